def attn_fwd(
    Q,
    K,
    V,
    Out,
    Lse,
    sm_scale,
    stride_qz,
    stride_qh,
    stride_qm,
    stride_qk,
    stride_kz,
    stride_kh,
    stride_kn,
    stride_kk,
    stride_vz,
    stride_vh,
    stride_vn,
    stride_vk,
    stride_oz,
    stride_oh,
    stride_om,
    stride_ok,
    seqlen_q,
    seqlen_k,
    BLOCK_M: tl.constexpr,
    BLOCK_N: tl.constexpr,
    HEAD_DIM: tl.constexpr,
    CAUSAL: tl.constexpr,
):
    start_m = tl.program_id(0)
    off_hz = tl.program_id(1)
    q_off = off_hz * stride_qh
    k_off = off_hz * stride_kh
    v_off = off_hz * stride_vh
    offs_m = start_m * BLOCK_M + tl.arange(0, BLOCK_M)
    offs_d = tl.arange(0, HEAD_DIM)
    offs_n = tl.arange(0, BLOCK_N)
    q_ptrs = Q + q_off + offs_m[:, None] * stride_qm + offs_d[None, :] * stride_qk
    k_ptrs = K + k_off + offs_d[:, None] * stride_kk + offs_n[None, :] * stride_kn
    v_ptrs = V + v_off + offs_n[:, None] * stride_vn + offs_d[None, :] * stride_vk
    m_i = tl.full([BLOCK_M], float("-inf"), dtype=tl.float32)
    l_i = tl.zeros([BLOCK_M], dtype=tl.float32) + 1.0
    acc = tl.zeros([BLOCK_M, HEAD_DIM], dtype=tl.float32)
    q = tl.load(q_ptrs)
    acc, l_i, m_i = _attn_fwd_inner(
        acc,
        l_i,
        m_i,
        q,
        k_ptrs,
        v_ptrs,
        sm_scale,
        stride_kn,
        stride_vn,
        start_m,
        seqlen_k,
        BLOCK_M,
        BLOCK_N,
        HEAD_DIM,
        CAUSAL,
    )
    acc = acc / l_i[:, None]
    lse = m_i + tl.math.log2(l_i) / 1.4426950408889634
    o_ptrs = (
        Out
        + off_hz * stride_oh
        + offs_m[:, None] * stride_om
        + offs_d[None, :] * stride_ok
    )
    tl.store(o_ptrs, acc.to(Out.dtype.element_ty))
    tl.store(Lse + off_hz * seqlen_q + offs_m, lse)

# config = {"BLOCK_M": 32, "BLOCK_N": 128, "HEAD_DIM": 256, "arch": "sm_90", "causal": false, "dtype": "bf16", "num_stages": 4, "num_warps": 4}
# arch = sm_90


// ===== COMPILED SASS (sm_90a) =====

	.target	sm_90a

	.elftype	@"ET_EXEC"


//--------------------- .note.nv.tkinfo           --------------------------
	.section	.note.nv.tkinfo,"",@"SHT_NOTE"
	.sectionflags	@"SHF_NOTE_NV_TKINFO"
	.tkinfo
        /*0018*/ 	.word	0x00000002
        /*0030*/ 	.string	""
        /*0030*/ 	.string	"ptxas"
        /*0030*/ 	.string	"Cuda compilation tools, release 13.0, V13.0.88"
        /*0030*/ 	.string	"Build cuda_13.0.r13.0/compiler.36424714_0"
        /*0030*/ 	.string	"-v  -suppress-debug-info  -lineinfo  -arch sm_90a "



//--------------------- .note.nv.cuinfo           --------------------------
	.section	.note.nv.cuinfo,"",@"SHT_NOTE"
	.sectionflags	@"SHF_NOTE_NV_CUINFO"
        /*0018*/ 	.short	0x0002
        /*001a*/ 	.short	0x005a
        /*001c*/ 	.short	0x0082
	.zero		2


//--------------------- .nv.info                  --------------------------
	.section	.nv.info,"",@"SHT_CUDA_INFO"
	.align	4


	//----- nvinfo : EIATTR_REGCOUNT
	.align		4
        /*0000*/ 	.byte	0x04, 0x2f
        /*0002*/ 	.short	(.L_2 - .L_1)
	.align		4
.L_1:
        /*0004*/ 	.word	index@(attn_fwd)
        /*0008*/ 	.word	0x00000020


	//----- nvinfo : EIATTR_FRAME_SIZE
	.align		4
.L_2:
        /*000c*/ 	.byte	0x04, 0x11
        /*000e*/ 	.short	(.L_4 - .L_3)
	.align		4
.L_3:
        /*0010*/ 	.word	index@(attn_fwd)
        /*0014*/ 	.word	0x00002988


	//----- nvinfo : EIATTR_MIN_STACK_SIZE
	.align		4
.L_4:
        /*0018*/ 	.byte	0x04, 0x12
        /*001a*/ 	.short	(.L_6 - .L_5)
	.align		4
.L_5:
        /*001c*/ 	.word	index@(attn_fwd)
        /*0020*/ 	.word	0x00002988
.L_6:


//--------------------- .nv.compat                --------------------------
	.section	.nv.compat,"",@"SHT_CUDA_COMPAT_INFO"
	.align	4
        /*0000*/ 	.byte	0x02, 0x09, 0x01, 0x00, 0x02, 0x02, 0x01, 0x00, 0x02, 0x05, 0x05, 0x00, 0x03, 0x07, 0x01, 0x01
        /*0010*/ 	.byte	0x02, 0x03, 0x00, 0x00, 0x02, 0x06, 0x01, 0x00, 0x04, 0x0b, 0x08, 0x00, 0x00, 0x00, 0x00, 0x00
        /*0020*/ 	.byte	0x00, 0x00, 0x00, 0x00


//--------------------- .nv.info.attn_fwd         --------------------------
	.section	.nv.info.attn_fwd,"",@"SHT_CUDA_INFO"
	.sectionflags	@""
	.align	4


	//----- nvinfo : EIATTR_CUDA_API_VERSION
	.align		4
        /*0000*/ 	.byte	0x04, 0x37
        /*0002*/ 	.short	(.L_8 - .L_7)
.L_7:
        /*0004*/ 	.word	0x00000082


	//----- nvinfo : EIATTR_KPARAM_INFO
	.align		4
.L_8:
        /*0008*/ 	.byte	0x04, 0x17
        /*000a*/ 	.short	(.L_10 - .L_9)
.L_9:
        /*000c*/ 	.word	0x00000000
        /*0010*/ 	.short	0x0019
        /*0012*/ 	.short	0x0080
        /*0014*/ 	.byte	0x00, 0xf4, 0x21, 0x00


	//----- nvinfo : EIATTR_KPARAM_INFO
	.align		4
.L_10:
        /*0018*/ 	.byte	0x04, 0x17
        /*001a*/ 	.short	(.L_12 - .L_11)
.L_11:
        /*001c*/ 	.word	0x00000000
        /*0020*/ 	.short	0x0018
        /*0022*/ 	.short	0x0078
        /*0024*/ 	.byte	0x00, 0xf4, 0x21, 0x00


	//----- nvinfo : EIATTR_KPARAM_INFO
	.align		4
.L_12:
        /*0028*/ 	.byte	0x04, 0x17
        /*002a*/ 	.short	(.L_14 - .L_13)
.L_13:
        /*002c*/ 	.word	0x00000000
        /*0030*/ 	.short	0x0017
        /*0032*/ 	.short	0x0070
        /*0034*/ 	.byte	0x00, 0xf0, 0x11, 0x00


	//----- nvinfo : EIATTR_KPARAM_INFO
	.align		4
.L_14:
        /*0038*/ 	.byte	0x04, 0x17
        /*003a*/ 	.short	(.L_16 - .L_15)
.L_15:
        /*003c*/ 	.word	0x00000000
        /*0040*/ 	.short	0x0016
        /*0042*/ 	.short	0x006c
        /*0044*/ 	.byte	0x00, 0xf0, 0x11, 0x00


	//----- nvinfo : EIATTR_KPARAM_INFO
	.align		4
.L_16:
        /*0048*/ 	.byte	0x04, 0x17
        /*004a*/ 	.short	(.L_18 - .L_17)
.L_17:
        /*004c*/ 	.word	0x00000000
        /*0050*/ 	.short	0x0015
        /*0052*/ 	.short	0x0068
        /*0054*/ 	.byte	0x00, 0xf0, 0x11, 0x00


	//----- nvinfo : EIATTR_KPARAM_INFO
	.align		4
.L_18:
        /*0058*/ 	.byte	0x04, 0x17
        /*005a*/ 	.short	(.L_20 - .L_19)
.L_19:
        /*005c*/ 	.word	0x00000000
        /*0060*/ 	.short	0x0014
        /*0062*/ 	.short	0x0064
        /*0064*/ 	.byte	0x00, 0xf0, 0x11, 0x00


	//----- nvinfo : EIATTR_KPARAM_INFO
	.align		4
.L_20:
        /*0068*/ 	.byte	0x04, 0x17
        /*006a*/ 	.short	(.L_22 - .L_21)
.L_21:
        /*006c*/ 	.word	0x00000000
        /*0070*/ 	.short	0x0013
        /*0072*/ 	.short	0x0060
        /*0074*/ 	.byte	0x00, 0xf0, 0x11, 0x00


	//----- nvinfo : EIATTR_KPARAM_INFO
	.align		4
.L_22:
        /*0078*/ 	.byte	0x04, 0x17
        /*007a*/ 	.short	(.L_24 - .L_23)
.L_23:
        /*007c*/ 	.word	0x00000000
        /*0080*/ 	.short	0x0012
        /*0082*/ 	.short	0x005c
        /*0084*/ 	.byte	0x00, 0xf0, 0x11, 0x00


	//----- nvinfo : EIATTR_KPARAM_INFO
	.align		4
.L_24:
        /*0088*/ 	.byte	0x04, 0x17
        /*008a*/ 	.short	(.L_26 - .L_25)
.L_25:
        /*008c*/ 	.word	0x00000000
        /*0090*/ 	.short	0x0011
        /*0092*/ 	.short	0x0058
        /*0094*/ 	.byte	0x00, 0xf0, 0x11, 0x00


	//----- nvinfo : EIATTR_KPARAM_INFO
	.align		4
.L_26:
        /*0098*/ 	.byte	0x04, 0x17
        /*009a*/ 	.short	(.L_28 - .L_27)
.L_27:
        /*009c*/ 	.word	0x00000000
        /*00a0*/ 	.short	0x0010
        /*00a2*/ 	.short	0x0054
        /*00a4*/ 	.byte	0x00, 0xf0, 0x11, 0x00


	//----- nvinfo : EIATTR_KPARAM_INFO
	.align		4
.L_28:
        /*00a8*/ 	.byte	0x04, 0x17
        /*00aa*/ 	.short	(.L_30 - .L_29)
.L_29:
        /*00ac*/ 	.word	0x00000000
        /*00b0*/ 	.short	0x000f
        /*00b2*/ 	.short	0x0050
        /*00b4*/ 	.byte	0x00, 0xf0, 0x11, 0x00


	//----- nvinfo : EIATTR_KPARAM_INFO
	.align		4
.L_30:
        /*00b8*/ 	.byte	0x04, 0x17
        /*00ba*/ 	.short	(.L_32 - .L_31)
.L_31:
        /*00bc*/ 	.word	0x00000000
        /*00c0*/ 	.short	0x000e
        /*00c2*/ 	.short	0x004c
        /*00c4*/ 	.byte	0x00, 0xf0, 0x11, 0x00


	//----- nvinfo : EIATTR_KPARAM_INFO
	.align		4
.L_32:
        /*00c8*/ 	.byte	0x04, 0x17
        /*00ca*/ 	.short	(.L_34 - .L_33)
.L_33:
        /*00cc*/ 	.word	0x00000000
        /*00d0*/ 	.short	0x000d
        /*00d2*/ 	.short	0x0048
        /*00d4*/ 	.byte	0x00, 0xf0, 0x11, 0x00


	//----- nvinfo : EIATTR_KPARAM_INFO
	.align		4
.L_34:
        /*00d8*/ 	.byte	0x04, 0x17
        /*00da*/ 	.short	(.L_36 - .L_35)
.L_35:
        /*00dc*/ 	.word	0x00000000
        /*00e0*/ 	.short	0x000c
        /*00e2*/ 	.short	0x0044
        /*00e4*/ 	.byte	0x00, 0xf0, 0x11, 0x00


	//----- nvinfo : EIATTR_KPARAM_INFO
	.align		4
.L_36:
        /*00e8*/ 	.byte	0x04, 0x17
        /*00ea*/ 	.short	(.L_38 - .L_37)
.L_37:
        /*00ec*/ 	.word	0x00000000
        /*00f0*/ 	.short	0x000b
        /*00f2*/ 	.short	0x0040
        /*00f4*/ 	.byte	0x00, 0xf0, 0x11, 0x00


	//----- nvinfo : EIATTR_KPARAM_INFO
	.align		4
.L_38:
        /*00f8*/ 	.byte	0x04, 0x17
        /*00fa*/ 	.short	(.L_40 - .L_39)
.L_39:
        /*00fc*/ 	.word	0x00000000
        /*0100*/ 	.short	0x000a
        /*0102*/ 	.short	0x003c
        /*0104*/ 	.byte	0x00, 0xf0, 0x11, 0x00


	//----- nvinfo : EIATTR_KPARAM_INFO
	.align		4
.L_40:
        /*0108*/ 	.byte	0x04, 0x17
        /*010a*/ 	.short	(.L_42 - .L_41)
.L_41:
        /*010c*/ 	.word	0x00000000
        /*0110*/ 	.short	0x0009
        /*0112*/ 	.short	0x0038
        /*0114*/ 	.byte	0x00, 0xf0, 0x11, 0x00


	//----- nvinfo : EIATTR_KPARAM_INFO
	.align		4
.L_42:
        /*0118*/ 	.byte	0x04, 0x17
        /*011a*/ 	.short	(.L_44 - .L_43)
.L_43:
        /*011c*/ 	.word	0x00000000
        /*0120*/ 	.short	0x0008
        /*0122*/ 	.short	0x0034
        /*0124*/ 	.byte	0x00, 0xf0, 0x11, 0x00


	//----- nvinfo : EIATTR_KPARAM_INFO
	.align		4
.L_44:
        /*0128*/ 	.byte	0x04, 0x17
        /*012a*/ 	.short	(.L_46 - .L_45)
.L_45:
        /*012c*/ 	.word	0x00000000
        /*0130*/ 	.short	0x0007
        /*0132*/ 	.short	0x0030
        /*0134*/ 	.byte	0x00, 0xf0, 0x11, 0x00


	//----- nvinfo : EIATTR_KPARAM_INFO
	.align		4
.L_46:
        /*0138*/ 	.byte	0x04, 0x17
        /*013a*/ 	.short	(.L_48 - .L_47)
.L_47:
        /*013c*/ 	.word	0x00000000
        /*0140*/ 	.short	0x0006
        /*0142*/ 	.short	0x002c
        /*0144*/ 	.byte	0x00, 0xf0, 0x11, 0x00


	//----- nvinfo : EIATTR_KPARAM_INFO
	.align		4
.L_48:
        /*0148*/ 	.byte	0x04, 0x17
        /*014a*/ 	.short	(.L_50 - .L_49)
.L_49:
        /*014c*/ 	.word	0x00000000
        /*0150*/ 	.short	0x0005
        /*0152*/ 	.short	0x0028
        /*0154*/ 	.byte	0x00, 0xf0, 0x11, 0x00


	//----- nvinfo : EIATTR_KPARAM_INFO
	.align		4
.L_50:
        /*0158*/ 	.byte	0x04, 0x17
        /*015a*/ 	.short	(.L_52 - .L_51)
.L_51:
        /*015c*/ 	.word	0x00000000
        /*0160*/ 	.short	0x0004
        /*0162*/ 	.short	0x0020
        /*0164*/ 	.byte	0x00, 0xf4, 0x21, 0x00


	//----- nvinfo : EIATTR_KPARAM_INFO
	.align		4
.L_52:
        /*0168*/ 	.byte	0x04, 0x17
        /*016a*/ 	.short	(.L_54 - .L_53)
.L_53:
        /*016c*/ 	.word	0x00000000
        /*0170*/ 	.short	0x0003
        /*0172*/ 	.short	0x0018
        /*0174*/ 	.byte	0x00, 0xf4, 0x21, 0x00


	//----- nvinfo : EIATTR_KPARAM_INFO
	.align		4
.L_54:
        /*0178*/ 	.byte	0x04, 0x17
        /*017a*/ 	.short	(.L_56 - .L_55)
.L_55:
        /*017c*/ 	.word	0x00000000
        /*0180*/ 	.short	0x0002
        /*0182*/ 	.short	0x0010
        /*0184*/ 	.byte	0x00, 0xf4, 0x21, 0x00


	//----- nvinfo : EIATTR_KPARAM_INFO
	.align		4
.L_56:
        /*0188*/ 	.byte	0x04, 0x17
        /*018a*/ 	.short	(.L_58 - .L_57)
.L_57:
        /*018c*/ 	.word	0x00000000
        /*0190*/ 	.short	0x0001
        /*0192*/ 	.short	0x0008
        /*0194*/ 	.byte	0x00, 0xf4, 0x21, 0x00


	//----- nvinfo : EIATTR_KPARAM_INFO
	.align		4
.L_58:
        /*0198*/ 	.byte	0x04, 0x17
        /*019a*/ 	.short	(.L_60 - .L_59)
.L_59:
        /*019c*/ 	.word	0x00000000
        /*01a0*/ 	.short	0x0000
        /*01a2*/ 	.short	0x0000
        /*01a4*/ 	.byte	0x00, 0xf4, 0x21, 0x00


	//----- nvinfo : EIATTR_SPARSE_MMA_MASK
	.align		4
.L_60:
        /*01a8*/ 	.byte	0x03, 0x50
        /*01aa*/ 	.short	0x0000


	//----- nvinfo : EIATTR_MAXREG_COUNT
	.align		4
        /*01ac*/ 	.byte	0x03, 0x1b
        /*01ae*/ 	.short	0x00ff


	//----- nvinfo : EIATTR_NUM_BARRIERS
	.align		4
        /*01b0*/ 	.byte	0x02, 0x4c
        /*01b2*/ 	.byte	0x01
	.zero		1


	//----- nvinfo : EIATTR_ANNOTATIONS
	.align		4
        /*01b4*/ 	.byte	0x04, 0x55
        /*01b6*/ 	.short	(.L_62 - .L_61)


	//   ....[0]....
.L_61:
        /*01b8*/ 	.word	0x00000001
        /*01bc*/ 	.byte	0x00, 0x01, 0x00, 0x00, 0x01, 0x00, 0x00, 0x00, 0x60, 0x04, 0x00, 0x00, 0x01, 0x00, 0x00, 0x00
        /* <DEDUP_REMOVED lines=3030> */
        /*bf2c*/ 	.byte	0xc0, 0x0b, 0x03, 0x00


	//----- nvinfo : EIATTR_MERCURY_ISA_VERSION
	.align		4
.L_62:
        /*bf30*/ 	.byte	0x03, 0x5f
        /*bf32*/ 	.short	0x0101


	//----- nvinfo : EIATTR_COOP_GROUP_MASK_REGIDS
	.align		4
        /*bf34*/ 	.byte	0x04, 0x29
        /*bf36*/ 	.short	(.L_64 - .L_63)


	//   ....[0]....
.L_63:
        /*bf38*/ 	.word	0xffffffff


	//   ....[1]....
        /*bf3c*/ 	.word	0xffffffff


	//   ....[2]....
        /*bf40*/ 	.word	0xffffffff


	//   ....[3]....
        /*bf44*/ 	.word	0xffffffff


	//   ....[4]....
        /*bf48*/ 	.word	0xffffffff


	//   ....[5]....
        /*bf4c*/ 	.word	0xffffffff


	//   ....[6]....
        /*bf50*/ 	.word	0xffffffff


	//   ....[7]....
        /*bf54*/ 	.word	0xffffffff


	//   ....[8]....
        /*bf58*/ 	.word	0xffffffff


	//   ....[9]....
        /*bf5c*/ 	.word	0xffffffff


	//   ....[10]....
        /*bf60*/ 	.word	0xffffffff


	//   ....[11]....
        /*bf64*/ 	.word	0xffffffff


	//   ....[12]....
        /*bf68*/ 	.word	0xffffffff


	//   ....[13]....
        /*bf6c*/ 	.word	0xffffffff


	//   ....[14]....
        /*bf70*/ 	.word	0xffffffff


	//   ....[15]....
        /*bf74*/ 	.word	0xffffffff


	//   ....[16]....
        /*bf78*/ 	.word	0xffffffff


	//   ....[17]....
        /*bf7c*/ 	.word	0xffffffff


	//   ....[18]....
        /*bf80*/ 	.word	0xffffffff


	//   ....[19]....
        /*bf84*/ 	.word	0xffffffff


	//----- nvinfo : EIATTR_COOP_GROUP_INSTR_OFFSETS
	.align		4
.L_64:
        /*bf88*/ 	.byte	0x04, 0x28
        /*bf8a*/ 	.short	(.L_66 - .L_65)


	//   ....[0]....
.L_65:
        /*bf8c*/ 	.word	0x0001a880


	//   ....[1]....
        /*bf90*/ 	.word	0x0001a890


	//   ....[2]....
        /*bf94*/ 	.word	0x0001a8d0


	//   ....[3]....
        /*bf98*/ 	.word	0x0001a930


	//   ....[4]....
        /*bf9c*/ 	.word	0x0001aa50


	//   ....[5]....
        /*bfa0*/ 	.word	0x0001aa80


	//   ....[6]....
        /*bfa4*/ 	.word	0x0001aaa0


	//   ....[7]....
        /*bfa8*/ 	.word	0x0001aab0


	//   ....[8]....
        /*bfac*/ 	.word	0x0001adc0


	//   ....[9]....
        /*bfb0*/ 	.word	0x0001ade0


	//   ....[10]....
        /*bfb4*/ 	.word	0x0001baf0


	//   ....[11]....
        /*bfb8*/ 	.word	0x0001bb00


	//   ....[12]....
        /*bfbc*/ 	.word	0x0001bb90


	//   ....[13]....
        /*bfc0*/ 	.word	0x0001bba0


	//   ....[14]....
        /*bfc4*/ 	.word	0x0001bc20


	//   ....[15]....
        /*bfc8*/ 	.word	0x0001bc30


	//   ....[16]....
        /*bfcc*/ 	.word	0x0001bc40


	//   ....[17]....
        /*bfd0*/ 	.word	0x0001bc50


	//   ....[18]....
        /*bfd4*/ 	.word	0x0001bd10


	//   ....[19]....
        /*bfd8*/ 	.word	0x0001bd30


	//----- nvinfo : EIATTR_EXIT_INSTR_OFFSETS
	.align		4
.L_66:
        /*bfdc*/ 	.byte	0x04, 0x1c
        /*bfde*/ 	.short	(.L_68 - .L_67)


	//   ....[0]....
.L_67:
        /*bfe0*/ 	.word	0x00030bb0


	//   ....[1]....
        /*bfe4*/ 	.word	0x00030bf0


	//----- nvinfo : EIATTR_REQNTID
	.align		4
.L_68:
        /*bfe8*/ 	.byte	0x04, 0x10
        /*bfea*/ 	.short	(.L_70 - .L_69)
.L_69:
        /*bfec*/ 	.word	0x00000080
        /*bff0*/ 	.word	0x00000001
        /*bff4*/ 	.word	0x00000001


	//----- nvinfo : EIATTR_CBANK_PARAM_SIZE
	.align		4
.L_70:
        /*bff8*/ 	.byte	0x03, 0x19
        /*bffa*/ 	.short	0x0088


	//----- nvinfo : EIATTR_PARAM_CBANK
	.align		4
        /*bffc*/ 	.byte	0x04, 0x0a
        /*bffe*/ 	.short	(.L_72 - .L_71)
	.align		4
.L_71:
        /*c000*/ 	.word	index@(.nv.constant0.attn_fwd)
        /*c004*/ 	.short	0x0210
        /*c006*/ 	.short	0x0088


	//----- nvinfo : EIATTR_SW_WAR
	.align		4
.L_72:
        /*c008*/ 	.byte	0x04, 0x36
        /*c00a*/ 	.short	(.L_74 - .L_73)
.L_73:
        /*c00c*/ 	.word	0x00000008
.L_74:


//--------------------- .nv.callgraph             --------------------------
	.section	.nv.callgraph,"",@"SHT_CUDA_CALLGRAPH"
	.align	4
	.sectionentsize	8
	.align		4
        /*0000*/ 	.word	0x00000000
	.align		4
        /*0004*/ 	.word	0xffffffff
	.align		4
        /*0008*/ 	.word	0x00000000
	.align		4
        /*000c*/ 	.word	0xfffffffe
	.align		4
        /*0010*/ 	.word	0x00000000
	.align		4
        /*0014*/ 	.word	0xfffffffd
	.align		4
        /*0018*/ 	.word	0x00000000
	.align		4
        /*001c*/ 	.word	0xfffffffc


//--------------------- .nv.constant4             --------------------------
	.section	.nv.constant4,"a",@progbits
	.align	8
	.align		8
.nv.constant4:
        /*0000*/ 	.dword	_$_str


//--------------------- .text.attn_fwd            --------------------------
	.section	.text.attn_fwd,"ax",@progbits
	.align	128
        .global         attn_fwd
        .type           attn_fwd,@function
        .size           attn_fwd,(.L_x_3 - attn_fwd)
        .other          attn_fwd,@"STO_CUDA_ENTRY STV_DEFAULT"
attn_fwd:
.text.attn_fwd:
[----:B------:R-:W0:Y:S01]  /*0000*/  LDC R1, c[0x0][0x28] ;  /* 0x00000a00ff017b82 */ /* 0x000e220000000800 */
[----:B------:R-:W1:Y:S07]  /*0010*/  S2R R5, SR_TID.X ;  /* 0x0000000000057919 */ /* 0x000e6e0000002100 */
[----:B------:R-:W2:Y:S01]  /*0020*/  S2UR UR7, SR_CTAID.Y ;  /* 0x00000000000779c3 */ /* 0x000ea20000002600 */
[----:B------:R-:W-:Y:S01]  /*0030*/  ULDC.64 UR4, c[0x0][0x240] ;  /* 0x0000900000047ab9 */ /* 0x000fe20000000a00 */
[----:B0-----:R-:W-:Y:S01]  /*0040*/  IADD3 R1, R1, -0x2988, RZ ;  /* 0xffffd67801017810 */ /* 0x001fe20007ffe0ff */
[----:B------:R-:W0:Y:S01]  /*0050*/  S2R R3, SR_CTAID.X ;  /* 0x0000000000037919 */ /* 0x000e220000002500 */
[----:B------:R-:W-:-:S04]  /*0060*/  ULDC.64 UR10, c[0x0][0x208] ;  /* 0x00008200000a7ab9 */ /* 0x000fc80000000a00 */
[----:B------:R-:W3:Y:S08]  /*0070*/  LDC R4, c[0x0][0x248] ;  /* 0x00009200ff047b82 */ /* 0x000ef00000000800 */
[----:B------:R-:W4:Y:S01]  /*0080*/  LDC.64 R6, c[0x0][0x210] ;  /* 0x00008400ff067b82 */ /* 0x000f220000000a00 */
[----:B--2---:R-:W-:-:S04]  /*0090*/  UIMAD UR4, UR7, UR4, URZ ;  /* 0x00000004070472a4 */ /* 0x004fc8000f8e023f */
[----:B------:R-:W-:Y:S01]  /*00a0*/  USHF.L.U32 UR6, UR4, 0x1, URZ ;  /* 0x0000000104067899 */ /* 0x000fe2000800063f */
[----:B-1----:R-:W-:-:S04]  /*00b0*/  LOP3.LUT R0, R5, 0x1f, RZ, 0xc0, !PT ;  /* 0x0000001f05007812 */ /* 0x002fc800078ec0ff */
[----:B0-----:R-:W-:Y:S02]  /*00c0*/  LEA R2, R3, R0, 0x5 ;  /* 0x0000000003027211 */ /* 0x001fe400078e28ff */
[----:B------:R-:W-:-:S03]  /*00d0*/  SHF.R.U32.HI R3, RZ, 0x5, R5 ;  /* 0x00000005ff037819 */ /* 0x000fc60000011605 */
[----:B------:R-:W-:Y:S01]  /*00e0*/  IMAD R0, R2, UR5, RZ ;  /* 0x0000000502007c24 */ /* 0x000fe2000f8e02ff */
[----:B------:R-:W-:Y:S01]  /*00f0*/  SGXT.U32 R3, R3, 0x2 ;  /* 0x000000020303781a */ /* 0x000fe20000000000 */
[----:B------:R0:W-:Y:S01]  /*0100*/  STL [R1+0x1558], R2 ;  /* 0x0015580201007387 */ /* 0x0001e20000100800 */
[----:B------:R-:W-:-:S03]  /*0110*/  UIMAD.WIDE UR4, UR4, 0x2, URZ ;  /* 0x00000002040478a5 */ /* 0x000fc6000f8e023f */
[----:B---3--:R-:W-:Y:S01]  /*0120*/  IMAD R5, R3, R4, RZ ;  /* 0x0000000403057224 */ /* 0x008fe200078e02ff */
[----:B------:R-:W-:-:S04]  /*0130*/  SHF.L.U32 R3, R0, 0x1, RZ ;  /* 0x0000000100037819 */ /* 0x000fc800000006ff */
[----:B----4-:R-:W-:Y:S01]  /*0140*/  IADD3 R3, P0, P1, R3, UR6, R6 ;  /* 0x0000000603037c10 */ /* 0x010fe2000f91e006 */
[----:B0-----:R-:W-:Y:S01]  /*0150*/  IMAD.HI R2, R0, 0x2, RZ ;  /* 0x0000000200027827 */ /* 0x001fe200078e02ff */
[----:B------:R-:W-:-:S04]  /*0160*/  LEA R11, R4, R5, 0x2 ;  /* 0x00000005040b7211 */ /* 0x000fc800078e10ff */
[----:B------:R-:W-:Y:S01]  /*0170*/  IADD3.X R2, R2, UR5, R7, P0, P1 ;  /* 0x0000000502027c10 */ /* 0x000fe200087e2407 */
[----:B------:R-:W-:Y:S01]  /*0180*/  IMAD R9, R4, 0x4, R11 ;  /* 0x0000000404097824 */ /* 0x000fe200078e020b */
[----:B------:R-:W-:-:S04]  /*0190*/  LEA R12, P0, R5, R3, 0x1 ;  /* 0x00000003050c7211 */ /* 0x000fc800078008ff */
[-C--:B------:R-:W-:Y:S02]  /*01a0*/  LEA.HI.X.SX32 R13, R5, R2.reuse, 0x1, P0 ;  /* 0x00000002050d7211 */ /* 0x080fe400000f0eff */
[----:B------:R-:W-:Y:S02]  /*01b0*/  LEA R6, P0, R11, R3, 0x1 ;  /* 0x000000030b067211 */ /* 0x000fe400078008ff */
[----:B------:R-:W-:Y:S01]  /*01c0*/  LEA R5, R4, R9, 0x2 ;  /* 0x0000000904057211 */ /* 0x000fe200078e10ff */
[----:B------:R0:W2:Y:S01]  /*01d0*/  LDG.E.U16 R24, desc[UR10][R12.64] ;  /* 0x0000000a0c187981 */ /* 0x0000a2000c1e1500 */
[-C--:B------:R-:W-:Y:S02]  /*01e0*/  LEA R8, P1, R9, R3.reuse, 0x1 ;  /* 0x0000000309087211 */ /* 0x080fe400078208ff */
[----:B------:R-:W-:Y:S02]  /*01f0*/  LEA.HI.X.SX32 R7, R11, R2, 0x1, P0 ;  /* 0x000000020b077211 */ /* 0x000fe400000f0eff */
[----:B------:R-:W-:-:S02]  /*0200*/  LEA R16, P0, R5, R3, 0x1 ;  /* 0x0000000305107211 */ /* 0x000fc400078008ff */
[-C--:B------:R-:W-:Y:S01]  /*0210*/  LEA.HI.X.SX32 R9, R9, R2.reuse, 0x1, P1 ;  /* 0x0000000209097211 */ /* 0x080fe200008f0eff */
[----:B------:R1:W3:Y:S01]  /*0220*/  LDG.E.U16 R22, desc[UR10][R6.64] ;  /* 0x0000000a06167981 */ /* 0x0002e2000c1e1500 */
[----:B------:R-:W-:-:S03]  /*0230*/  LEA.HI.X.SX32 R17, R5, R2, 0x1, P0 ;  /* 0x0000000205117211 */ /* 0x000fc600000f0eff */
[----:B------:R4:W5:Y:S04]  /*0240*/  LDG.E.U16 R23, desc[UR10][R8.64] ;  /* 0x0000000a08177981 */ /* 0x000968000c1e1500 */
[----:B------:R-:W3:Y:S01]  /*0250*/  LDG.E.U16 R16, desc[UR10][R16.64] ;  /* 0x0000000a10107981 */ /* 0x000ee2000c1e1500 */
[----:B------:R-:W-:-:S04]  /*0260*/  LEA R11, R4, R5, 0x2 ;  /* 0x00000005040b7211 */ /* 0x000fc800078e10ff */
[C---:B------:R-:W-:Y:S02]  /*0270*/  LEA R10, P0, R11.reuse, R3, 0x1 ;  /* 0x000000030b0a7211 */ /* 0x040fe400078008ff */
[C---:B------:R-:W-:Y:S02]  /*0280*/  LEA R5, R4.reuse, R11, 0x2 ;  /* 0x0000000b04057211 */ /* 0x040fe400078e10ff */
[-C--:B------:R-:W-:Y:S02]  /*0290*/  LEA.HI.X.SX32 R11, R11, R2.reuse, 0x1, P0 ;  /* 0x000000020b0b7211 */ /* 0x080fe400000f0eff */
[C---:B------:R-:W-:Y:S02]  /*02a0*/  LEA R15, R4.reuse, R5, 0x2 ;  /* 0x00000005040f7211 */ /* 0x040fe400078e10ff */
[C---:B------:R-:W-:Y:S01]  /*02b0*/  LEA R18, P0, R5.reuse, R3, 0x1 ;  /* 0x0000000305127211 */ /* 0x040fe200078008ff */
[----:B------:R4:W3:Y:S02]  /*02c0*/  LDG.E.U16 R20, desc[UR10][R10.64] ;  /* 0x0000000a0a147981 */ /* 0x0008e4000c1e1500 */
[----:B0-----:R-:W-:Y:S01]  /*02d0*/  IMAD R13, R4, 0x4, R15 ;  /* 0x00000004040d7824 */ /* 0x001fe200078e020f */
[----:B------:R-:W-:-:S02]  /*02e0*/  LEA.HI.X.SX32 R19, R5, R2, 0x1, P0 ;  /* 0x0000000205137211 */ /* 0x000fc400000f0eff */
[-C--:B------:R-:W-:Y:S02]  /*02f0*/  LEA R14, P1, R15, R3.reuse, 0x1 ;  /* 0x000000030f0e7211 */ /* 0x080fe400078208ff */
[----:B------:R-:W-:Y:S01]  /*0300*/  LEA R12, P0, R13, R3, 0x1 ;  /* 0x000000030d0c7211 */ /* 0x000fe200078008ff */
[----:B------:R-:W3:Y:S01]  /*0310*/  LDG.E.U16 R0, desc[UR10][R18.64] ;  /* 0x0000000a12007981 */ /* 0x000ee2000c1e1500 */
[C---:B------:R-:W-:Y:S02]  /*0320*/  LEA R5, R4.reuse, R13, 0x2 ;  /* 0x0000000d04057211 */ /* 0x040fe400078e10ff */
[-C--:B------:R-:W-:Y:S02]  /*0330*/  LEA.HI.X.SX32 R15, R15, R2.reuse, 0x1, P1 ;  /* 0x000000020f0f7211 */ /* 0x080fe400008f0eff */
[----:B------:R-:W-:Y:S02]  /*0340*/  LEA.HI.X.SX32 R13, R13, R2, 0x1, P0 ;  /* 0x000000020d0d7211 */ /* 0x000fe400000f0eff */
[----:B-1----:R-:W-:Y:S01]  /*0350*/  LEA R6, P0, R5, R3, 0x1 ;  /* 0x0000000305067211 */ /* 0x002fe200078008ff */
[----:B------:R-:W3:Y:S01]  /*0360*/  LDG.E.U16 R21, desc[UR10][R14.64] ;  /* 0x0000000a0e157981 */ /* 0x000ee2000c1e1500 */
[----:B----4-:R-:W-:-:S02]  /*0370*/  LEA R9, R4, R5, 0x2 ;  /* 0x0000000504097211 */ /* 0x010fc400078e10ff */
[-C--:B------:R-:W-:Y:S01]  /*0380*/  LEA.HI.X.SX32 R7, R5, R2.reuse, 0x1, P0 ;  /* 0x0000000205077211 */ /* 0x080fe200000f0eff */
[----:B------:R-:W4:Y:S01]  /*0390*/  LDG.E.U16 R18, desc[UR10][R12.64] ;  /* 0x0000000a0c127981 */ /* 0x000f22000c1e1500 */
[C---:B------:R-:W-:Y:S02]  /*03a0*/  LEA R8, P0, R9.reuse, R3, 0x1 ;  /* 0x0000000309087211 */ /* 0x040fe400078008ff */
[C---:B------:R-:W-:Y:S02]  /*03b0*/  LEA R5, R4.reuse, R9, 0x2 ;  /* 0x0000000904057211 */ /* 0x040fe400078e10ff */
[-C--:B------:R-:W-:Y:S01]  /*03c0*/  LEA.HI.X.SX32 R9, R9, R2.reuse, 0x1, P0 ;  /* 0x0000000209097211 */ /* 0x080fe200000f0eff */
[----:B------:R0:W4:Y:S01]  /*03d0*/  LDG.E.U16 R14, desc[UR10][R6.64] ;  /* 0x0000000a060e7981 */ /* 0x000122000c1e1500 */
[C---:B------:R-:W-:Y:S02]  /*03e0*/  LEA R10, P1, R5.reuse, R3, 0x1 ;  /* 0x00000003050a7211 */ /* 0x040fe400078208ff */
[----:B------:R-:W-:Y:S01]  /*03f0*/  LEA R17, R4, R5, 0x2 ;  /* 0x0000000504117211 */ /* 0x000fe200078e10ff */
[----:B------:R1:W4:Y:S01]  /*0400*/  LDG.E.U16 R19, desc[UR10][R8.64] ;  /* 0x0000000a08137981 */ /* 0x000322000c1e1500 */
[----:B------:R-:W-:-:S02]  /*0410*/  LEA.HI.X.SX32 R11, R5, R2, 0x1, P1 ;  /* 0x00000002050b7211 */ /* 0x000fc400008f0eff */
[----:B0-----:R-:W-:Y:S01]  /*0420*/  LEA R6, P0, R17, R3, 0x1 ;  /* 0x0000000311067211 */ /* 0x001fe200078008ff */
[----:B------:R-:W-:-:S03]  /*0430*/  IMAD R5, R4, 0x4, R17 ;  /* 0x0000000404057824 */ /* 0x000fc600078e0211 */
[----:B------:R-:W-:Y:S02]  /*0440*/  LEA.HI.X.SX32 R7, R17, R2, 0x1, P0 ;  /* 0x0000000211077211 */ /* 0x000fe400000f0eff */
[----:B------:R0:W4:Y:S04]  /*0450*/  LDG.E.U16 R17, desc[UR10][R10.64] ;  /* 0x0000000a0a117981 */ /* 0x000128000c1e1500 */
[----:B--2---:R-:W-:Y:S04]  /*0460*/  STL [R1+0x90], R24 ;  /* 0x0000901801007387 */ /* 0x004fe80000100800 */
[----:B-----5:R-:W-:Y:S04]  /*0470*/  STL [R1+0x88], R23 ;  /* 0x0000881701007387 */ /* 0x020fe80000100800 */
[----:B---3--:R-:W-:Y:S04]  /*0480*/  STL [R1+0xb0], R22 ;  /* 0x0000b01601007387 */ /* 0x008fe80000100800 */
[----:B------:R2:W-:Y:S04]  /*0490*/  STL [R1+0xac], R16 ;  /* 0x0000ac1001007387 */ /* 0x0005e80000100800 */
[----:B--2---:R2:W3:Y:S01]  /*04a0*/  LDG.E.U16 R16, desc[UR10][R6.64] ;  /* 0x0000000a06107981 */ /* 0x0044e2000c1e1500 */
[----:B------:R-:W-:-:S02]  /*04b0*/  LEA R13, R4, R5, 0x2 ;  /* 0x00000005040d7211 */ /* 0x000fc400078e10ff */
[C---:B-1----:R-:W-:Y:S02]  /*04c0*/  LEA R8, P0, R5.reuse, R3, 0x1 ;  /* 0x0000000305087211 */ /* 0x042fe400078008ff */
[C---:B------:R-:W-:Y:S02]  /*04d0*/  LEA R15, R4.reuse, R13, 0x2 ;  /* 0x0000000d040f7211 */ /* 0x040fe400078e10ff */
[-C--:B------:R-:W-:Y:S02]  /*04e0*/  LEA.HI.X.SX32 R9, R5, R2.reuse, 0x1, P0 ;  /* 0x0000000205097211 */ /* 0x080fe400000f0eff */
[-C--:B0-----:R-:W-:Y:S02]  /*04f0*/  LEA R10, P1, R15, R3.reuse, 0x1 ;  /* 0x000000030f0a7211 */ /* 0x081fe400078208ff */
[C---:B--2---:R-:W-:Y:S02]  /*0500*/  LEA R6, P0, R13.reuse, R3, 0x1 ;  /* 0x000000030d067211 */ /* 0x044fe400078008ff */
[----:B------:R-:W-:Y:S01]  /*0510*/  LEA R5, R4, R15, 0x2 ;  /* 0x0000000f04057211 */ /* 0x000fe200078e10ff */
[----:B------:R0:W-:Y:S01]  /*0520*/  STL [R1+0x84], R20 ;  /* 0x0000841401007387 */ /* 0x0001e20000100800 */
[----:B------:R-:W-:-:S02]  /*0530*/  LEA.HI.X.SX32 R7, R13, R2, 0x1, P0 ;  /* 0x000000020d077211 */ /* 0x000fc400000f0eff */
[----:B------:R-:W-:Y:S01]  /*0540*/  LEA.HI.X.SX32 R11, R15, R2, 0x1, P1 ;  /* 0x000000020f0b7211 */ /* 0x000fe200008f0eff */
[----:B------:R1:W-:Y:S04]  /*0550*/  STL [R1+0xa8], R0 ;  /* 0x0000a80001007387 */ /* 0x0003e80000100800 */
[----:B------:R-:W2:Y:S04]  /*0560*/  LDG.E.U16 R13, desc[UR10][R6.64] ;  /* 0x0000000a060d7981 */ /* 0x000ea8000c1e1500 */
[----:B0-----:R0:W5:Y:S01]  /*0570*/  LDG.E.U16 R20, desc[UR10][R8.64] ;  /* 0x0000000a08147981 */ /* 0x001162000c1e1500 */
[----:B-1----:R-:W-:-:S03]  /*0580*/  LEA R0, R4, R5, 0x2 ;  /* 0x0000000504007211 */ /* 0x002fc600078e10ff */
[----:B------:R1:W2:Y:S01]  /*0590*/  LDG.E.U16 R12, desc[UR10][R10.64] ;  /* 0x0000000a0a0c7981 */ /* 0x0002a2000c1e1500 */
[----:B0-----:R-:W-:-:S03]  /*05a0*/  LEA R8, P0, R5, R3, 0x1 ;  /* 0x0000000305087211 */ /* 0x001fc600078008ff */
[----:B------:R-:W-:Y:S01]  /*05b0*/  STL [R1+0x80], R21 ;  /* 0x0000801501007387 */ /* 0x000fe20000100800 */
[-C--:B------:R-:W-:Y:S01]  /*05c0*/  LEA.HI.X.SX32 R9, R5, R2.reuse, 0x1, P0 ;  /* 0x0000000205097211 */ /* 0x080fe200000f0eff */
[----:B------:R-:W-:Y:S01]  /*05d0*/  IMAD R5, R4, 0x4, R0 ;  /* 0x0000000404057824 */ /* 0x000fe200078e0200 */
[C---:B------:R-:W-:Y:S01]  /*05e0*/  LEA R6, P0, R0.reuse, R3, 0x1 ;  /* 0x0000000300067211 */ /* 0x040fe200078008ff */
[----:B----4-:R0:W-:Y:S03]  /*05f0*/  STL [R1+0xa4], R18 ;  /* 0x0000a41201007387 */ /* 0x0101e60000100800 */
[----:B------:R-:W-:Y:S02]  /*0600*/  LEA.HI.X.SX32 R7, R0, R2, 0x1, P0 ;  /* 0x0000000200077211 */ /* 0x000fe400000f0eff */
[----:B-1----:R-:W-:Y:S01]  /*0610*/  LEA R11, R4, R5, 0x2 ;  /* 0x00000005040b7211 */ /* 0x002fe200078e10ff */
[----:B------:R1:W-:Y:S04]  /*0620*/  STL [R1+0x7c], R14 ;  /* 0x00007c0e01007387 */ /* 0x0003e80000100800 */
[----:B0-----:R0:W4:Y:S01]  /*0630*/  LDG.E.U16 R18, desc[UR10][R8.64] ;  /* 0x0000000a08127981 */ /* 0x001122000c1e1500 */
[----:B------:R-:W-:-:S02]  /*0640*/  LEA R10, P1, R11, R3, 0x1 ;  /* 0x000000030b0a7211 */ /* 0x000fc400078208ff */
[----:B------:R-:W-:Y:S01]  /*0650*/  LEA R0, R4, R11, 0x2 ;  /* 0x0000000b04007211 */ /* 0x000fe200078e10ff */
[----:B-1----:R1:W4:Y:S01]  /*0660*/  LDG.E.U16 R14, desc[UR10][R6.64] ;  /* 0x0000000a060e7981 */ /* 0x002322000c1e1500 */
[----:B0-----:R-:W-:-:S04]  /*0670*/  LEA R8, P0, R5, R3, 0x1 ;  /* 0x0000000305087211 */ /* 0x001fc800078008ff */
[-C--:B------:R-:W-:Y:S01]  /*0680*/  LEA.HI.X.SX32 R9, R5, R2.reuse, 0x1, P0 ;  /* 0x0000000205097211 */ /* 0x080fe200000f0eff */
[----:B------:R0:W-:Y:S01]  /*0690*/  STL [R1+0xa0], R19 ;  /* 0x0000a01301007387 */ /* 0x0001e20000100800 */
[----:B------:R-:W-:Y:S02]  /*06a0*/  LEA.HI.X.SX32 R11, R11, R2, 0x1, P1 ;  /* 0x000000020b0b7211 */ /* 0x000fe400008f0eff */
[----:B-1----:R-:W-:Y:S02]  /*06b0*/  LEA R6, P0, R0, R3, 0x1 ;  /* 0x0000000300067211 */ /* 0x002fe400078008ff */
[----:B------:R-:W-:Y:S01]  /*06c0*/  LEA R5, R4, R0, 0x2 ;  /* 0x0000000004057211 */ /* 0x000fe200078e10ff */
[----:B------:R1:W-:Y:S04]  /*06d0*/  STL [R1+0x78], R17 ;  /* 0x0000781101007387 */ /* 0x0003e80000100800 */
[----:B0-----:R0:W4:Y:S01]  /*06e0*/  LDG.E.U16 R19, desc[UR10][R8.64] ;  /* 0x0000000a08137981 */ /* 0x001122000c1e1500 */
[----:B------:R-:W-:-:S03]  /*06f0*/  LEA.HI.X.SX32 R7, R0, R2, 0x1, P0 ;  /* 0x0000000200077211 */ /* 0x000fc600000f0eff */
[----:B-1----:R1:W4:Y:S01]  /*0700*/  LDG.E.U16 R17, desc[UR10][R10.64] ;  /* 0x0000000a0a117981 */ /* 0x002322000c1e1500 */
[----:B0-----:R-:W-:-:S04]  /*0710*/  LEA R8, P0, R5, R3, 0x1 ;  /* 0x0000000305087211 */ /* 0x001fc800078008ff */
[----:B------:R-:W-:-:S05]  /*0720*/  LEA.HI.X.SX32 R9, R5, R2, 0x1, P0 ;  /* 0x0000000205097211 */ /* 0x000fca00000f0eff */
[----:B------:R-:W4:Y:S04]  /*0730*/  LDG.E.U16 R15, desc[UR10][R8.64] ;  /* 0x0000000a080f7981 */ /* 0x000f28000c1e1500 */
[----:B---3--:R0:W-:Y:S04]  /*0740*/  STL [R1+0x9c], R16 ;  /* 0x00009c1001007387 */ /* 0x0081e80000100800 */
[----:B0-----:R0:W3:Y:S01]  /*0750*/  LDG.E.U16 R16, desc[UR10][R6.64] ;  /* 0x0000000a06107981 */ /* 0x0010e2000c1e1500 */
[----:B------:R-:W-:-:S05]  /*0760*/  LEA R0, R4, R5, 0x2 ;  /* 0x0000000504007211 */ /* 0x000fca00078e10ff */
[----:B-1----:R-:W-:Y:S01]  /*0770*/  IMAD R11, R4, 0x4, R0 ;  /* 0x00000004040b7824 */ /* 0x002fe200078e0200 */
[----:B0-----:R-:W-:-:S04]  /*0780*/  LEA R6, P0, R0, R3, 0x1 ;  /* 0x0000000300067211 */ /* 0x001fc800078008ff */
[----:B------:R-:W-:Y:S02]  /*0790*/  LEA R5, R4, R11, 0x2 ;  /* 0x0000000b04057211 */ /* 0x000fe400078e10ff */
[-C--:B------:R-:W-:Y:S02]  /*07a0*/  LEA R10, P1, R11, R3.reuse, 0x1 ;  /* 0x000000030b0a7211 */ /* 0x080fe400078208ff */
[-C--:B------:R-:W-:Y:S02]  /*07b0*/  LEA.HI.X.SX32 R7, R0, R2.reuse, 0x1, P0 ;  /* 0x0000000200077211 */ /* 0x080fe400000f0eff */
[----:B------:R-:W-:Y:S02]  /*07c0*/  LEA R8, P0, R5, R3, 0x1 ;  /* 0x0000000305087211 */ /* 0x000fe400078008ff */
[----:B------:R-:W-:Y:S02]  /*07d0*/  LEA R0, R4, R5, 0x2 ;  /* 0x0000000504007211 */ /* 0x000fe400078e10ff */
[-C--:B------:R-:W-:Y:S01]  /*07e0*/  LEA.HI.X.SX32 R11, R11, R2.reuse, 0x1, P1 ;  /* 0x000000020b0b7211 */ /* 0x080fe200008f0eff */
[----:B-----5:R-:W-:Y:S01]  /*07f0*/  STL [R1+0x74], R20 ;  /* 0x0000741401007387 */ /* 0x020fe20000100800 */
[----:B------:R-:W-:-:S02]  /*0800*/  LEA.HI.X.SX32 R9, R5, R2, 0x1, P0 ;  /* 0x0000000205097211 */ /* 0x000fc400000f0eff */
[----:B------:R-:W-:Y:S01]  /*0810*/  LEA R5, R4, R0, 0x2 ;  /* 0x0000000004057211 */ /* 0x000fe200078e10ff */
[----:B--2---:R0:W-:Y:S04]  /*0820*/  STL [R1+0x98], R13 ;  /* 0x0000980d01007387 */ /* 0x0041e80000100800 */
[----:B------:R1:W-:Y:S04]  /*0830*/  STL [R1+0x70], R12 ;  /* 0x0000700c01007387 */ /* 0x0003e80000100800 */
[----:B0-----:R0:W2:Y:S04]  /*0840*/  LDG.E.U16 R13, desc[UR10][R6.64] ;  /* 0x0000000a060d7981 */ /* 0x0010a8000c1e1500 */
[----:B-1----:R1:W5:Y:S01]  /*0850*/  LDG.E.U16 R12, desc[UR10][R10.64] ;  /* 0x0000000a0a0c7981 */ /* 0x002362000c1e1500 */
[----:B0-----:R-:W-:-:S03]  /*0860*/  LEA R6, P0, R0, R3, 0x1 ;  /* 0x0000000300067211 */ /* 0x001fc600078008ff */
[----:B----4-:R0:W-:Y:S01]  /*0870*/  STL [R1+0x94], R18 ;  /* 0x0000941201007387 */ /* 0x0101e20000100800 */
[----:B-1----:R-:W-:Y:S02]  /*0880*/  LEA R11, R4, R5, 0x2 ;  /* 0x00000005040b7211 */ /* 0x002fe400078e10ff */
[----:B------:R-:W-:-:S03]  /*0890*/  LEA.HI.X.SX32 R7, R0, R2, 0x1, P0 ;  /* 0x0000000200077211 */ /* 0x000fc600000f0eff */
[----:B------:R-:W-:Y:S01]  /*08a0*/  IMAD R0, R4, 0x4, R11 ;  /* 0x0000000404007824 */ /* 0x000fe200078e020b */
[----:B0-----:R0:W4:Y:S01]  /*08b0*/  LDG.E.U16 R18, desc[UR10][R8.64] ;  /* 0x0000000a08127981 */ /* 0x001122000c1e1500 */
[----:B------:R-:W-:-:S03]  /*08c0*/  LEA R10, P1, R11, R3, 0x1 ;  /* 0x000000030b0a7211 */ /* 0x000fc600078208ff */
[----:B------:R1:W-:Y:S01]  /*08d0*/  STL [R1+0x6c], R14 ;  /* 0x00006c0e01007387 */ /* 0x0003e20000100800 */
[----:B0-----:R-:W-:-:S04]  /*08e0*/  LEA R8, P0, R5, R3, 0x1 ;  /* 0x0000000305087211 */ /* 0x001fc800078008ff */
[----:B------:R-:W-:Y:S01]  /*08f0*/  LEA.HI.X.SX32 R9, R5, R2, 0x1, P0 ;  /* 0x0000000205097211 */ /* 0x000fe200000f0eff */
[----:B-1----:R0:W4:Y:S01]  /*0900*/  LDG.E.U16 R14, desc[UR10][R6.64] ;  /* 0x0000000a060e7981 */ /* 0x002122000c1e1500 */
[----:B------:R-:W-:Y:S02]  /*0910*/  LEA R5, R4, R0, 0x2 ;  /* 0x0000000004057211 */ /* 0x000fe400078e10ff */
[----:B------:R-:W-:Y:S01]  /*0920*/  LEA.HI.X.SX32 R11, R11, R2, 0x1, P1 ;  /* 0x000000020b0b7211 */ /* 0x000fe200008f0eff */
[----:B------:R1:W-:Y:S01]  /*0930*/  STL [R1+0x8c], R19 ;  /* 0x00008c1301007387 */ /* 0x0003e20000100800 */
[----:B0-----:R-:W-:-:S03]  /*0940*/  LEA R6, P0, R0, R3, 0x1 ;  /* 0x0000000300067211 */ /* 0x001fc600078008ff */
[----:B------:R-:W4:Y:S01]  /*0950*/  LDG.E.U16 R20, desc[UR10][R10.64] ;  /* 0x0000000a0a147981 */ /* 0x000f22000c1e1500 */
[----:B------:R-:W-:-:S03]  /*0960*/  LEA.HI.X.SX32 R7, R0, R2, 0x1, P0 ;  /* 0x0000000200077211 */ /* 0x000fc600000f0eff */
[----:B-1----:R0:W4:Y:S01]  /*0970*/  LDG.E.U16 R19, desc[UR10][R8.64] ;  /* 0x0000000a08137981 */ /* 0x002122000c1e1500 */
[----:B------:R-:W-:-:S03]  /*0980*/  LEA R0, R4, R5, 0x2 ;  /* 0x0000000504007211 */ /* 0x000fc600078e10ff */
[----:B------:R1:W-:Y:S01]  /*0990*/  STL [R1+0x68], R17 ;  /* 0x0000681101007387 */ /* 0x0003e20000100800 */
[----:B0-----:R-:W-:-:S04]  /*09a0*/  LEA R8, P0, R5, R3, 0x1 ;  /* 0x0000000305087211 */ /* 0x001fc800078008ff */
[----:B------:R-:W-:Y:S01]  /*09b0*/  LEA.HI.X.SX32 R9, R5, R2, 0x1, P0 ;  /* 0x0000000205097211 */ /* 0x000fe200000f0eff */
[----:B-1----:R0:W4:Y:S02]  /*09c0*/  LDG.E.U16 R17, desc[UR10][R6.64] ;  /* 0x0000000a06117981 */ /* 0x002124000c1e1500 */
[----:B0-----:R-:W-:-:S04]  /*09d0*/  LEA R6, P0, R0, R3, 0x1 ;  /* 0x0000000300067211 */ /* 0x001fc800078008ff */
[----:B------:R-:W-:Y:S01]  /*09e0*/  LEA.HI.X.SX32 R7, R0, R2, 0x1, P0 ;  /* 0x0000000200077211 */ /* 0x000fe200000f0eff */
[----:B---3--:R0:W-:Y:S04]  /*09f0*/  STL [R1+0x64], R16 ;  /* 0x0000641001007387 */ /* 0x0081e80000100800 */
[----:B------:R1:W-:Y:S04]  /*0a00*/  STL [R1+0x60], R15 ;  /* 0x0000600f01007387 */ /* 0x0003e80000100800 */
[----:B0-----:R-:W3:Y:S04]  /*0a10*/  LDG.E.U16 R16, desc[UR10][R6.64] ;  /* 0x0000000a06107981 */ /* 0x001ee8000c1e1500 */
[----:B-1----:R0:W3:Y:S01]  /*0a20*/  LDG.E.U16 R15, desc[UR10][R8.64] ;  /* 0x0000000a080f7981 */ /* 0x0020e2000c1e1500 */
[----:B------:R-:W-:-:S04]  /*0a30*/  LEA R11, R4, R0, 0x2 ;  /* 0x00000000040b7211 */ /* 0x000fc800078e10ff */
[----:B------:R-:W-:-:S05]  /*0a40*/  LEA R5, R4, R11, 0x2 ;  /* 0x0000000b04057211 */ /* 0x000fca00078e10ff */
[----:B------:R-:W-:Y:S01]  /*0a50*/  IMAD R0, R4, 0x4, R5 ;  /* 0x0000000404007824 */ /* 0x000fe200078e0205 */
[-C--:B0-----:R-:W-:Y:S02]  /*0a60*/  LEA R8, P0, R5, R3.reuse, 0x1 ;  /* 0x0000000305087211 */ /* 0x081fe400078008ff */
[-C--:B------:R-:W-:Y:S02]  /*0a70*/  LEA R10, P1, R11, R3.reuse, 0x1 ;  /* 0x000000030b0a7211 */ /* 0x080fe400078208ff */
[-C--:B------:R-:W-:Y:S02]  /*0a80*/  LEA.HI.X.SX32 R9, R5, R2.reuse, 0x1, P0 ;  /* 0x0000000205097211 */ /* 0x080fe400000f0eff */
[----:B------:R-:W-:Y:S01]  /*0a90*/  LEA R6, P0, R0, R3, 0x1 ;  /* 0x0000000300067211 */ /* 0x000fe200078008ff */
[----:B--2---:R0:W-:Y:S01]  /*0aa0*/  STL [R1+0x5c], R13 ;  /* 0x00005c0d01007387 */ /* 0x0041e20000100800 */
[----:B------:R-:W-:-:S03]  /*0ab0*/  LEA.HI.X.SX32 R11, R11, R2, 0x1, P1 ;  /* 0x000000020b0b7211 */ /* 0x000fc600008f0eff */
[----:B-----5:R1:W-:Y:S01]  /*0ac0*/  STL [R1+0x58], R12 ;  /* 0x0000580c01007387 */ /* 0x0203e20000100800 */
[----:B------:R-:W-:-:S03]  /*0ad0*/  LEA.HI.X.SX32 R7, R0, R2, 0x1, P0 ;  /* 0x0000000200077211 */ /* 0x000fc600000f0eff */
[----:B------:R2:W5:Y:S01]  /*0ae0*/  LDG.E.U16 R21, desc[UR10][R8.64] ;  /* 0x0000000a08157981 */ /* 0x000562000c1e1500 */
[----:B0-----:R-:W-:-:S03]  /*0af0*/  LEA R13, R4, R0, 0x2 ;  /* 0x00000000040d7211 */ /* 0x001fc600078e10ff */
[----:B------:R-:W5:Y:S01]  /*0b00*/  LDG.E.U16 R22, desc[UR10][R10.64] ;  /* 0x0000000a0a167981 */ /* 0x000f62000c1e1500 */
[C---:B-1----:R-:W-:Y:S02]  /*0b10*/  LEA R12, R4.reuse, R13, 0x2 ;  /* 0x0000000d040c7211 */ /* 0x042fe400078e10ff */
[CC--:B--2---:R-:W-:Y:S02]  /*0b20*/  LEA R8, P0, R13.reuse, R3.reuse, 0x1 ;  /* 0x000000030d087211 */ /* 0x0c4fe400078008ff */
[C---:B------:R-:W-:Y:S01]  /*0b30*/  LEA R0, R4.reuse, R12, 0x2 ;  /* 0x0000000c04007211 */ /* 0x040fe200078e10ff */
[----:B----4-:R0:W-:Y:S01]  /*0b40*/  STL [R1+0x54], R18 ;  /* 0x0000541201007387 */ /* 0x0101e20000100800 */
[----:B------:R-:W-:Y:S02]  /*0b50*/  LEA.HI.X.SX32 R9, R13, R2, 0x1, P0 ;  /* 0x000000020d097211 */ /* 0x000fe400000f0eff */
[----:B------:R-:W-:Y:S01]  /*0b60*/  LEA R5, R4, R0, 0x2 ;  /* 0x0000000004057211 */ /* 0x000fe200078e10ff */
[----:B0-----:R0:W2:Y:S04]  /*0b70*/  LDG.E.U16 R18, desc[UR10][R6.64] ;  /* 0x0000000a06127981 */ /* 0x0010a8000c1e1500 */
[----:B------:R1:W-:Y:S01]  /*0b80*/  STL [R1+0x50], R14 ;  /* 0x0000500e01007387 */ /* 0x0003e20000100800 */
[----:B0-----:R-:W-:-:S04]  /*0b90*/  LEA R6, P0, R0, R3, 0x1 ;  /* 0x0000000300067211 */ /* 0x001fc800078008ff */
[-C--:B------:R-:W-:Y:S01]  /*0ba0*/  LEA.HI.X.SX32 R7, R0, R2.reuse, 0x1, P0 ;  /* 0x0000000200077211 */ /* 0x080fe200000f0eff */
[----:B-1----:R-:W-:Y:S01]  /*0bb0*/  IMAD R14, R4, 0x4, R5 ;  /* 0x00000004040e7824 */ /* 0x002fe200078e0205 */
[C---:B------:R-:W-:Y:S01]  /*0bc0*/  LEA R10, P1, R12.reuse, R3, 0x1 ;  /* 0x000000030c0a7211 */ /* 0x040fe200078208ff */
[----:B------:R0:W-:Y:S04]  /*0bd0*/  STL [R1+0x4c], R19 ;  /* 0x00004c1301007387 */ /* 0x0001e80000100800 */
[----:B------:R1:W-:Y:S04]  /*0be0*/  STL [R1+0x48], R20 ;  /* 0x0000481401007387 */ /* 0x0003e80000100800 */
[----:B0-----:R0:W4:Y:S01]  /*0bf0*/  LDG.E.U16 R19, desc[UR10][R8.64] ;  /* 0x0000000a08137981 */ /* 0x001122000c1e1500 */
[----:B------:R-:W-:-:S03]  /*0c00*/  LEA.HI.X.SX32 R11, R12, R2, 0x1, P1 ;  /* 0x000000020c0b7211 */ /* 0x000fc600008f0eff */
[----:B------:R0:W-:Y:S04]  /*0c10*/  STL [R1+0x44], R17 ;  /* 0x0000441101007387 */ /* 0x0001e80000100800 */
[----:B-1----:R-:W4:Y:S01]  /*0c20*/  LDG.E.U16 R20, desc[UR10][R10.64] ;  /* 0x0000000a0a147981 */ /* 0x002f22000c1e1500 */
[----:B0-----:R-:W-:-:S04]  /*0c30*/  LEA R8, P0, R5, R3, 0x1 ;  /* 0x0000000305087211 */ /* 0x001fc800078008ff */
[----:B------:R-:W-:Y:S01]  /*0c40*/  LEA.HI.X.SX32 R9, R5, R2, 0x1, P0 ;  /* 0x0000000205097211 */ /* 0x000fe200000f0eff */
[----:B------:R0:W4:Y:S04]  /*0c50*/  LDG.E.U16 R17, desc[UR10][R6.64] ;  /* 0x0000000a06117981 */ /* 0x000128000c1e1500 */
[----:B------:R1:W4:Y:S01]  /*0c60*/  LDG.E.U16 R25, desc[UR10][R8.64] ;  /* 0x0000000a08197981 */ /* 0x000322000c1e1500 */
[----:B0-----:R-:W-:-:S04]  /*0c70*/  LEA R6, P0, R14, R3, 0x1 ;  /* 0x000000030e067211 */ /* 0x001fc800078008ff */
[----:B------:R-:W-:Y:S01]  /*0c80*/  LEA.HI.X.SX32 R7, R14, R2, 0x1, P0 ;  /* 0x000000020e077211 */ /* 0x000fe200000f0eff */
[----:B---3--:R-:W-:Y:S04]  /*0c90*/  STL [R1+0x40], R15 ;  /* 0x0000400f01007387 */ /* 0x008fe80000100800 */
[----:B------:R0:W-:Y:S04]  /*0ca0*/  STL [R1+0x3c], R16 ;  /* 0x00003c1001007387 */ /* 0x0001e80000100800 */
[----:B0-----:R0:W3:Y:S01]  /*0cb0*/  LDG.E.U16 R16, desc[UR10][R6.64] ;  /* 0x0000000a06107981 */ /* 0x0010e2000c1e1500 */
[----:B------:R-:W-:-:S04]  /*0cc0*/  LEA R12, R4, R14, 0x2 ;  /* 0x0000000e040c7211 */ /* 0x000fc800078e10ff */
[----:B------:R-:W-:-:S04]  /*0cd0*/  LEA R13, R4, R12, 0x2 ;  /* 0x0000000c040d7211 */ /* 0x000fc800078e10ff */
[C---:B------:R-:W-:Y:S02]  /*0ce0*/  LEA R0, R4.reuse, R13, 0x2 ;  /* 0x0000000d04007211 */ /* 0x040fe400078e10ff */
[CC--:B-1----:R-:W-:Y:S02]  /*0cf0*/  LEA R8, P0, R13.reuse, R3.reuse, 0x1 ;  /* 0x000000030d087211 */ /* 0x0c2fe400078008ff */
[----:B------:R-:W-:Y:S02]  /*0d00*/  LEA R5, R4, R0, 0x2 ;  /* 0x0000000004057211 */ /* 0x000fe400078e10ff */
[-C--:B------:R-:W-:Y:S02]  /*0d10*/  LEA.HI.X.SX32 R9, R13, R2.reuse, 0x1, P0 ;  /* 0x000000020d097211 */ /* 0x080fe400000f0eff */
[----:B0-----:R-:W-:Y:S01]  /*0d20*/  LEA R6, P0, R0, R3, 0x1 ;  /* 0x0000000300067211 */ /* 0x001fe200078008ff */
[----:B------:R-:W-:Y:S02]  /*0d30*/  IMAD R15, R4, 0x4, R5 ;  /* 0x00000004040f7824 */ /* 0x000fe400078e0205 */
[----:B------:R0:W3:Y:S01]  /*0d40*/  LDG.E.U16 R23, desc[UR10][R8.64] ;  /* 0x0000000a08177981 */ /* 0x0000e2000c1e1500 */
[----:B------:R-:W-:-:S02]  /*0d50*/  LEA.HI.X.SX32 R7, R0, R2, 0x1, P0 ;  /* 0x0000000200077211 */ /* 0x000fc400000f0eff */
[----:B------:R-:W-:Y:S02]  /*0d60*/  LEA R10, P1, R12, R3, 0x1 ;  /* 0x000000030c0a7211 */ /* 0x000fe400078208ff */
[----:B------:R-:W-:Y:S01]  /*0d70*/  LEA R14, R4, R15, 0x2 ;  /* 0x0000000f040e7211 */ /* 0x000fe200078e10ff */
[----:B-----5:R1:W-:Y:S01]  /*0d80*/  STL [R1+0x38], R22 ;  /* 0x0000381601007387 */ /* 0x0203e20000100800 */
[C---:B0-----:R-:W-:Y:S02]  /*0d90*/  LEA R8, P0, R5.reuse, R3, 0x1 ;  /* 0x0000000305087211 */ /* 0x041fe400078008ff */
[-C--:B------:R-:W-:Y:S02]  /*0da0*/  LEA.HI.X.SX32 R11, R12, R2.reuse, 0x1, P1 ;  /* 0x000000020c0b7211 */ /* 0x080fe400008f0eff */
[----:B------:R-:W-:Y:S01]  /*0db0*/  LEA.HI.X.SX32 R9, R5, R2, 0x1, P0 ;  /* 0x0000000205097211 */ /* 0x000fe200000f0eff */
[----:B-1----:R0:W5:Y:S01]  /*0dc0*/  LDG.E.U16 R22, desc[UR10][R6.64] ;  /* 0x0000000a06167981 */ /* 0x002162000c1e1500 */
[----:B------:R-:W-:-:S03]  /*0dd0*/  LEA R12, R4, R14, 0x2 ;  /* 0x0000000e040c7211 */ /* 0x000fc600078e10ff */
[----:B------:R1:W-:Y:S04]  /*0de0*/  STL [R1+0x34], R21 ;  /* 0x0000341501007387 */ /* 0x0003e80000100800 */
[----:B------:R-:W5:Y:S01]  /*0df0*/  LDG.E.U16 R24, desc[UR10][R10.64] ;  /* 0x0000000a0a187981 */ /* 0x000f62000c1e1500 */
[-C--:B0-----:R-:W-:Y:S02]  /*0e00*/  LEA R6, P0, R14, R3.reuse, 0x1 ;  /* 0x000000030e067211 */ /* 0x081fe400078008ff */
[----:B------:R-:W-:Y:S01]  /*0e10*/  LEA R13, R4, R12, 0x2 ;  /* 0x0000000c040d7211 */ /* 0x000fe200078e10ff */
[----:B-1----:R0:W5:Y:S01]  /*0e20*/  LDG.E.U16 R21, desc[UR10][R8.64] ;  /* 0x0000000a08157981 */ /* 0x002162000c1e1500 */
[----:B------:R-:W-:Y:S02]  /*0e30*/  LEA.HI.X.SX32 R7, R14, R2, 0x1, P0 ;  /* 0x000000020e077211 */ /* 0x000fe400000f0eff */
[----:B0-----:R-:W-:-:S04]  /*0e40*/  LEA R8, P0, R12, R3, 0x1 ;  /* 0x000000030c087211 */ /* 0x001fc800078008ff */
[-C--:B------:R-:W-:Y:S02]  /*0e50*/  LEA.HI.X.SX32 R9, R12, R2.reuse, 0x1, P0 ;  /* 0x000000020c097211 */ /* 0x080fe400000f0eff */
[C---:B------:R-:W-:Y:S01]  /*0e60*/  LEA R12, P0, R13.reuse, R3, 0x1 ;  /* 0x000000030d0c7211 */ /* 0x040fe200078008ff */
[----:B--2---:R-:W-:Y:S01]  /*0e70*/  STL [R1+0x30], R18 ;  /* 0x0000301201007387 */ /* 0x004fe20000100800 */
[----:B------:R-:W-:Y:S02]  /*0e80*/  LEA R0, R4, R13, 0x2 ;  /* 0x0000000d04007211 */ /* 0x000fe400078e10ff */
[----:B------:R-:W-:Y:S01]  /*0e90*/  LEA.HI.X.SX32 R13, R13, R2, 0x1, P0 ;  /* 0x000000020d0d7211 */ /* 0x000fe200000f0eff */
[----:B----4-:R-:W-:Y:S04]  /*0ea0*/  STL [R1+0x2c], R19 ;  /* 0x00002c1301007387 */ /* 0x010fe80000100800 */
[----:B------:R-:W2:Y:S04]  /*0eb0*/  LDG.E.U16 R29, desc[UR10][R12.64] ;  /* 0x0000000a0c1d7981 */ /* 0x000ea8000c1e1500 */
[----:B------:R-:W-:Y:S04]  /*0ec0*/  STL [R1+0x28], R20 ;  /* 0x0000281401007387 */ /* 0x000fe80000100800 */
[----:B------:R0:W-:Y:S04]  /*0ed0*/  STL [R1+0x24], R17 ;  /* 0x0000241101007387 */ /* 0x0001e80000100800 */
[----:B------:R-:W-:Y:S01]  /*0ee0*/  STL [R1+0x20], R25 ;  /* 0x0000201901007387 */ /* 0x000fe20000100800 */
[----:B------:R-:W-:-:S03]  /*0ef0*/  LEA R10, P1, R15, R3, 0x1 ;  /* 0x000000030f0a7211 */ /* 0x000fc600078208ff */
[----:B0-----:R-:W4:Y:S04]  /*0f00*/  LDG.E.U16 R17, desc[UR10][R6.64] ;  /* 0x0000000a06117981 */ /* 0x001f28000c1e1500 */
[----:B---3--:R0:W-:Y:S04]  /*0f10*/  STL [R1+0x1c], R16 ;  /* 0x00001c1001007387 */ /* 0x0081e80000100800 */
[----:B0-----:R-:W3:Y:S04]  /*0f20*/  LDG.E.U16 R16, desc[UR10][R8.64] ;  /* 0x0000000a08107981 */ /* 0x001ee8000c1e1500 */
[----:B-----5:R-:W-:Y:S04]  /*0f30*/  STL [R1+0x18], R24 ;  /* 0x0000181801007387 */ /* 0x020fe80000100800 */
[----:B--2---:R0:W-:Y:S04]  /*0f40*/  STL [R1+0x155c], R29 ;  /* 0x00155c1d01007387 */ /* 0x0041e80000100800 */
[----:B---3--:R-:W-:Y:S04]  /*0f50*/  STL [R1], R16 ;  /* 0x0000001001007387 */ /* 0x008fe80000100800 */
[----:B0-----:R-:W2:Y:S04]  /*0f60*/  LDL.LU R29, [R1] ;  /* 0x00000000011d7983 */ /* 0x001ea80000300800 */
[----:B------:R-:W-:Y:S04]  /*0f70*/  STL [R1+0x14], R23 ;  /* 0x0000141701007387 */ /* 0x000fe80000100800 */
[----:B--2---:R0:W-:Y:S04]  /*0f80*/  STL [R1+0x1580], R29 ;  /* 0x0015801d01007387 */ /* 0x0041e80000100800 */
[----:B0-----:R-:W2:Y:S04]  /*0f90*/  LDL.LU R29, [R1+0x78] ;  /* 0x00007800011d7983 */ /* 0x001ea80000300800 */
[----:B--2---:R0:W-:Y:S04]  /*0fa0*/  STL [R1+0x1584], R29 ;  /* 0x0015841d01007387 */ /* 0x0041e80000100800 */
[----:B0-----:R-:W2:Y:S04]  /*0fb0*/  LDL.LU R29, [R1+0x7c] ;  /* 0x00007c00011d7983 */ /* 0x001ea80000300800 */
[----:B--2---:R0:W-:Y:S04]  /*0fc0*/  STL [R1+0x1588], R29 ;  /* 0x0015881d01007387 */ /* 0x0041e80000100800 */
[----:B------:R-:W-:Y:S04]  /*0fd0*/  STL [R1+0x10], R22 ;  /* 0x0000101601007387 */ /* 0x000fe80000100800 */
[----:B0-----:R-:W2:Y:S01]  /*0fe0*/  LDL.LU R29, [R1+0x80] ;  /* 0x00008000011d7983 */ /* 0x001ea20000300800 */
[----:B------:R-:W-:-:S05]  /*0ff0*/  LEA.HI.X.SX32 R11, R15, R2, 0x1, P1 ;  /* 0x000000020f0b7211 */ /* 0x000fca00008f0eff */
[----:B------:R0:W3:Y:S04]  /*1000*/  LDG.E.U16 R20, desc[UR10][R10.64] ;  /* 0x0000000a0a147981 */ /* 0x0000e8000c1e1500 */
[----:B--2---:R1:W-:Y:S04]  /*1010*/  STL [R1+0x158c], R29 ;  /* 0x00158c1d01007387 */ /* 0x0043e80000100800 */
[----:B-1----:R-:W2:Y:S01]  /*1020*/  LDL.LU R29, [R1+0x84] ;  /* 0x00008400011d7983 */ /* 0x002ea20000300800 */
[----:B------:R-:W-:-:S05]  /*1030*/  IMAD R18, R4, 0x4, R0 ;  /* 0x0000000404127824 */ /* 0x000fca00078e0200 */
[----:B------:R-:W-:-:S04]  /*1040*/  LEA R5, R4, R18, 0x2 ;  /* 0x0000001204057211 */ /* 0x000fc800078e10ff */
[----:B------:R-:W-:-:S04]  /*1050*/  LEA R19, R4, R5, 0x2 ;  /* 0x0000000504137211 */ /* 0x000fc800078e10ff */
[----:B------:R-:W-:-:S04]  /*1060*/  LEA R15, R4, R19, 0x2 ;  /* 0x00000013040f7211 */ /* 0x000fc800078e10ff */
[----:B0-----:R-:W-:-:S05]  /*1070*/  LEA R10, R4, R15, 0x2 ;  /* 0x0000000f040a7211 */ /* 0x001fca00078e10ff */
[----:B------:R-:W-:Y:S01]  /*1080*/  IMAD R14, R4, 0x4, R10 ;  /* 0x00000004040e7824 */ /* 0x000fe200078e020a */
[-C--:B------:R-:W-:Y:S01]  /*1090*/  LEA R6, P1, R0, R3.reuse, 0x1 ;  /* 0x0000000300067211 */ /* 0x080fe200078208ff */
[----:B--2---:R0:W-:Y:S04]  /*10a0*/  STL [R1+0x1590], R29 ;  /* 0x0015901d01007387 */ /* 0x0041e80000100800 */
[----:B0-----:R-:W2:Y:S01]  /*10b0*/  LDL.LU R29, [R1+0x88] ;  /* 0x00008800011d7983 */ /* 0x001ea20000300800 */
[----:B------:R-:W-:Y:S02]  /*10c0*/  LEA R11, R4, R14, 0x2 ;  /* 0x0000000e040b7211 */ /* 0x000fe400078e10ff */
[----:B------:R-:W-:Y:S02]  /*10d0*/  LEA.HI.X.SX32 R7, R0, R2, 0x1, P1 ;  /* 0x0000000200077211 */ /* 0x000fe400008f0eff */
[----:B------:R-:W-:-:S02]  /*10e0*/  LEA R8, P0, R5, R3, 0x1 ;  /* 0x0000000305087211 */ /* 0x000fc400078008ff */
[C---:B------:R-:W-:Y:S01]  /*10f0*/  LEA R0, R4.reuse, R11, 0x2 ;  /* 0x0000000b04007211 */ /* 0x040fe200078e10ff */
[----:B------:R0:W5:Y:S01]  /*1100*/  LDG.E.U16 R28, desc[UR10][R6.64] ;  /* 0x0000000a061c7981 */ /* 0x000162000c1e1500 */
[----:B------:R-:W-:Y:S02]  /*1110*/  LEA.HI.X.SX32 R9, R5, R2, 0x1, P0 ;  /* 0x0000000205097211 */ /* 0x000fe400000f0eff */
[C---:B------:R-:W-:Y:S02]  /*1120*/  LEA R5, R4.reuse, R0, 0x2 ;  /* 0x0000000004057211 */ /* 0x040fe400078e10ff */
[----:B------:R-:W-:Y:S01]  /*1130*/  LEA R12, P0, R15, R3, 0x1 ;  /* 0x000000030f0c7211 */ /* 0x000fe200078008ff */
[----:B------:R1:W5:Y:S01]  /*1140*/  LDG.E.U16 R27, desc[UR10][R8.64] ;  /* 0x0000000a081b7981 */ /* 0x000362000c1e1500 */
[----:B0-----:R-:W-:Y:S02]  /*1150*/  LEA R7, R4, R5, 0x2 ;  /* 0x0000000504077211 */ /* 0x001fe400078e10ff */
[----:B------:R-:W-:-:S03]  /*1160*/  LEA R22, P1, R14, R3, 0x1 ;  /* 0x000000030e167211 */ /* 0x000fc600078208ff */
[----:B------:R-:W-:Y:S01]  /*1170*/  IMAD R6, R4, 0x4, R7 ;  /* 0x0000000404067824 */ /* 0x000fe200078e0207 */
[-C--:B------:R-:W-:Y:S02]  /*1180*/  LEA.HI.X.SX32 R13, R15, R2.reuse, 0x1, P0 ;  /* 0x000000020f0d7211 */ /* 0x080fe400000f0eff */
[----:B------:R-:W-:Y:S02]  /*1190*/  LEA.HI.X.SX32 R23, R14, R2, 0x1, P1 ;  /* 0x000000020e177211 */ /* 0x000fe400008f0eff */
[----:B-1----:R-:W-:Y:S01]  /*11a0*/  LEA R8, P0, R0, R3, 0x1 ;  /* 0x0000000300087211 */ /* 0x002fe200078008ff */
[----:B------:R-:W-:Y:S01]  /*11b0*/  STL [R1+0xc], R21 ;  /* 0x00000c1501007387 */ /* 0x000fe20000100800 */
[----:B------:R-:W-:Y:S02]  /*11c0*/  LEA R14, R4, R6, 0x2 ;  /* 0x00000006040e7211 */ /* 0x000fe400078e10ff */
[----:B------:R-:W-:Y:S01]  /*11d0*/  LEA.HI.X.SX32 R9, R0, R2, 0x1, P0 ;  /* 0x0000000200097211 */ /* 0x000fe200000f0eff */
[----:B------:R0:W5:Y:S01]  /*11e0*/  LDG.E.U16 R26, desc[UR10][R12.64] ;  /* 0x0000000a0c1a7981 */ /* 0x000162000c1e1500 */
[----:B------:R-:W-:-:S03]  /*11f0*/  LEA R0, R4, R14, 0x2 ;  /* 0x0000000e04007211 */ /* 0x000fc600078e10ff */
[----:B------:R1:W5:Y:S01]  /*1200*/  LDG.E.U16 R8, desc[UR10][R8.64] ;  /* 0x0000000a08087981 */ /* 0x000362000c1e1500 */
[----:B------:R-:W-:-:S03]  /*1210*/  LEA R15, R4, R0, 0x2 ;  /* 0x00000000040f7211 */ /* 0x000fc600078e10ff */
[----:B------:R-:W5:Y:S01]  /*1220*/  LDG.E.U16 R22, desc[UR10][R22.64] ;  /* 0x0000000a16167981 */ /* 0x000f62000c1e1500 */
[----:B0-----:R-:W-:-:S04]  /*1230*/  LEA R12, P1, R14, R3, 0x1 ;  /* 0x000000030e0c7211 */ /* 0x001fc800078208ff */
[----:B------:R-:W-:Y:S01]  /*1240*/  LEA.HI.X.SX32 R13, R14, R2, 0x1, P1 ;  /* 0x000000020e0d7211 */ /* 0x000fe200008f0eff */
[----:B--2---:R0:W-:Y:S04]  /*1250*/  STL [R1+0x1594], R29 ;  /* 0x0015941d01007387 */ /* 0x0041e80000100800 */
[----:B0-----:R-:W2:Y:S04]  /*1260*/  LDL.LU R29, [R1+0x90] ;  /* 0x00009000011d7983 */ /* 0x001ea80000300800 */
[----:B---3--:R0:W-:Y:S02]  /*1270*/  STL [R1+0x8], R20 ;  /* 0x0000081401007387 */ /* 0x0081e40000100800 */
[----:B0-----:R-:W-:-:S04]  /*1280*/  LEA R20, P0, R7, R3, 0x1 ;  /* 0x0000000307147211 */ /* 0x001fc800078008ff */
[-C--:B------:R-:W-:Y:S02]  /*1290*/  LEA.HI.X.SX32 R21, R7, R2.reuse, 0x1, P0 ;  /* 0x0000000207157211 */ /* 0x080fe400000f0eff */
[C---:B------:R-:W-:Y:S02]  /*12a0*/  LEA R7, R4.reuse, R15, 0x2 ;  /* 0x0000000f04077211 */ /* 0x040fe400078e10ff */
[CC--:B------:R-:W-:Y:S01]  /*12b0*/  LEA R14, P0, R15.reuse, R3.reuse, 0x1 ;  /* 0x000000030f0e7211 */ /* 0x0c0fe200078008ff */
[----:B----4-:R0:W-:Y:S02]  /*12c0*/  STL [R1+0x4], R17 ;  /* 0x0000041101007387 */ /* 0x0101e40000100800 */
[----:B-1----:R-:W-:Y:S01]  /*12d0*/  IMAD R9, R4, 0x4, R7 ;  /* 0x0000000404097824 */ /* 0x002fe200078e0207 */
[-C--:B------:R-:W-:Y:S01]  /*12e0*/  LEA.HI.X.SX32 R15, R15, R2.reuse, 0x1, P0 ;  /* 0x000000020f0f7211 */ /* 0x080fe200000f0eff */
[----:B------:R-:W3:Y:S03]  /*12f0*/  LDG.E.U16 R20, desc[UR10][R20.64] ;  /* 0x0000000a14147981 */ /* 0x000ee6000c1e1500 */
[CC--:B------:R-:W-:Y:S01]  /*1300*/  LEA R16, P1, R9.reuse, R3.reuse, 0x1 ;  /* 0x0000000309107211 */ /* 0x0c0fe200078208ff */
[----:B------:R1:W4:Y:S03]  /*1310*/  LDG.E.U16 R23, desc[UR10][R14.64] ;  /* 0x0000000a0e177981 */ /* 0x000326000c1e1500 */
[----:B0-----:R-:W-:Y:S01]  /*1320*/  LEA.HI.X.SX32 R17, R9, R2, 0x1, P1 ;  /* 0x0000000209117211 */ /* 0x001fe200008f0eff */
[----:B------:R0:W3:Y:S01]  /*1330*/  LDG.E.U16 R21, desc[UR10][R12.64] ;  /* 0x0000000a0c157981 */ /* 0x0000e2000c1e1500 */
[----:B-1----:R-:W-:-:S03]  /*1340*/  LEA R14, P1, R19, R3, 0x1 ;  /* 0x00000003130e7211 */ /* 0x002fc600078208ff */
[----:B------:R1:W4:Y:S01]  /*1350*/  LDG.E.U16 R24, desc[UR10][R16.64] ;  /* 0x0000000a10187981 */ /* 0x000322000c1e1500 */
[----:B0-----:R-:W-:-:S04]  /*1360*/  LEA R12, P0, R18, R3, 0x1 ;  /* 0x00000003120c7211 */ /* 0x001fc800078008ff */
[-C--:B------:R-:W-:Y:S02]  /*1370*/  LEA.HI.X.SX32 R13, R18, R2.reuse, 0x1, P0 ;  /* 0x00000002120d7211 */ /* 0x080fe400000f0eff */
[CC--:B-1----:R-:W-:Y:S02]  /*1380*/  LEA R16, P0, R10.reuse, R3.reuse, 0x1 ;  /* 0x000000030a107211 */ /* 0x0c2fe400078008ff */
[-C--:B------:R-:W-:Y:S01]  /*1390*/  LEA.HI.X.SX32 R15, R19, R2.reuse, 0x1, P1 ;  /* 0x00000002130f7211 */ /* 0x080fe200008f0eff */
[----:B------:R0:W5:Y:S01]  /*13a0*/  LDG.E.U16 R25, desc[UR10][R12.64] ;  /* 0x0000000a0c197981 */ /* 0x000162000c1e1500 */
[-C--:B------:R-:W-:Y:S02]  /*13b0*/  LEA R18, P1, R11, R3.reuse, 0x1 ;  /* 0x000000030b127211 */ /* 0x080fe400078208ff */
[----:B------:R-:W-:Y:S01]  /*13c0*/  LEA.HI.X.SX32 R17, R10, R2, 0x1, P0 ;  /* 0x000000020a117211 */ /* 0x000fe200000f0eff */
[----:B------:R-:W3:Y:S01]  /*13d0*/  LDG.E.U16 R14, desc[UR10][R14.64] ;  /* 0x0000000a0e0e7981 */ /* 0x000ee2000c1e1500 */
[----:B------:R-:W-:-:S02]  /*13e0*/  LEA R10, P0, R5, R3, 0x1 ;  /* 0x00000003050a7211 */ /* 0x000fc400078008ff */
[-C--:B------:R-:W-:Y:S01]  /*13f0*/  LEA.HI.X.SX32 R19, R11, R2.reuse, 0x1, P1 ;  /* 0x000000020b137211 */ /* 0x080fe200008f0eff */
[----:B------:R-:W4:Y:S01]  /*1400*/  LDG.E.U16 R16, desc[UR10][R16.64] ;  /* 0x0000000a10107981 */ /* 0x000f22000c1e1500 */
[-C--:B------:R-:W-:Y:S02]  /*1410*/  LEA.HI.X.SX32 R11, R5, R2.reuse, 0x1, P0 ;  /* 0x00000002050b7211 */ /* 0x080fe400000f0eff */
[----:B0-----:R-:W-:Y:S01]  /*1420*/  LEA R12, P0, R6, R3, 0x1 ;  /* 0x00000003060c7211 */ /* 0x001fe200078008ff */
[----:B------:R-:W4:Y:S01]  /*1430*/  LDG.E.U16 R18, desc[UR10][R18.64] ;  /* 0x0000000a12127981 */ /* 0x000f22000c1e1500 */
[----:B------:R-:W-:Y:S02]  /*1440*/  LEA R9, R4, R9, 0x2 ;  /* 0x0000000904097211 */ /* 0x000fe400078e10ff */
[----:B------:R-:W-:Y:S01]  /*1450*/  LEA R4, P1, R0, R3, 0x1 ;  /* 0x0000000300047211 */ /* 0x000fe200078208ff */
[----:B------:R-:W4:Y:S01]  /*1460*/  LDG.E.U16 R15, desc[UR10][R10.64] ;  /* 0x0000000a0a0f7981 */ /* 0x000f22000c1e1500 */
[----:B------:R-:W-:-:S02]  /*1470*/  LEA.HI.X.SX32 R13, R6, R2, 0x1, P0 ;  /* 0x00000002060d7211 */ /* 0x000fc400000f0eff */
[C---:B------:R-:W-:Y:S02]  /*1480*/  LEA R6, P0, R7.reuse, R3, 0x1 ;  /* 0x0000000307067211 */ /* 0x040fe400078008ff */
[-C--:B------:R-:W-:Y:S01]  /*1490*/  LEA.HI.X.SX32 R5, R0, R2.reuse, 0x1, P1 ;  /* 0x0000000200057211 */ /* 0x080fe200008f0eff */
[----:B------:R0:W4:Y:S01]  /*14a0*/  LDG.E.U16 R12, desc[UR10][R12.64] ;  /* 0x0000000a0c0c7981 */ /* 0x000122000c1e1500 */
[----:B------:R-:W-:-:S03]  /*14b0*/  LEA.HI.X.SX32 R7, R7, R2, 0x1, P0 ;  /* 0x0000000207077211 */ /* 0x000fc600000f0eff */
[----:B------:R-:W4:Y:S04]  /*14c0*/  LDG.E.U16 R4, desc[UR10][R4.64] ;  /* 0x0000000a04047981 */ /* 0x000f28000c1e1500 */
[----:B------:R-:W4:Y:S01]  /*14d0*/  LDG.E.U16 R6, desc[UR10][R6.64] ;  /* 0x0000000a06067981 */ /* 0x000f22000c1e1500 */
[----:B0-----:R-:W0:Y:S01]  /*14e0*/  S2R R13, SR_TID.X ;  /* 0x00000000000d7919 */ /* 0x001e220000002100 */
[----:B------:R-:W1:Y:S01]  /*14f0*/  S2UR UR6, SR_CgaCtaId ;  /* 0x00000000000679c3 */ /* 0x000e620000008800 */
[----:B------:R-:W-:Y:S01]  /*1500*/  LEA R10, P1, R9, R3, 0x1 ;  /* 0x00000003090a7211 */ /* 0x000fe200078208ff */
[----:B------:R-:W-:-:S03]  /*1510*/  UMOV UR4, 0x400 ;  /* 0x0000040000047882 */ /* 0x000fc60000000000 */
[----:B------:R-:W-:-:S05]  /*1520*/  LEA.HI.X.SX32 R11, R9, R2, 0x1, P1 ;  /* 0x00000002090b7211 */ /* 0x000fca00008f0eff */
[----:B------:R-:W4:Y:S01]  /*1530*/  LDG.E.U16 R10, desc[UR10][R10.64] ;  /* 0x0000000a0a0a7981 */ /* 0x000f22000c1e1500 */
[----:B-1----:R-:W-:Y:S01]  /*1540*/  ULEA UR6, UR6, UR4, 0x18 ;  /* 0x0000000406067291 */ /* 0x002fe2000f8ec03f */
[----:B0-----:R-:W-:Y:S02]  /*1550*/  LOP3.LUT R2, R13, 0x3f, RZ, 0xc0, !PT ;  /* 0x0000003f0d027812 */ /* 0x001fe400078ec0ff */
[----:B------:R-:W-:Y:S02]  /*1560*/  SHF.R.S32.HI R0, RZ, 0x6, R13 ;  /* 0x00000006ff007819 */ /* 0x000fe4000001140d */
[----:B------:R-:W-:Y:S02]  /*1570*/  SHF.L.U32 R2, R2, 0x1, RZ ;  /* 0x0000000102027819 */ /* 0x000fe400000006ff */
[----:B------:R-:W-:-:S04]  /*1580*/  SGXT R0, R0, 0x1 ;  /* 0x000000010000781a */ /* 0x000fc80000000200 */
[----:B------:R-:W-:-:S05]  /*1590*/  LOP3.LUT R0, R2, 0x90, R0, 0x78, !PT ;  /* 0x0000009002007812 */ /* 0x000fca00078e7800 */
[----:B--2---:R-:W-:Y:S04]  /*15a0*/  STS.U16 [R0+UR6+0x10000], R29 ;  /* 0x0100001d00007988 */ /* 0x004fe80008000406 */
[----:B-----5:R0:W-:Y:S04]  /*15b0*/  STL [R1+0x1560], R25 ;  /* 0x0015601901007387 */ /* 0x0201e80000100800 */
[----:B0-----:R-:W2:Y:S04]  /*15c0*/  LDL.LU R25, [R1+0x8] ;  /* 0x0000080001197983 */ /* 0x001ea80000300800 */
[----:B---3--:R0:W-:Y:S04]  /*15d0*/  STL [R1+0x1564], R14 ;  /* 0x0015640e01007387 */ /* 0x0081e80000100800 */
[----:B0-----:R-:W3:Y:S04]  /*15e0*/  LDL.LU R14, [R1+0x10] ;  /* 0x00001000010e7983 */ /* 0x001ee80000300800 */
[----:B------:R-:W5:Y:S04]  /*15f0*/  LDL.LU R17, [R1+0x18] ;  /* 0x0000180001117983 */ /* 0x000f680000300800 */
[----:B----4-:R0:W-:Y:S04]  /*1600*/  STL [R1+0x1568], R16 ;  /* 0x0015681001007387 */ /* 0x0101e80000100800 */
[----:B0-----:R-:W4:Y:S04]  /*1610*/  LDL.LU R16, [R1+0x20] ;  /* 0x0000200001107983 */ /* 0x001f280000300800 */
[----:B------:R-:W5:Y:S04]  /*1620*/  LDL.LU R19, [R1+0x28] ;  /* 0x0000280001137983 */ /* 0x000f680000300800 */
[----:B------:R0:W-:Y:S04]  /*1630*/  STL [R1+0x156c], R18 ;  /* 0x00156c1201007387 */ /* 0x0001e80000100800 */
[----:B0-----:R-:W2:Y:S04]  /*1640*/  LDL.LU R18, [R1+0x30] ;  /* 0x0000300001127983 */ /* 0x001ea80000300800 */
[----:B------:R0:W-:Y:S04]  /*1650*/  STL [R1+0x1570], R15 ;  /* 0x0015700f01007387 */ /* 0x0001e80000100800 */
[----:B0-----:R-:W3:Y:S04]  /*1660*/  LDL.LU R15, [R1+0x38] ;  /* 0x00003800010f7983 */ /* 0x001ee80000300800 */
[----:B------:R-:W5:Y:S04]  /*1670*/  LDL.LU R3, [R1+0x40] ;  /* 0x0000400001037983 */ /* 0x000f680000300800 */
[----:B------:R0:W-:Y:S04]  /*1680*/  STL [R1+0x1574], R12 ;  /* 0x0015740c01007387 */ /* 0x0001e80000100800 */
[----:B0-----:R-:W4:Y:S04]  /*1690*/  LDL.LU R12, [R1+0x48] ;  /* 0x00004800010c7983 */ /* 0x001f280000300800 */
[----:B------:R-:W5:Y:S04]  /*16a0*/  LDL.LU R9, [R1+0x50] ;  /* 0x0000500001097983 */ /* 0x000f680000300800 */
[----:B------:R-:W5:Y:S04]  /*16b0*/  LDL.LU R5, [R1+0x58] ;  /* 0x0000580001057983 */ /* 0x000f680000300800 */
[----:B------:R0:W-:Y:S04]  /*16c0*/  STL [R1+0x1578], R4 ;  /* 0x0015780401007387 */ /* 0x0001e80000100800 */
[----:B0-----:R-:W2:Y:S04]  /*16d0*/  LDL.LU R4, [R1+0x60] ;  /* 0x0000600001047983 */ /* 0x001ea80000300800 */
[----:B------:R-:W5:Y:S04]  /*16e0*/  LDL.LU R7, [R1+0x68] ;  /* 0x0000680001077983 */ /* 0x000f680000300800 */
[----:B------:R0:W-:Y:S04]  /*16f0*/  STL [R1+0x157c], R6 ;  /* 0x00157c0601007387 */ /* 0x0001e80000100800 */
[----:B0-----:R-:W3:Y:S04]  /*1700*/  LDL.LU R6, [R1+0x6c] ;  /* 0x00006c0001067983 */ /* 0x001ee80000300800 */
[----:B------:R-:W5:Y:S04]  /*1710*/  LDL.LU R11, [R1+0x70] ;  /* 0x00007000010b7983 */ /* 0x000f680000300800 */
[----:B------:R-:W5:Y:S04]  /*1720*/  LDL.LU R2, [R1+0x74] ;  /* 0x0000740001027983 */ /* 0x000f680000300800 */
[----:B------:R-:W4:Y:S04]  /*1730*/  LDL.LU R29, [R1+0x1594] ;  /* 0x00159400011d7983 */ /* 0x000f280000300800 */
[----:B----4-:R0:W-:Y:S04]  /*1740*/  STS.U16 [R0+UR6+0x10200], R29 ;  /* 0x0102001d00007988 */ /* 0x0101e80008000406 */
[----:B0-----:R-:W4:Y:S04]  /*1750*/  LDL.LU R29, [R1+0x1590] ;  /* 0x00159000011d7983 */ /* 0x001f280000300800 */
[----:B----4-:R0:W-:Y:S04]  /*1760*/  STS.U16 [R0+UR6+0x10400], R29 ;  /* 0x0104001d00007988 */ /* 0x0101e80008000406 */
[----:B0-----:R-:W4:Y:S04]  /*1770*/  LDL.LU R29, [R1+0x158c] ;  /* 0x00158c00011d7983 */ /* 0x001f280000300800 */
[----:B----4-:R0:W-:Y:S04]  /*1780*/  STS.U16 [R0+UR6+0x10600], R29 ;  /* 0x0106001d00007988 */ /* 0x0101e80008000406 */
[----:B0-----:R-:W4:Y:S04]  /*1790*/  LDL.LU R29, [R1+0x1588] ;  /* 0x00158800011d7983 */ /* 0x001f280000300800 */
[----:B----4-:R0:W-:Y:S04]  /*17a0*/  STS.U16 [R0+UR6+0x10800], R29 ;  /* 0x0108001d00007988 */ /* 0x0101e80008000406 */
[----:B0-----:R-:W4:Y:S04]  /*17b0*/  LDL.LU R29, [R1+0x1584] ;  /* 0x00158400011d7983 */ /* 0x001f280000300800 */
[----:B---3--:R-:W-:Y:S04]  /*17c0*/  STS.U16 [R0+UR6+0x11000], R6 ;  /* 0x0110000600007988 */ /* 0x008fe80008000406 */
[----:B----4-:R0:W-:Y:S04]  /*17d0*/  STS.U16 [R0+UR6+0x10a00], R29 ;  /* 0x010a001d00007988 */ /* 0x0101e80008000406 */
[----:B0-----:R-:W3:Y:S04]  /*17e0*/  LDL.LU R29, [R1+0x1580] ;  /* 0x00158000011d7983 */ /* 0x001ee80000300800 */
[----:B--2---:R0:W-:Y:S04]  /*17f0*/  STS.U16 [R0+UR6+0x11400], R4 ;  /* 0x0114000400007988 */ /* 0x0041e80008000406 */
[----:B------:R-:W2:Y:S04]  /*1800*/  LDL.LU R6, [R1+0xb0] ;  /* 0x0000b00001067983 */ /* 0x000ea80000300800 */
[----:B------:R1:W-:Y:S04]  /*1810*/  STS.U16 [R0+UR6+0x11a00], R12 ;  /* 0x011a000c00007988 */ /* 0x0003e80008000406 */
[----:B0-----:R-:W4:Y:S04]  /*1820*/  LDL.LU R4, [R1+0xac] ;  /* 0x0000ac0001047983 */ /* 0x001f280000300800 */
[----:B------:R0:W-:Y:S04]  /*1830*/  STS.U16 [R0+UR6+0x11e00], R15 ;  /* 0x011e000f00007988 */ /* 0x0001e80008000406 */
[----:B-1----:R-:W4:Y:S04]  /*1840*/  LDL.LU R12, [R1+0xa8] ;  /* 0x0000a800010c7983 */ /* 0x002f280000300800 */
        /* <DEDUP_REMOVED lines=8> */
[----:B0-----:R-:W4:Y:S04]  /*18d0*/  LDL.LU R25, [R1+0x94] ;  /* 0x0000940001197983 */ /* 0x001f280000300800 */
[----:B---3--:R0:W-:Y:S04]  /*18e0*/  STS.U16 [R0+UR6+0x12c00], R29 ;  /* 0x012c001d00007988 */ /* 0x0081e80008000406 */
[----:B0-----:R-:W3:Y:S04]  /*18f0*/  LDL.LU R29, [R1+0x8c] ;  /* 0x00008c00011d7983 */ /* 0x001ee80000300800 */
[----:B-----5:R0:W-:Y:S04]  /*1900*/  STS.U16 [R0+UR6+0x11c00], R3 ;  /* 0x011c000300007988 */ /* 0x0201e80008000406 */
[----:B------:R1:W-:Y:S04]  /*1910*/  STS.U16 [R0+UR6+0x10e00], R11 ;  /* 0x010e000b00007988 */ /* 0x0003e80008000406 */
[----:B------:R5:W-:Y:S04]  /*1920*/  STS.U16 [R0+UR6+0x11200], R7 ;  /* 0x0112000700007988 */ /* 0x000be80008000406 */
[----:B0-----:R-:W3:Y:S04]  /*1930*/  LDL.LU R3, [R1+0x64] ;  /* 0x0000640001037983 */ /* 0x001ee80000300800 */
[----:B-1----:R-:W3:Y:S04]  /*1940*/  LDL.LU R11, [R1+0x2c] ;  /* 0x00002c00010b7983 */ /* 0x002ee80000300800 */
[----:B------:R0:W-:Y:S04]  /*1950*/  STS.U16 [R0+UR6+0x11600], R5 ;  /* 0x0116000500007988 */ /* 0x0001e80008000406 */
[----:B-----5:R-:W5:Y:S04]  /*1960*/  LDL.LU R7, [R1+0x24] ;  /* 0x0000240001077983 */ /* 0x020f680000300800 */
[----:B------:R1:W-:Y:S04]  /*1970*/  STS.U16 [R0+UR6+0x11800], R9 ;  /* 0x0118000900007988 */ /* 0x0003e80008000406 */
[----:B0-----:R-:W5:Y:S04]  /*1980*/  LDL.LU R5, [R1+0x1c] ;  /* 0x00001c0001057983 */ /* 0x001f680000300800 */
[----:B------:R0:W-:Y:S04]  /*1990*/  STS.U16 [R0+UR6+0x12200], R19 ;  /* 0x0122001300007988 */ /* 0x0001e80008000406 */
[----:B-1----:R-:W5:Y:S04]  /*19a0*/  LDL.LU R9, [R1+0x14] ;  /* 0x0000140001097983 */ /* 0x002f680000300800 */
[----:B------:R1:W-:Y:S04]  /*19b0*/  STS.U16 [R0+UR6+0x12600], R17 ;  /* 0x0126001100007988 */ /* 0x0003e80008000406 */
[----:B0-----:R-:W5:Y:S04]  /*19c0*/  LDL.LU R19, [R1+0xc] ;  /* 0x00000c0001137983 */ /* 0x001f680000300800 */
[----:B------:R0:W-:Y:S04]  /*19d0*/  STS.U16 [R0+UR6+0x10c00], R2 ;  /* 0x010c000200007988 */ /* 0x0001e80008000406 */
[----:B-1----:R-:W5:Y:S04]  /*19e0*/  LDL.LU R17, [R1+0x4] ;  /* 0x0000040001117983 */ /* 0x002f680000300800 */
[----:B------:R1:W-:Y:S01]  /*19f0*/  STS.U16 [R0+UR6+0x12e00], R28 ;  /* 0x012e001c00007988 */ /* 0x0003e20008000406 */
[----:B0-----:R-:W-:-:S03]  /*1a00*/  LOP3.LUT R2, R0, 0x20, RZ, 0x3c, !PT ;  /* 0x0000002000027812 */ /* 0x001fc600078e3cff */
[----:B------:R0:W-:Y:S04]  /*1a10*/  STS.U16 [R0+UR6+0x13000], R27 ;  /* 0x0130001b00007988 */ /* 0x0001e80008000406 */
[----:B------:R2:W-:Y:S04]  /*1a20*/  STS.U16 [R0+UR6+0x13600], R8 ;  /* 0x0136000800007988 */ /* 0x0005e80008000406 */
[----:B-1----:R-:W5:Y:S04]  /*1a30*/  LDL.LU R28, [R1+0x34] ;  /* 0x00003400011c7983 */ /* 0x002f680000300800 */
[----:B0-----:R-:W5:Y:S04]  /*1a40*/  LDL.LU R27, [R1+0x3c] ;  /* 0x00003c00011b7983 */ /* 0x001f680000300800 */
[----:B--2---:R-:W2:Y:S04]  /*1a50*/  LDL.LU R8, [R1+0x44] ;  /* 0x0000440001087983 */ /* 0x004ea80000300800 */
[----:B------:R0:W-:Y:S04]  /*1a60*/  STS.U16 [R0+UR6+0x13a00], R21 ;  /* 0x013a001500007988 */ /* 0x0001e80008000406 */
[----:B------:R1:W-:Y:S04]  /*1a70*/  STS.U16 [R0+UR6+0x13c00], R23 ;  /* 0x013c001700007988 */ /* 0x0003e80008000406 */
[----:B------:R-:W-:Y:S04]  /*1a80*/  STS.U16 [R0+UR6+0x13200], R26 ;  /* 0x0132001a00007988 */ /* 0x000fe80008000406 */
[----:B0-----:R-:W2:Y:S04]  /*1a90*/  LDL.LU R21, [R1+0x4c] ;  /* 0x00004c0001157983 */ /* 0x001ea80000300800 */
[----:B------:R-:W-:Y:S04]  /*1aa0*/  STS.U16 [R0+UR6+0x13400], R22 ;  /* 0x0134001600007988 */ /* 0x000fe80008000406 */
[----:B------:R-:W-:Y:S04]  /*1ab0*/  STS.U16 [R0+UR6+0x13800], R20 ;  /* 0x0138001400007988 */ /* 0x000fe80008000406 */
[----:B-1----:R-:W2:Y:S04]  /*1ac0*/  LDL.LU R23, [R1+0x54] ;  /* 0x0000540001177983 */ /* 0x002ea80000300800 */
[----:B------:R0:W-:Y:S04]  /*1ad0*/  STS.U16 [R0+UR6+0x13e00], R24 ;  /* 0x013e001800007988 */ /* 0x0001e80008000406 */
[----:B------:R1:W-:Y:S04]  /*1ae0*/  STS.U16 [R2+UR6+0x10100], R6 ;  /* 0x0101000602007988 */ /* 0x0003e80008000406 */
[----:B----4-:R4:W-:Y:S04]  /*1af0*/  STS.U16 [R2+UR6+0x10300], R4 ;  /* 0x0103000402007988 */ /* 0x0109e80008000406 */
[----:B0-----:R-:W2:Y:S04]  /*1b00*/  LDL.LU R0, [R1+0x5c] ;  /* 0x00005c0001007983 */ /* 0x001ea80000300800 */
[----:B-1----:R-:W2:Y:S04]  /*1b10*/  LDL.LU R6, [R1+0x157c] ;  /* 0x00157c0001067983 */ /* 0x002ea80000300800 */
[----:B----4-:R-:W4:Y:S04]  /*1b20*/  LDL.LU R4, [R1+0x1578] ;  /* 0x0015780001047983 */ /* 0x010f280000300800 */
[----:B------:R0:W-:Y:S04]  /*1b30*/  STS.U16 [R2+UR6+0x10500], R12 ;  /* 0x0105000c02007988 */ /* 0x0001e80008000406 */
[----:B------:R1:W-:Y:S04]  /*1b40*/  STS.U16 [R2+UR6+0x10700], R15 ;  /* 0x0107000f02007988 */ /* 0x0003e80008000406 */
[----:B------:R1:W-:Y:S04]  /*1b50*/  STS.U16 [R2+UR6+0x10900], R18 ;  /* 0x0109001202007988 */ /* 0x0003e80008000406 */
[----:B0-----:R-:W4:Y:S04]  /*1b60*/  LDL.LU R12, [R1+0x1574] ;  /* 0x00157400010c7983 */ /* 0x001f280000300800 */
[----:B-1----:R-:W4:Y:S04]  /*1b70*/  LDL.LU R15, [R1+0x1570] ;  /* 0x00157000010f7983 */ /* 0x002f280000300800 */
[----:B------:R-:W4:Y:S04]  /*1b80*/  LDL.LU R18, [R1+0x156c] ;  /* 0x00156c0001127983 */ /* 0x000f280000300800 */
[----:B------:R0:W-:Y:S04]  /*1b90*/  STS.U16 [R2+UR6+0x10b00], R16 ;  /* 0x010b001002007988 */ /* 0x0001e80008000406 */
[----:B------:R1:W-:Y:S04]  /*1ba0*/  STS.U16 [R2+UR6+0x10d00], R14 ;  /* 0x010d000e02007988 */ /* 0x0003e80008000406 */
[----:B------:R1:W-:Y:S04]  /*1bb0*/  STS.U16 [R2+UR6+0x10f00], R25 ;  /* 0x010f001902007988 */ /* 0x0003e80008000406 */
[----:B0-----:R-:W4:Y:S04]  /*1bc0*/  LDL.LU R16, [R1+0x1568] ;  /* 0x0015680001107983 */ /* 0x001f280000300800 */
[----:B-1----:R-:W4:Y:S04]  /*1bd0*/  LDL.LU R14, [R1+0x1564] ;  /* 0x00156400010e7983 */ /* 0x002f280000300800 */
[----:B------:R-:W4:Y:S04]  /*1be0*/  LDL.LU R25, [R1+0x1560] ;  /* 0x0015600001197983 */ /* 0x000f280000300800 */
[----:B---3--:R0:W-:Y:S04]  /*1bf0*/  STS.U16 [R2+UR6+0x11100], R29 ;  /* 0x0111001d02007988 */ /* 0x0081e80008000406 */
[----:B0-----:R-:W3:Y:S04]  /*1c00*/  LDL.LU R29, [R1+0x155c] ;  /* 0x00155c00011d7983 */ /* 0x001ee80000300800 */
[----:B------:R0:W-:Y:S02]  /*1c10*/  STS.U16 [R2+UR6+0x11300], R3 ;  /* 0x0113000302007988 */ /* 0x0001e40008000406 */
[----:B0-----:R-:W0:Y:S02]  /*1c20*/  LDC R3, c[0x0][0x280] ;  /* 0x0000a000ff037b82 */ /* 0x001e240000000800 */
[----:B------:R-:W-:Y:S04]  /*1c30*/  STS.U16 [R2+UR6+0x12100], R11 ;  /* 0x0121000b02007988 */ /* 0x000fe80008000406 */
[----:B-----5:R-:W-:Y:S04]  /*1c40*/  STS.U16 [R2+UR6+0x12300], R7 ;  /* 0x0123000702007988 */ /* 0x020fe80008000406 */
[----:B------:R-:W-:Y:S04]  /*1c50*/  STS.U16 [R2+UR6+0x13f00], R10 ;  /* 0x013f000a02007988 */ /* 0x000fe80008000406 */
[----:B------:R-:W-:Y:S04]  /*1c60*/  STS.U16 [R2+UR6+0x12500], R5 ;  /* 0x0125000502007988 */ /* 0x000fe80008000406 */
[----:B------:R-:W-:Y:S04]  /*1c70*/  STS.U16 [R2+UR6+0x12700], R9 ;  /* 0x0127000902007988 */ /* 0x000fe80008000406 */
[----:B------:R-:W-:Y:S01]  /*1c80*/  STS.U16 [R2+UR6+0x12900], R19 ;  /* 0x0129001302007988 */ /* 0x000fe20008000406 */
[----:B0-----:R-:W-:Y:S01]  /*1c90*/  ISETP.GE.AND P0, PT, R3, 0x1, PT ;  /* 0x000000010300780c */ /* 0x001fe20003f06270 */
[----:B------:R-:W-:-:S02]  /*1ca0*/  IMAD.MOV.U32 R3, RZ, RZ, -0x800000 ;  /* 0xff800000ff037424 */ /* 0x000fc400078e00ff */
[----:B------:R-:W-:Y:S04]  /*1cb0*/  STS.U16 [R2+UR6+0x12b00], R17 ;  /* 0x012b001102007988 */ /* 0x000fe80008000406 */
[----:B------:R-:W-:Y:S04]  /*1cc0*/  STS.U16 [R2+UR6+0x11f00], R28 ;  /* 0x011f001c02007988 */ /* 0x000fe80008000406 */
[----:B------:R-:W-:Y:S04]  /*1cd0*/  STS.U16 [R2+UR6+0x11d00], R27 ;  /* 0x011d001b02007988 */ /* 0x000fe80008000406 */
[----:B--2---:R-:W-:Y:S04]  /*1ce0*/  STS.U16 [R2+UR6+0x11b00], R8 ;  /* 0x011b000802007988 */ /* 0x004fe80008000406 */
[----:B------:R-:W-:Y:S04]  /*1cf0*/  STS.U16 [R2+UR6+0x11900], R21 ;  /* 0x0119001502007988 */ /* 0x000fe80008000406 */
[----:B------:R-:W-:Y:S04]  /*1d00*/  STS.U16 [R2+UR6+0x11700], R23 ;  /* 0x0117001702007988 */ /* 0x000fe80008000406 */
[----:B------:R0:W-:Y:S04]  /*1d10*/  STS.U16 [R2+UR6+0x11500], R0 ;  /* 0x0115000002007988 */ /* 0x0001e80008000406 */
[----:B------:R-:W-:Y:S04]  /*1d20*/  STS.U16 [R2+UR6+0x13d00], R6 ;  /* 0x013d000602007988 */ /* 0x000fe80008000406 */
[----:B----4-:R-:W-:Y:S01]  /*1d30*/  STS.U16 [R2+UR6+0x13b00], R4 ;  /* 0x013b000402007988 */ /* 0x010fe20008000406 */
[----:B0-----:R-:W-:-:S03]  /*1d40*/  MOV R0, 0xff800000 ;  /* 0xff80000000007802 */ /* 0x001fc60000000f00 */
[----:B------:R-:W-:Y:S04]  /*1d50*/  STS.U16 [R2+UR6+0x13900], R12 ;  /* 0x0139000c02007988 */ /* 0x000fe80008000406 */
[----:B------:R-:W-:Y:S04]  /*1d60*/  STS.U16 [R2+UR6+0x13700], R15 ;  /* 0x0137000f02007988 */ /* 0x000fe80008000406 */
[----:B------:R-:W-:Y:S04]  /*1d70*/  STS.U16 [R2+UR6+0x13500], R18 ;  /* 0x0135001202007988 */ /* 0x000fe80008000406 */
[----:B------:R-:W-:Y:S04]  /*1d80*/  STS.U16 [R2+UR6+0x13300], R16 ;  /* 0x0133001002007988 */ /* 0x000fe80008000406 */
[----:B------:R-:W-:Y:S04]  /*1d90*/  STS.U16 [R2+UR6+0x13100], R14 ;  /* 0x0131000e02007988 */ /* 0x000fe80008000406 */
[----:B------:R-:W-:Y:S04]  /*1da0*/  STS.U16 [R2+UR6+0x12f00], R25 ;  /* 0x012f001902007988 */ /* 0x000fe80008000406 */
[----:B---3--:R0:W-:Y:S02]  /*1db0*/  STS.U16 [R2+UR6+0x12d00], R29 ;  /* 0x012d001d02007988 */ /* 0x0081e40008000406 */
[----:B0-----:R-:W-:-:S05]  /*1dc0*/  MOV R2, 0x3f800000 ;  /* 0x3f80000000027802 */ /* 0x001fca0000000f00 */
[----:B------:R0:W-:Y:S04]  /*1dd0*/  STL [R1+0x56c], R2 ;  /* 0x00056c0201007387 */ /* 0x0001e80000100800 */
[----:B------:R-:W-:Y:S01]  /*1de0*/  STL [R1+0x2ac], R0 ;  /* 0x0002ac0001007387 */ /* 0x000fe20000100800 */
[----:B0-----:R-:W-:-:S03]  /*1df0*/  MOV R2, 0xff800000 ;  /* 0xff80000000027802 */ /* 0x001fc60000000f00 */
[----:B------:R0:W-:Y:S04]  /*1e00*/  STL [R1+0x2a8], R3 ;  /* 0x0002a80301007387 */ /* 0x0001e80000100800 */
[----:B------:R1:W-:Y:S04]  /*1e10*/  STL [R1+0x2a4], R2 ;  /* 0x0002a40201007387 */ /* 0x0003e80000100800 */
[----:B------:R2:W-:Y:S01]  /*1e20*/  STL [R1+0x2a0], R0 ;  /* 0x0002a00001007387 */ /* 0x0005e20000100800 */
[----:B0-----:R-:W-:Y:S02]  /*1e30*/  MOV R3, 0x3f800000 ;  /* 0x3f80000000037802 */ /* 0x001fe40000000f00 */
[----:B-1----:R-:W-:-:S03]  /*1e40*/  MOV R2, 0x3f800000 ;  /* 0x3f80000000027802 */ /* 0x002fc60000000f00 */
[----:B------:R-:W-:Y:S01]  /*1e50*/  STL [R1+0x668], R3 ;  /* 0x0006680301007387 */ /* 0x000fe20000100800 */
[----:B--2---:R-:W-:-:S03]  /*1e60*/  MOV R0, 0x3f800000 ;  /* 0x3f80000000007802 */ /* 0x004fc60000000f00 */
[----:B------:R-:W-:Y:S04]  /*1e70*/  STL [R1+0x66c], R2 ;  /* 0x00066c0201007387 */ /* 0x000fe80000100800 */
[----:B------:R-:W-:Y:S04]  /*1e80*/  STL [R1+0x290], RZ ;  /* 0x000290ff01007387 */ /* 0x000fe80000100800 */
[----:B------:R0:W-:Y:S04]  /*1e90*/  STL [R1+0x670], R0 ;  /* 0x0006700001007387 */ /* 0x0001e80000100800 */
[----:B------:R1:W-:Y:S04]  /*1ea0*/  STL [R1+0x294], RZ ;  /* 0x000294ff01007387 */ /* 0x0003e80000100800 */
        /* <DEDUP_REMOVED lines=61> */
[----:B------:R1:W-:Y:S01]  /*2280*/  STL [R1+0x3dc], RZ ;  /* 0x0003dcff01007387 */ /* 0x0003e20000100800 */
[----:B0-----:R-:W-:Y:S01]  /*2290*/  LOP3.LUT R0, R13, 0x7f, RZ, 0xc0, !PT ;  /* 0x0000007f0d007812 */ /* 0x001fe200078ec0ff */
[----:B------:R-:W-:Y:S06]  /*22a0*/  @!P0 BRA `(.L_x_0) ;  /* 0x0000029000148947 */ /* 0x000fec0003800000 */
[----:B------:R-:W0:Y:S01]  /*22b0*/  LDC.64 R2, c[0x0][0x250] ;  /* 0x00009400ff027b82 */ /* 0x000e220000000a00 */
[----:B------:R2:W-:Y:S01]  /*22c0*/  STL [R1+0x1640], R26 ;  /* 0x0016401a01007387 */ /* 0x0005e20000100800 */
[----:B------:R-:W-:Y:S01]  /*22d0*/  ULDC.64 UR4, c[0x0][0x260] ;  /* 0x0000980000047ab9 */ /* 0x000fe20000000a00 */
[----:B------:R-:W-:Y:S01]  /*22e0*/  LOP3.LUT P0, RZ, R13, 0x3, RZ, 0xc0, !PT ;  /* 0x000000030dff7812 */ /* 0x000fe2000780c0ff */
[----:B------:R-:W-:Y:S01]  /*22f0*/  UIMAD UR4, UR7, UR4, URZ ;  /* 0x00000004070472a4 */ /* 0x000fe2000f8e023f */
[----:B------:R-:W-:Y:S01]  /*2300*/  IMAD R6, R0, UR5, RZ ;  /* 0x0000000500067c24 */ /* 0x000fe2000f8e02ff */
[----:B------:R-:W-:Y:S02]  /*2310*/  ULDC UR9, c[0x0][0x238] ;  /* 0x00008e0000097ab9 */ /* 0x000fe40000000800 */
[----:B------:R-:W3:Y:S01]  /*2320*/  LDC.64 R10, c[0x0][0x218] ;  /* 0x00008600ff0a7b82 */ /* 0x000ee20000000a00 */
[----:B------:R-:W-:Y:S01]  /*2330*/  USHF.L.U32 UR5, UR4, 0x1, URZ ;  /* 0x0000000104057899 */ /* 0x000fe2000800063f */
[----:B------:R-:W-:-:S02]  /*2340*/  IMAD.SHL.U32 R7, R6, 0x2, RZ ;  /* 0x0000000206077824 */ /* 0x000fc400078e00ff */
[----:B------:R-:W-:-:S04]  /*2350*/  IMAD.HI R6, R6, 0x2, RZ ;  /* 0x0000000206067827 */ /* 0x000fc800078e02ff */
[----:B------:R-:W4:Y:S08]  /*2360*/  LDC R4, c[0x0][0x258] ;  /* 0x00009600ff047b82 */ /* 0x000f300000000800 */
[----:B------:R-:W1:Y:S01]  /*2370*/  LDC R25, c[0x0][0x268] ;  /* 0x00009a00ff197b82 */ /* 0x000e620000000800 */
[----:B0-----:R-:W-:-:S05]  /*2380*/  IMAD R2, R2, UR7, RZ ;  /* 0x0000000702027c24 */ /* 0x001fca000f8e02ff */
[C---:B---3--:R-:W-:Y:S02]  /*2390*/  LEA R10, P1, R2.reuse, R10, 0x1 ;  /* 0x0000000a020a7211 */ /* 0x048fe400078208ff */
[----:B------:R-:W0:Y:S02]  /*23a0*/  LDC.64 R28, c[0x0][0x220] ;  /* 0x00008800ff1c7b82 */ /* 0x000e240000000a00 */
[----:B------:R-:W-:Y:S01]  /*23b0*/  LEA.HI.X.SX32 R2, R2, R11, 0x1, P1 ;  /* 0x0000000b02027211 */ /* 0x000fe200008f0eff */
[----:B----4-:R-:W-:-:S05]  /*23c0*/  IMAD R21, R0, R4, RZ ;  /* 0x0000000400157224 */ /* 0x010fca00078e02ff */
[----:B------:R-:W3:Y:S01]  /*23d0*/  LDC R15, c[0x0][0x268] ;  /* 0x00009a00ff0f7b82 */ /* 0x000ee20000000800 */
[----:B------:R-:W-:Y:S01]  /*23e0*/  LEA R23, R4, R21, 0x7 ;  /* 0x0000001504177211 */ /* 0x000fe200078e38ff */
[----:B-1----:R1:W-:Y:S06]  /*23f0*/  STL.64 [R1+0x1648], R24 ;  /* 0x0016481801007387 */ /* 0x0023ec0000100a00 */
[----:B------:R-:W4:Y:S01]  /*2400*/  LDC R11, c[0x0][0x268] ;  /* 0x00009a00ff0b7b82 */ /* 0x000f220000000800 */
[----:B--2---:R-:W-:Y:S02]  /*2410*/  LEA R26, P2, R23, R10, 0x1 ;  /* 0x0000000a171a7211 */ /* 0x004fe400078408ff */
[----:B0-----:R-:W-:Y:S01]  /*2420*/  IADD3 R28, P3, P4, R7, UR5, R28 ;  /* 0x00000005071c7c10 */ /* 0x001fe2000fc7e01c */
[----:B------:R-:W-:-:S04]  /*2430*/  UIMAD.WIDE UR4, UR4, 0x2, URZ ;  /* 0x00000002040478a5 */ /* 0x000fc8000f8e023f */
[----:B------:R-:W0:Y:S01]  /*2440*/  LDC R9, c[0x0][0x268] ;  /* 0x00009a00ff097b82 */ /* 0x000e220000000800 */
[----:B-1----:R-:W-:-:S04]  /*2450*/  LEA R24, P1, R21, R10, 0x1 ;  /* 0x0000000a15187211 */ /* 0x002fc800078208ff */
[-C--:B------:R-:W-:Y:S02]  /*2460*/  LEA.HI.X.SX32 R25, R21, R2.reuse, 0x1, P1 ;  /* 0x0000000215197211 */ /* 0x080fe400008f0eff */
[----:B------:R-:W-:Y:S01]  /*2470*/  LEA.HI.X.SX32 R27, R23, R2, 0x1, P2 ;  /* 0x00000002171b7211 */ /* 0x000fe200010f0eff */
[----:B------:R-:W1:Y:S02]  /*2480*/  LDC R5, c[0x0][0x268] ;  /* 0x00009a00ff057b82 */ /* 0x000e640000000800 */
[----:B------:R2:W-:Y:S01]  /*2490*/  STL.64 [R1+0x2b8], R24 ;  /* 0x0002b81801007387 */ /* 0x0005e20000100a00 */
[----:B------:R-:W-:-:S05]  /*24a0*/  IADD3.X R29, R6, UR5, R29, P3, P4 ;  /* 0x00000005061d7c10 */ /* 0x000fca0009fe841d */
[----:B------:R-:W4:Y:S01]  /*24b0*/  LDC R17, c[0x0][0x268] ;  /* 0x00009a00ff117b82 */ /* 0x000f220000000800 */
[----:B--2---:R-:W2:Y:S01]  /*24c0*/  LDL.LU.64 R24, [R1+0x1648] ;  /* 0x0016480001187983 */ /* 0x004ea20000300a00 */
[----:B---3--:R-:W-:-:S06]  /*24d0*/  LEA RZ, P4, R15, R28, 0x4 ;  /* 0x0000001c0fff7211 */ /* 0x008fcc00078820ff */
[----:B------:R-:W3:Y:S01]  /*24e0*/  LDC R7, c[0x0][0x268] ;  /* 0x00009a00ff077b82 */ /* 0x000ee20000000800 */
[----:B------:R2:W-:Y:S01]  /*24f0*/  STL.64 [R1+0x2b0], R26 ;  /* 0x0002b01a01007387 */ /* 0x0005e20000100a00 */
[----:B0-----:R-:W-:-:S06]  /*2500*/  LEA RZ, P1, R9, R28, 0x5 ;  /* 0x0000001c09ff7211 */ /* 0x001fcc00078228ff */
[----:B------:R-:W0:Y:S01]  /*2510*/  LDC R19, c[0x0][0x268] ;  /* 0x00009a00ff137b82 */ /* 0x000e220000000800 */
[----:B-1----:R-:W-:-:S07]  /*2520*/  LEA RZ, P5, R5, R28, 0x2 ;  /* 0x0000001c05ff7211 */ /* 0x002fce00078a10ff */
[----:B------:R-:W1:Y:S08]  /*2530*/  LDC R0, c[0x0][0x268] ;  /* 0x00009a00ff007b82 */ /* 0x000e700000000800 */
        /* <DEDUP_REMOVED lines=12> */
[----:B------:R-:W1:Y:S01]  /*2600*/  LDC R22, c[0x0][0x268] ;  /* 0x00009a00ff167b82 */ /* 0x000e620000000800 */
[----:B--2---:R-:W-:-:S07]  /*2610*/  SHF.L.U32 R15, R25, 0x1, RZ ;  /* 0x00000001190f7819 */ /* 0x004fce00000006ff */
[----:B------:R-:W2:Y:S01]  /*2620*/  LDC R24, c[0x0][0x268] ;  /* 0x00009a00ff187b82 */ /* 0x000ea20000000800 */
[----:B------:R-:W-:-:S04]  /*2630*/  IADD3 R26, P3, R15, R28, RZ ;  /* 0x0000001c0f1a7210 */ /* 0x000fc80007f7e0ff */
[----:B----4-:R-:W-:-:S05]  /*2640*/  LEA.HI.X.SX32 R27, R11, R29, 0x1, P3 ;  /* 0x0000001d0b1b7211 */ /* 0x010fca00018f0eff */
[----:B------:R4:W-:Y:S04]  /*2650*/  STL.64 [R1+0xd70], R26 ;  /* 0x000d701a01007387 */ /* 0x0009e80000100a00 */
[----:B----4-:R4:W4:Y:S01]  /*2660*/  LDL.LU R26, [R1+0x1640] ;  /* 0x00164000011a7983 */ /* 0x0109220000300800 */
[----:B------:R-:W-:Y:S02]  /*2670*/  LEA RZ, P2, R17, R28, 0x3 ;  /* 0x0000001c11ff7211 */ /* 0x000fe400078418ff */
[C---:B------:R-:W-:Y:S02]  /*2680*/  SHF.L.U32 R17, R25.reuse, 0x2, RZ ;  /* 0x0000000219117819 */ /* 0x040fe400000006ff */
[----:B------:R-:W-:Y:S02]  /*2690*/  SHF.L.U32 R11, R25, 0x3, RZ ;  /* 0x00000003190b7819 */ /* 0x000fe400000006ff */
[----:B------:R-:W-:-:S02]  /*26a0*/  LEA.HI.X.SX32 R25, R15, R29, 0x1, P5 ;  /* 0x0000001d0f197211 */ /* 0x000fc400028f0eff */
[-C--:B---3--:R-:W-:Y:S02]  /*26b0*/  LEA RZ, P5, R7, R28.reuse, 0x8 ;  /* 0x0000001c07ff7211 */ /* 0x088fe400078a40ff */
[-C--:B------:R-:W-:Y:S01]  /*26c0*/  LEA.HI.X.SX32 R7, R17, R29.reuse, 0x1, P2 ;  /* 0x0000001d11077211 */ /* 0x080fe200010f0eff */
[----:B------:R-:W-:Y:S01]  /*26d0*/  STL [R1+0x664], R25 ;  /* 0x0006641901007387 */ /* 0x000fe20000100800 */
[-C--:B0-----:R-:W-:Y:S01]  /*26e0*/  LEA RZ, P6, R19, R28.reuse, 0x6 ;  /* 0x0000001c13ff7211 */ /* 0x081fe200078c30ff */
[----:B-1----:R-:W-:Y:S01]  /*26f0*/  IMAD R19, R0, 0x102, RZ ;  /* 0x0000010200137824 */ /* 0x002fe200078e02ff */
[----:B------:R-:W-:Y:S01]  /*2700*/  LEA RZ, P3, R13, R28, 0x7 ;  /* 0x0000001c0dff7211 */ /* 0x000fe200078638ff */
[----:B------:R0:W-:Y:S01]  /*2710*/  STL [R1+0x65c], R7 ;  /* 0x00065c0701007387 */ /* 0x0001e20000100800 */
[----:B------:R-:W1:Y:S01]  /*2720*/  LDC R0, c[0x0][0x268] ;  /* 0x00009a00ff007b82 */ /* 0x000e620000000800 */
[----:B------:R-:W-:Y:S01]  /*2730*/  IMAD.SHL.U32 R12, R12, 0x10, RZ ;  /* 0x000000100c0c7824 */ /* 0x000fe200078e00ff */
[----:B------:R-:W-:Y:S01]  /*2740*/  LEA.HI.X.SX32 R15, R11, R29, 0x1, P4 ;  /* 0x0000001d0b0f7211 */ /* 0x000fe200020f0eff */
[----:B------:R-:W-:Y:S01]  /*2750*/  IMAD R13, R4, 0x104, RZ ;  /* 0x00000104040d7824 */ /* 0x000fe200078e02ff */
[----:B------:R-:W-:Y:S01]  /*2760*/  SHF.L.U32 R9, R9, 0x5, RZ ;  /* 0x0000000509097819 */ /* 0x000fe200000006ff */
[----:B------:R-:W-:Y:S01]  /*2770*/  IMAD R8, R8, 0x108, RZ ;  /* 0x0000010808087824 */ /* 0x000fe200078e02ff */
[----:B------:R-:W-:-:S02]  /*2780*/  SHF.L.U32 R5, R5, 0x6, RZ ;  /* 0x0000000605057819 */ /* 0x000fc400000006ff */
[----:B------:R-:W3:Y:S01]  /*2790*/  LDC R4, c[0x0][0x268] ;  /* 0x00009a00ff047b82 */ /* 0x000ee20000000800 */
[----:B------:R-:W-:Y:S01]  /*27a0*/  IMAD R10, R10, 0x106, RZ ;  /* 0x000001060a0a7824 */ /* 0x000fe200078e02ff */
[----:B------:R-:W-:-:S06]  /*27b0*/  LEA.HI.X.SX32 R23, R12, R29, 0x1, P1 ;  /* 0x0000001d0c177211 */ /* 0x000fcc00008f0eff */
[----:B0-----:R-:W0:Y:S01]  /*27c0*/  LDC R7, c[0x0][0x268] ;  /* 0x00009a00ff077b82 */ /* 0x001e220000000800 */
[----:B------:R-:W-:Y:S02]  /*27d0*/  IADD3 RZ, P4, R13, R28, RZ ;  /* 0x0000001c0dff7210 */ /* 0x000fe40007f9e0ff */
[----:B------:R-:W-:-:S05]  /*27e0*/  LEA.HI.X.SX32 R17, R9, R29, 0x1, P6 ;  /* 0x0000001d09117211 */ /* 0x000fca00030f0eff */
[----:B------:R-:W2:Y:S01]  /*27f0*/  LDC R11, c[0x0][0x268] ;  /* 0x00009a00ff0b7b82 */ /* 0x000ea20000000800 */
[-C--:B------:R-:W-:Y:S01]  /*2800*/  LEA.HI.X.SX32 R13, R5, R29.reuse, 0x1, P3 ;  /* 0x0000001d050d7211 */ /* 0x080fe200018f0eff */
[----:B------:R-:W-:Y:S01]  /*2810*/  STL [R1+0x654], R15 ;  /* 0x0006540f01007387 */ /* 0x000fe20000100800 */
[-C--:B------:R-:W-:Y:S02]  /*2820*/  IADD3 RZ, P6, R8, R28.reuse, RZ ;  /* 0x0000001c08ff7210 */ /* 0x080fe40007fde0ff */
[-C--:B------:R-:W-:Y:S01]  /*2830*/  IADD3 RZ, P1, R10, R28.reuse, RZ ;  /* 0x0000001c0aff7210 */ /* 0x080fe20007f3e0ff */
[----:B------:R-:W-:Y:S02]  /*2840*/  STL [R1+0x64c], R23 ;  /* 0x00064c1701007387 */ /* 0x000fe40000100800 */
[----:B------:R-:W2:Y:S02]  /*2850*/  LDC R8, c[0x0][0x268] ;  /* 0x00009a00ff087b82 */ /* 0x000ea40000000800 */
[----:B------:R-:W-:Y:S04]  /*2860*/  STL [R1+0x644], R17 ;  /* 0x0006441101007387 */ /* 0x000fe80000100800 */
[----:B------:R1:W-:Y:S02]  /*2870*/  STL [R1+0x63c], R13 ;  /* 0x00063c0d01007387 */ /* 0x0003e40000100800 */
[----:B------:R-:W2:Y:S08]  /*2880*/  LDC R10, c[0x0][0x268] ;  /* 0x00009a00ff0a7b82 */ /* 0x000eb00000000800 */
[----:B------:R-:W2:Y:S08]  /*2890*/  LDC R12, c[0x0][0x268] ;  /* 0x00009a00ff0c7b82 */ /* 0x000eb00000000800 */
[----:B-1----:R-:W1:Y:S08]  /*28a0*/  LDC R13, c[0x0][0x268] ;  /* 0x00009a00ff0d7b82 */ /* 0x002e700000000800 */
[----:B------:R-:W1:Y:S01]  /*28b0*/  LDC R9, c[0x0][0x268] ;  /* 0x00009a00ff097b82 */ /* 0x000e620000000800 */
[----:B------:R-:W-:Y:S01]  /*28c0*/  IMAD R2, R2, 0x10a, RZ ;  /* 0x0000010a02027824 */ /* 0x000fe200078e02ff */
[----:B0-----:R-:W-:Y:S01]  /*28d0*/  SHF.L.U32 R7, R7, 0x7, RZ ;  /* 0x0000000707077819 */ /* 0x001fe200000006ff */
[----:B------:R-:W-:Y:S01]  /*28e0*/  IMAD R0, R0, 0x82, RZ ;  /* 0x0000008200007824 */ /* 0x000fe200078e02ff */
[-C--:B------:R-:W-:Y:S01]  /*28f0*/  IADD3 RZ, P2, R19, R28.reuse, RZ ;  /* 0x0000001c13ff7210 */ /* 0x080fe20007f5e0ff */
[----:B---3--:R-:W-:Y:S01]  /*2900*/  IMAD R4, R4, 0x81, RZ ;  /* 0x0000008104047824 */ /* 0x008fe200078e02ff */
[-C--:B------:R-:W-:Y:S01]  /*2910*/  IADD3 RZ, P3, R2, R28.reuse, RZ ;  /* 0x0000001c02ff7210 */ /* 0x080fe20007f7e0ff */
[----:B--2---:R-:W-:Y:S01]  /*2920*/  IMAD R5, R11, 0x10c, RZ ;  /* 0x0000010c0b057824 */ /* 0x004fe200078e02ff */
[-C--:B------:R-:W-:Y:S01]  /*2930*/  LEA.HI.X.SX32 R21, R7, R29.reuse, 0x1, P5 ;  /* 0x0000001d07157211 */ /* 0x080fe200028f0eff */
[----:B------:R-:W-:Y:S01]  /*2940*/  IMAD R6, R6, 0x41, RZ ;  /* 0x0000004106067824 */ /* 0x000fe200078e02ff */
[-C--:B------:R-:W-:Y:S01]  /*2950*/  IADD3 R16, P5, R0, R28.reuse, RZ ;  /* 0x0000001c00107210 */ /* 0x080fe20007fbe0ff */
[----:B------:R-:W-:Y:S01]  /*2960*/  IMAD R2, R14, 0x10e, RZ ;  /* 0x0000010e0e027824 */ /* 0x000fe200078e02ff */
[-C--:B------:R-:W-:Y:S01]  /*2970*/  LEA.HI.X.SX32 R19, R4, R29.reuse, 0x1, P2 ;  /* 0x0000001d04137211 */ /* 0x080fe200010f0eff */
[----:B------:R-:W0:Y:S01]  /*2980*/  LDC R15, c[0x0][0x268] ;  /* 0x00009a00ff0f7b82 */ /* 0x000e220000000800 */
[-C--:B------:R-:W-:Y:S01]  /*2990*/  IADD3 RZ, P2, R5, R28.reuse, RZ ;  /* 0x0000001c05ff7210 */ /* 0x080fe20007f5e0ff */
[----:B------:R-:W-:Y:S01]  /*29a0*/  IMAD R5, R8, 0x83, RZ ;  /* 0x0000008308057824 */ /* 0x000fe200078e02ff */
[-C--:B------:R-:W-:Y:S01]  /*29b0*/  LEA.HI.X.SX32 R17, R6, R29.reuse, 0x1, P5 ;  /* 0x0000001d06117211 */ /* 0x080fe200028f0eff */
[----:B------:R-:W-:Y:S01]  /*29c0*/  IMAD R4, R10, 0x42, RZ ;  /* 0x000000420a047824 */ /* 0x000fe200078e02ff */
[-C--:B------:R-:W-:Y:S01]  /*29d0*/  IADD3 RZ, P5, R2, R28.reuse, RZ ;  /* 0x0000001c02ff7210 */ /* 0x080fe20007fbe0ff */
[----:B------:R-:W-:Y:S01]  /*29e0*/  IMAD R2, R12, 0x84, RZ ;  /* 0x000000840c027824 */ /* 0x000fe200078e02ff */
[-C--:B------:R-:W-:Y:S01]  /*29f0*/  LEA.HI.X.SX32 R27, R0, R29.reuse, 0x1, P4 ;  /* 0x0000001d001b7211 */ /* 0x080fe200020f0eff */
[----:B-1----:R-:W-:Y:S01]  /*2a00*/  IMAD R7, R13, 0x110, RZ ;  /* 0x000001100d077824 */ /* 0x002fe200078e02ff */
[-C--:B------:R-:W-:Y:S01]  /*2a10*/  LEA.HI.X.SX32 R13, R5, R29.reuse, 0x1, P1 ;  /* 0x0000001d050d7211 */ /* 0x080fe200008f0eff */
[----:B------:R1:W-:Y:S01]  /*2a20*/  STL [R1+0x634], R21 ;  /* 0x0006341501007387 */ /* 0x0003e20000100800 */
[----:B------:R-:W-:Y:S01]  /*2a30*/  IMAD R8, R9, 0x21, RZ ;  /* 0x0000002109087824 */ /* 0x000fe200078e02ff */
[C---:B------:R-:W-:Y:S01]  /*2a40*/  IADD3 R12, P1, R2.reuse, R28, RZ ;  /* 0x0000001c020c7210 */ /* 0x040fe20007f3e0ff */
[----:B------:R-:W2:Y:S01]  /*2a50*/  LDC R11, c[0x0][0x268] ;  /* 0x00009a00ff0b7b82 */ /* 0x000ea20000000800 */
[----:B------:R-:W-:Y:S04]  /*2a60*/  STL [R1+0x62c], R19 ;  /* 0x00062c1301007387 */ /* 0x000fe80000100800 */
[----:B------:R-:W-:Y:S03]  /*2a70*/  STL.64 [R1+0xd30], R16 ;  /* 0x000d301001007387 */ /* 0x000fe60000100a00 */
[----:B------:R-:W3:Y:S01]  /*2a80*/  LDC R14, c[0x0][0x268] ;  /* 0x00009a00ff0e7b82 */ /* 0x000ee20000000800 */
[----:B------:R-:W-:Y:S04]  /*2a90*/  STL [R1+0x624], R27 ;  /* 0x0006241b01007387 */ /* 0x000fe80000100800 */
[----:B------:R1:W-:Y:S01]  /*2aa0*/  STL [R1+0x61c], R13 ;  /* 0x00061c0d01007387 */ /* 0x0003e20000100800 */
[----:B0-----:R-:W-:Y:S01]  /*2ab0*/  IMAD R6, R15, 0x112, RZ ;  /* 0x000001120f067824 */ /* 0x001fe200078e02ff */
[-C--:B------:R-:W-:Y:S01]  /*2ac0*/  LEA.HI.X.SX32 R5, R2, R29.reuse, 0x1, P6 ;  /* 0x0000001d02057211 */ /* 0x080fe200030f0eff */
[----:B-1----:R-:W0:Y:S01]  /*2ad0*/  LDC R21, c[0x0][0x268] ;  /* 0x00009a00ff157b82 */ /* 0x002e220000000800 */
[----:B------:R-:W-:-:S07]  /*2ae0*/  LEA.HI.X.SX32 R13, R4, R29, 0x1, P1 ;  /* 0x0000001d040d7211 */ /* 0x000fce00008f0eff */
[----:B------:R-:W1:Y:S08]  /*2af0*/  LDC R17, c[0x0][0x268] ;  /* 0x00009a00ff117b82 */ /* 0x000e700000000800 */
[----:B------:R-:W0:Y:S01]  /*2b00*/  LDC R16, c[0x0][0x268] ;  /* 0x00009a00ff107b82 */ /* 0x000e220000000800 */
[----:B--2---:R-:W-:Y:S01]  /*2b10*/  IMAD R0, R11, 0x114, RZ ;  /* 0x000001140b007824 */ /* 0x004fe200078e02ff */
[----:B------:R-:W-:Y:S01]  /*2b20*/  IADD3 RZ, P1, R6, R28, RZ ;  /* 0x0000001c06ff7210 */ /* 0x000fe20007f3e0ff */
[----:B---3--:R-:W-:-:S03]  /*2b30*/  IMAD R6, R14, 0x85, RZ ;  /* 0x000000850e067824 */ /* 0x008fc600078e02ff */
[----:B------:R-:W-:Y:S02]  /*2b40*/  IADD3 RZ, P6, R0, R28, RZ ;  /* 0x0000001c00ff7210 */ /* 0x000fe40007fde0ff */
[----:B------:R-:W2:Y:S01]  /*2b50*/  LDC R23, c[0x0][0x268] ;  /* 0x00009a00ff177b82 */ /* 0x000ea20000000800 */
[----:B-1----:R-:W-:-:S07]  /*2b60*/  IMAD R0, R17, 0x86, RZ ;  /* 0x0000008611007824 */ /* 0x002fce00078e02ff */
[----:B------:R-:W1:Y:S08]  /*2b70*/  LDC R19, c[0x0][0x268] ;  /* 0x00009a00ff137b82 */ /* 0x000e700000000800 */
[----:B------:R-:W3:Y:S01]  /*2b80*/  LDC R25, c[0x0][0x268] ;  /* 0x00009a00ff197b82 */ /* 0x000ee20000000800 */
[----:B----4-:R-:W-:Y:S01]  /*2b90*/  IADD3 R26, P4, R4, R28, RZ ;  /* 0x0000001c041a7210 */ /* 0x010fe20007f9e0ff */
[----:B------:R-:W-:-:S06]  /*2ba0*/  IMAD R9, R24, 0x118, RZ ;  /* 0x0000011818097824 */ /* 0x000fcc00078e02ff */
[----:B------:R-:W4:Y:S01]  /*2bb0*/  LDC R15, c[0x0][0x268] ;  /* 0x00009a00ff0f7b82 */ /* 0x000f220000000800 */
[----:B------:R-:W-:-:S05]  /*2bc0*/  LEA.HI.X.SX32 R27, R8, R29, 0x1, P4 ;  /* 0x0000001d081b7211 */ /* 0x000fca00020f0eff */
[----:B------:R1:W-:Y:S04]  /*2bd0*/  STL.64 [R1+0xd50], R26 ;  /* 0x000d501a01007387 */ /* 0x0003e80000100a00 */
[----:B------:R3:W-:Y:S01]  /*2be0*/  STL.64 [R1+0xd28], R12 ;  /* 0x000d280c01007387 */ /* 0x0007e20000100a00 */
[----:B------:R-:W-:Y:S01]  /*2bf0*/  IADD3 RZ, P4, R7, R28, RZ ;  /* 0x0000001c07ff7210 */ /* 0x000fe20007f9e0ff */
[----:B------:R-:W-:Y:S02]  /*2c00*/  IMAD R8, R18, 0x87, RZ ;  /* 0x0000008712087824 */ /* 0x000fe400078e02ff */
[----:B0-----:R-:W-:Y:S02]  /*2c10*/  IMAD R4, R21, 0x44, RZ ;  /* 0x0000004415047824 */ /* 0x001fe400078e02ff */
[----:B------:R-:W-:-:S02]  /*2c20*/  IMAD R2, R22, 0x88, RZ ;  /* 0x0000008816027824 */ /* 0x000fc400078e02ff */
[----:B--2---:R-:W-:Y:S01]  /*2c30*/  IMAD R10, R23, 0x116, RZ ;  /* 0x00000116170a7824 */ /* 0x004fe200078e02ff */
[----:B-1----:R-:W0:Y:S08]  /*2c40*/  LDC R26, c[0x0][0x268] ;  /* 0x00009a00ff1a7b82 */ /* 0x002e300000000800 */
[----:B---3--:R-:W1:Y:S08]  /*2c50*/  LDC R12, c[0x0][0x268] ;  /* 0x00009a00ff0c7b82 */ /* 0x008e700000000800 */
[----:B------:R-:W1:Y:S01]  /*2c60*/  LDC R13, c[0x0][0x268] ;  /* 0x00009a00ff0d7b82 */ /* 0x000e620000000800 */
[----:B------:R-:W-:Y:S01]  /*2c70*/  STL [R1+0x614], R5 ;  /* 0x0006140501007387 */ /* 0x000fe20000100800 */
[----:B------:R-:W-:-:S02]  /*2c80*/  IMAD R7, R16, 0x43, RZ ;  /* 0x0000004310077824 */ /* 0x000fc400078e02ff */
[----:B------:R-:W-:-:S04]  /*2c90*/  IMAD R11, R19, 0x11, RZ ;  /* 0x00000011130b7824 */ /* 0x000fc800078e02ff */
[----:B------:R-:W2:Y:S08]  /*2ca0*/  LDC R18, c[0x0][0x268] ;  /* 0x00009a00ff127b82 */ /* 0x000eb00000000800 */
[----:B------:R-:W3:Y:S01]  /*2cb0*/  LDC R27, c[0x0][0x268] ;  /* 0x00009a00ff1b7b82 */ /* 0x000ee20000000800 */
[----:B-1----:R1:W-:Y:S02]  /*2cc0*/  STL.64 [R1+0x1638], R12 ;  /* 0x0016380c01007387 */ /* 0x0023e40000100a00 */
[----:B-1----:R-:W-:-:S02]  /*2cd0*/  LEA.HI.X.SX32 R13, R6, R29, 0x1, P3 ;  /* 0x0000001d060d7211 */ /* 0x002fc400018f0eff */
[----:B------:R-:W-:-:S03]  /*2ce0*/  IADD3 R12, P3, R0, R28, RZ ;  /* 0x0000001c000c7210 */ /* 0x000fc60007f7e0ff */
[----:B------:R1:W-:Y:S02]  /*2cf0*/  STL [R1+0x60c], R13 ;  /* 0x00060c0d01007387 */ /* 0x0003e40000100800 */
[----:B-1----:R-:W-:-:S05]  /*2d00*/  LEA.HI.X.SX32 R13, R7, R29, 0x1, P3 ;  /* 0x0000001d070d7211 */ /* 0x002fca00018f0eff */
[----:B------:R1:W-:Y:S04]  /*2d10*/  STL.64 [R1+0xd20], R12 ;  /* 0x000d200c01007387 */ /* 0x0003e80000100a00 */
[----:B-1----:R-:W2:Y:S01]  /*2d20*/  LDL.LU.64 R12, [R1+0x1638] ;  /* 0x00163800010c7983 */ /* 0x002ea20000300a00 */
[----:B------:R-:W-:Y:S01]  /*2d30*/  IMAD R5, R20, 0x22, RZ ;  /* 0x0000002214057824 */ /* 0x000fe200078e02ff */
[-C--:B------:R-:W-:Y:S02]  /*2d40*/  LEA.HI.X.SX32 R23, R0, R29.reuse, 0x1, P2 ;  /* 0x0000001d00177211 */ /* 0x080fe400010f0eff */
[-C--:B------:R-:W-:Y:S01]  /*2d50*/  LEA.HI.X.SX32 R17, R8, R29.reuse, 0x1, P5 ;  /* 0x0000001d08117211 */ /* 0x080fe200028f0eff */
[----:B------:R-:W-:Y:S01]  /*2d60*/  IMAD R6, R25, 0x11a, RZ ;  /* 0x0000011a19067824 */ /* 0x000fe200078e02ff */
[-C--:B------:R-:W-:Y:S01]  /*2d70*/  IADD3 R24, P3, R5, R28.reuse, RZ ;  /* 0x0000001c05187210 */ /* 0x080fe20007f7e0ff */
[----:B----4-:R-:W-:Y:S01]  /*2d80*/  IMAD R7, R15, 0x45, RZ ;  /* 0x000000450f077824 */ /* 0x010fe200078e02ff */
[-C--:B------:R-:W-:Y:S01]  /*2d90*/  IADD3 R22, P2, R4, R28.reuse, RZ ;  /* 0x0000001c04167210 */ /* 0x080fe20007f5e0ff */
[----:B------:R1:W-:Y:S01]  /*2da0*/  STL [R1+0x604], R23 ;  /* 0x0006041701007387 */ /* 0x0003e20000100800 */
[----:B------:R-:W-:Y:S01]  /*2db0*/  IADD3 R16, P5, R2, R28, RZ ;  /* 0x0000001c02107210 */ /* 0x000fe20007fbe0ff */
[----:B------:R-:W4:Y:S01]  /*2dc0*/  LDC R8, c[0x0][0x268] ;  /* 0x00009a00ff087b82 */ /* 0x000f220000000800 */
[-C--:B------:R-:W-:Y:S01]  /*2dd0*/  LEA.HI.X.SX32 R25, R11, R29.reuse, 0x1, P3 ;  /* 0x0000001d0b197211 */ /* 0x080fe200018f0eff */
[----:B------:R0:W-:Y:S01]  /*2de0*/  STL [R1+0x5fc], R17 ;  /* 0x0005fc1101007387 */ /* 0x0001e20000100800 */
[----:B-1----:R-:W-:-:S03]  /*2df0*/  LEA.HI.X.SX32 R23, R5, R29, 0x1, P2 ;  /* 0x0000001d05177211 */ /* 0x002fc600010f0eff */
[----:B------:R-:W-:Y:S02]  /*2e00*/  STL.64 [R1+0xd60], R24 ;  /* 0x000d601801007387 */ /* 0x000fe40000100a00 */
[----:B------:R-:W1:Y:S01]  /*2e10*/  LDC R11, c[0x0][0x268] ;  /* 0x00009a00ff0b7b82 */ /* 0x000e620000000800 */
[----:B0-----:R-:W-:Y:S01]  /*2e20*/  LEA.HI.X.SX32 R17, R4, R29, 0x1, P5 ;  /* 0x0000001d04117211 */ /* 0x001fe200028f0eff */
[----:B------:R-:W-:Y:S04]  /*2e30*/  STL.64 [R1+0xd48], R22 ;  /* 0x000d481601007387 */ /* 0x000fe80000100a00 */
[----:B------:R0:W-:Y:S01]  /*2e40*/  STL.64 [R1+0xd18], R16 ;  /* 0x000d181001007387 */ /* 0x0001e20000100a00 */
[-C--:B------:R-:W-:Y:S01]  /*2e50*/  IADD3 RZ, P2, R9, R28.reuse, RZ ;  /* 0x0000001c09ff7210 */ /* 0x080fe20007f5e0ff */
[----:B------:R-:W3:Y:S01]  /*2e60*/  LDC R20, c[0x0][0x268] ;  /* 0x00009a00ff147b82 */ /* 0x000ee20000000800 */
[----:B------:R-:W-:-:S07]  /*2e70*/  IADD3 RZ, P3, R10, R28, RZ ;  /* 0x0000001c0aff7210 */ /* 0x000fce0007f7e0ff */
[----:B------:R-:W1:Y:S08]  /*2e80*/  LDC R9, c[0x0][0x268] ;  /* 0x00009a00ff097b82 */ /* 0x000e700000000800 */
[----:B0-----:R-:W0:Y:S08]  /*2e90*/  LDC R16, c[0x0][0x268] ;  /* 0x00009a00ff107b82 */ /* 0x001e300000000800 */
[----:B------:R-:W3:Y:S01]  /*2ea0*/  LDC R10, c[0x0][0x268] ;  /* 0x00009a00ff0a7b82 */ /* 0x000ee20000000800 */
[----:B------:R-:W-:Y:S01]  /*2eb0*/  IMAD R5, R26, 0x11c, RZ ;  /* 0x0000011c1a057824 */ /* 0x000fe200078e02ff */
[----:B------:R-:W-:-:S05]  /*2ec0*/  LEA.HI.X.SX32 R19, R2, R29, 0x1, P4 ;  /* 0x0000001d02137211 */ /* 0x000fca00020f0eff */
[----:B------:R4:W-:Y:S01]  /*2ed0*/  STL [R1+0x5f4], R19 ;  /* 0x0005f41301007387 */ /* 0x0009e20000100800 */
[----:B------:R-:W-:Y:S01]  /*2ee0*/  IADD3 RZ, P5, R6, R28, RZ ;  /* 0x0000001c06ff7210 */ /* 0x000fe20007fbe0ff */
[----:B------:R-:W3:Y:S01]  /*2ef0*/  LDC R17, c[0x0][0x268] ;  /* 0x00009a00ff117b82 */ /* 0x000ee20000000800 */
[----:B0-----:R-:W-:-:S07]  /*2f00*/  IMAD R2, R16, 0x120, RZ ;  /* 0x0000012010027824 */ /* 0x001fce00078e02ff */
[----:B----4-:R-:W0:Y:S08]  /*2f10*/  LDC R19, c[0x0][0x268] ;  /* 0x00009a00ff137b82 */ /* 0x010e300000000800 */
[----:B------:R-:W4:Y:S08]  /*2f20*/  LDC R25, c[0x0][0x268] ;  /* 0x00009a00ff197b82 */ /* 0x000f300000000800 */
[----:B------:R-:W4:Y:S01]  /*2f30*/  LDC R24, c[0x0][0x268] ;  /* 0x00009a00ff187b82 */ /* 0x000f220000000800 */
[----:B--2---:R-:W-:-:S07]  /*2f40*/  IMAD R0, R13, 0x8a, RZ ;  /* 0x0000008a0d007824 */ /* 0x004fce00078e02ff */
[----:B------:R-:W2:Y:S01]  /*2f50*/  LDC R16, c[0x0][0x268] ;  /* 0x00009a00ff107b82 */ /* 0x000ea20000000800 */
[----:B------:R-:W-:Y:S01]  /*2f60*/  IMAD R4, R12, 0x89, RZ ;  /* 0x000000890c047824 */ /* 0x000fe200078e02ff */
[----:B------:R-:W-:-:S04]  /*2f70*/  IADD3 R14, P4, R0, R28, RZ ;  /* 0x0000001c000e7210 */ /* 0x000fc80007f9e0ff */
[-C--:B------:R-:W-:Y:S02]  /*2f80*/  LEA.HI.X.SX32 R13, R4, R29.reuse, 0x1, P1 ;  /* 0x0000001d040d7211 */ /* 0x080fe400008f0eff */
[-C--:B------:R-:W-:Y:S01]  /*2f90*/  IADD3 RZ, P1, R5, R28.reuse, RZ ;  /* 0x0000001c05ff7210 */ /* 0x080fe20007f3e0ff */
[----:B------:R-:W0:Y:S01]  /*2fa0*/  LDC R12, c[0x0][0x268] ;  /* 0x00009a00ff0c7b82 */ /* 0x000e220000000800 */
[-C--:B------:R-:W-:Y:S01]  /*2fb0*/  LEA.HI.X.SX32 R15, R7, R29.reuse, 0x1, P4 ;  /* 0x0000001d070f7211 */ /* 0x080fe200020f0eff */
[----:B------:R-:W-:Y:S01]  /*2fc0*/  IMAD R4, R8, 0x8b, RZ ;  /* 0x0000008b08047824 */ /* 0x000fe200078e02ff */
[-C--:B------:R-:W-:Y:S02]  /*2fd0*/  LEA.HI.X.SX32 R5, R0, R29.reuse, 0x1, P6 ;  /* 0x0000001d00057211 */ /* 0x080fe400030f0eff */
[-C--:B------:R-:W-:Y:S01]  /*2fe0*/  IADD3 RZ, P6, R2, R28.reuse, RZ ;  /* 0x0000001c02ff7210 */ /* 0x080fe20007fde0ff */
[----:B-1----:R-:W-:Y:S01]  /*2ff0*/  IMAD R2, R9, 0x46, RZ ;  /* 0x0000004609027824 */ /* 0x002fe200078e02ff */
[----:B------:R1:W-:Y:S01]  /*3000*/  STL [R1+0x5ec], R13 ;  /* 0x0005ec0d01007387 */ /* 0x0003e20000100800 */
[----:B------:R-:W-:Y:S01]  /*3010*/  LEA.HI.X.SX32 R21, R4, R29, 0x1, P3 ;  /* 0x0000001d04157211 */ /* 0x000fe200018f0eff */
[----:B------:R-:W4:Y:S02]  /*3020*/  LDC R7, c[0x0][0x268] ;  /* 0x00009a00ff077b82 */ /* 0x000f240000000800 */
[----:B------:R-:W-:Y:S01]  /*3030*/  STL.64 [R1+0xd10], R14 ;  /* 0x000d100e01007387 */ /* 0x000fe20000100a00 */
[----:B------:R-:W-:-:S03]  /*3040*/  IADD3 R22, P3, R2, R28, RZ ;  /* 0x0000001c02167210 */ /* 0x000fc60007f7e0ff */
[----:B------:R3:W-:Y:S01]  /*3050*/  STL [R1+0x5e4], R5 ;  /* 0x0005e40501007387 */ /* 0x0007e20000100800 */
[----:B------:R-:W-:Y:S01]  /*3060*/  IMAD R0, R11, 0x8c, RZ ;  /* 0x0000008c0b007824 */ /* 0x000fe200078e02ff */
[----:B-1----:R-:W1:Y:S01]  /*3070*/  LDC R13, c[0x0][0x268] ;  /* 0x00009a00ff0d7b82 */ /* 0x002e620000000800 */
[----:B---3--:R-:W-:Y:S01]  /*3080*/  IMAD R5, R10, 0x23, RZ ;  /* 0x000000230a057824 */ /* 0x008fe200078e02ff */
[----:B------:R-:W-:Y:S06]  /*3090*/  STL [R1+0x5dc], R21 ;  /* 0x0005dc1501007387 */ /* 0x000fec0000100800 */
[----:B------:R-:W3:Y:S01]  /*30a0*/  LDC R11, c[0x0][0x268] ;  /* 0x00009a00ff0b7b82 */ /* 0x000ee20000000800 */
[----:B------:R-:W-:-:S05]  /*30b0*/  LEA.HI.X.SX32 R23, R5, R29, 0x1, P3 ;  /* 0x0000001d05177211 */ /* 0x000fca00018f0eff */
[----:B------:R2:W-:Y:S01]  /*30c0*/  STL.64 [R1+0xd40], R22 ;  /* 0x000d401601007387 */ /* 0x0005e20000100a00 */
[----:B------:R-:W-:Y:S01]  /*30d0*/  LEA.HI.X.SX32 R9, R0, R29, 0x1, P2 ;  /* 0x0000001d00097211 */ /* 0x000fe200010f0eff */
[----:B----4-:R-:W-:Y:S01]  /*30e0*/  IMAD R7, R7, 0x8d, RZ ;  /* 0x0000008d07077824 */ /* 0x010fe200078e02ff */
[----:B------:R-:W4:Y:S01]  /*30f0*/  LDC R14, c[0x0][0x268] ;  /* 0x00009a00ff0e7b82 */ /* 0x000f220000000800 */
[----:B------:R-:W-:-:S07]  /*3100*/  IMAD R6, R27, 0x11e, RZ ;  /* 0x0000011e1b067824 */ /* 0x000fce00078e02ff */
[----:B------:R-:W4:Y:S01]  /*3110*/  LDC R15, c[0x0][0x268] ;  /* 0x00009a00ff0f7b82 */ /* 0x000f220000000800 */
[----:B--2---:R-:W-:-:S04]  /*3120*/  IADD3 R22, P3, R0, R28, RZ ;  /* 0x0000001c00167210 */ /* 0x004fc80007f7e0ff */
[----:B------:R-:W-:Y:S01]  /*3130*/  LEA.HI.X.SX32 R23, R2, R29, 0x1, P3 ;  /* 0x0000001d02177211 */ /* 0x000fe200018f0eff */
[----:B0-----:R-:W-:Y:S02]  /*3140*/  IMAD R5, R12, 0x124, RZ ;  /* 0x000001240c057824 */ /* 0x001fe400078e02ff */
[----:B------:R-:W0:Y:S02]  /*3150*/  LDC R27, c[0x0][0x268] ;  /* 0x00009a00ff1b7b82 */ /* 0x000e240000000800 */
[----:B------:R2:W-:Y:S01]  /*3160*/  STL.64 [R1+0xd08], R22 ;  /* 0x000d081601007387 */ /* 0x0005e20000100a00 */
[----:B------:R-:W-:-:S05]  /*3170*/  IMAD R4, R17, 0x122, RZ ;  /* 0x0000012211047824 */ /* 0x000fca00078e02ff */
[----:B------:R-:W0:Y:S08]  /*3180*/  LDC R21, c[0x0][0x268] ;  /* 0x00009a00ff157b82 */ /* 0x000e300000000800 */
[----:B--2---:R-:W2:Y:S08]  /*3190*/  LDC R23, c[0x0][0x268] ;  /* 0x00009a00ff177b82 */ /* 0x004eb00000000800 */
[----:B------:R-:W4:Y:S01]  /*31a0*/  LDC R22, c[0x0][0x268] ;  /* 0x00009a00ff167b82 */ /* 0x000f220000000800 */
[----:B-1----:R-:W-:Y:S01]  /*31b0*/  IMAD R0, R13, 0x8e, RZ ;  /* 0x0000008e0d007824 */ /* 0x002fe200078e02ff */
[----:B------:R-:W-:Y:S01]  /*31c0*/  STL [R1+0x5d4], R9 ;  /* 0x0005d40901007387 */ /* 0x000fe20000100800 */
[----:B------:R-:W-:Y:S01]  /*31d0*/  LEA.HI.X.SX32 R13, R7, R29, 0x1, P5 ;  /* 0x0000001d070d7211 */ /* 0x000fe200028f0eff */
[----:B---3--:R-:W-:Y:S01]  /*31e0*/  IMAD R2, R11, 0x90, RZ ;  /* 0x000000900b027824 */ /* 0x008fe200078e02ff */
[----:B------:R-:W-:Y:S01]  /*31f0*/  IADD3 RZ, P2, R5, R28, RZ ;  /* 0x0000001c05ff7210 */ /* 0x000fe20007f5e0ff */
[----:B------:R-:W-:-:S02]  /*3200*/  IMAD R5, R18, 0x24, RZ ;  /* 0x0000002412057824 */ /* 0x000fc400078e02ff */
[----:B------:R-:W-:Y:S01]  /*3210*/  IMAD R11, R19, 0x128, RZ ;  /* 0x00000128130b7824 */ /* 0x000fe200078e02ff */
[----:B------:R-:W-:Y:S01]  /*3220*/  IADD3 RZ, P4, R6, R28, RZ ;  /* 0x0000001c06ff7210 */ /* 0x000fe20007f9e0ff */
[----:B------:R-:W1:Y:S01]  /*3230*/  LDC R17, c[0x0][0x268] ;  /* 0x00009a00ff117b82 */ /* 0x000e620000000800 */
[----:B--2---:R-:W-:-:S07]  /*3240*/  IMAD.MOV.U32 R19, RZ, RZ, R23 ;  /* 0x000000ffff137224 */ /* 0x004fce00078e0017 */
[----:B------:R-:W2:Y:S01]  /*3250*/  LDC R6, c[0x0][0x268] ;  /* 0x00009a00ff067b82 */ /* 0x000ea20000000800 */
[----:B----4-:R3:W-:Y:S07]  /*3260*/  STL.64 [R1+0x1630], R22 ;  /* 0x0016301601007387 */ /* 0x0107ee0000100a00 */
[----:B------:R-:W4:Y:S01]  /*3270*/  LDC R26, c[0x0][0x268] ;  /* 0x00009a00ff1a7b82 */ /* 0x000f220000000800 */
[----:B------:R-:W-:Y:S01]  /*3280*/  STL [R1+0x5cc], R13 ;  /* 0x0005cc0d01007387 */ /* 0x000fe20000100800 */
[----:B---3--:R-:W-:-:S04]  /*3290*/  IADD3 R22, P5, R0, R28, RZ ;  /* 0x0000001c00167210 */ /* 0x008fc80007fbe0ff */
[----:B------:R-:W-:Y:S01]  /*32a0*/  MOV R18, R22 ;  /* 0x0000001600127202 */ /* 0x000fe20000000f00 */
[----:B------:R3:W-:Y:S04]  /*32b0*/  STL [R1+0xd00], R22 ;  /* 0x000d001601007387 */ /* 0x0007e80000100800 */
[----:B---3--:R-:W3:Y:S01]  /*32c0*/  LDL.LU.64 R22, [R1+0x1630] ;  /* 0x0016300001167983 */ /* 0x008ee20000300a00 */
[----:B--2---:R-:W-:Y:S02]  /*32d0*/  IMAD R8, R6, 0x47, RZ ;  /* 0x0000004706087824 */ /* 0x004fe400078e02ff */
[----:B------:R-:W-:Y:S01]  /*32e0*/  IMAD R6, R16, 0x12, RZ ;  /* 0x0000001210067824 */ /* 0x000fe200078e02ff */
[-C--:B------:R-:W-:Y:S01]  /*32f0*/  IADD3 RZ, P3, R4, R28.reuse, RZ ;  /* 0x0000001c04ff7210 */ /* 0x080fe20007f7e0ff */
[----:B------:R-:W-:Y:S01]  /*3300*/  IMAD R9, R14, 0x8f, RZ ;  /* 0x0000008f0e097824 */ /* 0x000fe200078e02ff */
[-C--:B------:R-:W-:Y:S01]  /*3310*/  LEA.HI.X.SX32 R19, R8, R29.reuse, 0x1, P5 ;  /* 0x0000001d08137211 */ /* 0x080fe200028f0eff */
[----:B0-----:R-:W-:Y:S01]  /*3320*/  IMAD R10, R27, 0x9, RZ ;  /* 0x000000091b0a7824 */ /* 0x001fe200078e02ff */
[-C--:B------:R-:W-:Y:S01]  /*3330*/  IADD3 R18, P5, R6, R28.reuse, RZ ;  /* 0x0000001c06127210 */ /* 0x080fe20007fbe0ff */
[----:B------:R-:W-:Y:S01]  /*3340*/  IMAD R4, R15, 0x48, RZ ;  /* 0x000000480f047824 */ /* 0x000fe200078e02ff */
[----:B------:R-:W-:Y:S01]  /*3350*/  LEA.HI.X.SX32 R15, R0, R29, 0x1, P1 ;  /* 0x0000001d000f7211 */ /* 0x000fe200008f0eff */
[----:B------:R0:W-:Y:S01]  /*3360*/  STL [R1+0xd04], R19 ;  /* 0x000d041301007387 */ /* 0x0001e20000100800 */
[----:B------:R-:W-:-:S02]  /*3370*/  IADD3 R16, P1, R5, R28, RZ ;  /* 0x0000001c05107210 */ /* 0x000fc40007f3e0ff */
[-C--:B------:R-:W-:Y:S02]  /*3380*/  LEA.HI.X.SX32 R9, R9, R29.reuse, 0x1, P4 ;  /* 0x0000001d09097211 */ /* 0x080fe400020f0eff */
[-C--:B------:R-:W-:Y:S01]  /*3390*/  IADD3 R14, P4, R4, R28.reuse, RZ ;  /* 0x0000001c040e7210 */ /* 0x080fe20007f9e0ff */
[----:B-1----:R-:W-:Y:S01]  /*33a0*/  IMAD R7, R17, 0x12a, RZ ;  /* 0x0000012a11077824 */ /* 0x002fe200078e02ff */
[----:B------:R1:W-:Y:S01]  /*33b0*/  STL [R1+0x5c4], R15 ;  /* 0x0005c40f01007387 */ /* 0x0003e20000100800 */
[-C--:B0-----:R-:W-:Y:S02]  /*33c0*/  LEA.HI.X.SX32 R19, R10, R29.reuse, 0x1, P5 ;  /* 0x0000001d0a137211 */ /* 0x081fe400028f0eff */
[----:B------:R-:W-:Y:S01]  /*33d0*/  IADD3 R8, P5, R2, R28, RZ ;  /* 0x0000001c02087210 */ /* 0x000fe20007fbe0ff */
[----:B------:R0:W-:Y:S01]  /*33e0*/  STL [R1+0x5bc], R9 ;  /* 0x0005bc0901007387 */ /* 0x0001e20000100800 */
[-C--:B------:R-:W-:Y:S02]  /*33f0*/  LEA.HI.X.SX32 R17, R6, R29.reuse, 0x1, P1 ;  /* 0x0000001d06117211 */ /* 0x080fe400008f0eff */
[-C--:B-1----:R-:W-:Y:S01]  /*3400*/  LEA.HI.X.SX32 R15, R5, R29.reuse, 0x1, P4 ;  /* 0x0000001d050f7211 */ /* 0x082fe200020f0eff */
[----:B------:R-:W-:Y:S01]  /*3410*/  STL.64 [R1+0xd68], R18 ;  /* 0x000d681201007387 */ /* 0x000fe20000100a00 */
[----:B0-----:R-:W-:-:S03]  /*3420*/  LEA.HI.X.SX32 R9, R4, R29, 0x1, P5 ;  /* 0x0000001d04097211 */ /* 0x001fc600028f0eff */
[----:B------:R-:W-:Y:S01]  /*3430*/  STL.64 [R1+0xd58], R16 ;  /* 0x000d581001007387 */ /* 0x000fe20000100a00 */
[----:B------:R-:W-:Y:S01]  /*3440*/  IADD3 RZ, P5, R7, R28, RZ ;  /* 0x0000001c07ff7210 */ /* 0x000fe20007fbe0ff */
[----:B------:R-:W-:Y:S01]  /*3450*/  IMAD R4, R21, 0x91, RZ ;  /* 0x0000009115047824 */ /* 0x000fe200078e02ff */
[----:B------:R-:W-:Y:S01]  /*3460*/  LEA.HI.X.SX32 R13, R2, R29, 0x1, P6 ;  /* 0x0000001d020d7211 */ /* 0x000fe200030f0eff */
[----:B------:R-:W-:Y:S01]  /*3470*/  STL.64 [R1+0xd38], R14 ;  /* 0x000d380e01007387 */ /* 0x000fe20000100a00 */
[----:B------:R-:W-:-:S03]  /*3480*/  IMAD R5, R25, 0x12e, RZ ;  /* 0x0000012e19057824 */ /* 0x000fc600078e02ff */
[----:B------:R-:W-:Y:S01]  /*3490*/  STL.64 [R1+0xcf8], R8 ;  /* 0x000cf80801007387 */ /* 0x000fe20000100a00 */
[----:B------:R-:W-:Y:S02]  /*34a0*/  IADD3 RZ, P4, R11, R28, RZ ;  /* 0x0000001c0bff7210 */ /* 0x000fe40007f9e0ff */
[----:B------:R-:W-:Y:S01]  /*34b0*/  LEA.HI.X.SX32 R11, R4, R29, 0x1, P3 ;  /* 0x0000001d040b7211 */ /* 0x000fe200018f0eff */
[----:B------:R-:W-:Y:S01]  /*34c0*/  IMAD R6, R24, 0x12c, RZ ;  /* 0x0000012c18067824 */ /* 0x000fe200078e02ff */
[----:B------:R0:W-:Y:S01]  /*34d0*/  STL [R1+0x5b4], R13 ;  /* 0x0005b40d01007387 */ /* 0x0001e20000100800 */
[----:B------:R-:W-:-:S03]  /*34e0*/  IMAD R12, R20, 0x126, RZ ;  /* 0x00000126140c7824 */ /* 0x000fc600078e02ff */
[----:B------:R1:W-:Y:S01]  /*34f0*/  STL [R1+0x5ac], R11 ;  /* 0x0005ac0b01007387 */ /* 0x0003e20000100800 */
[-C--:B------:R-:W-:Y:S02]  /*3500*/  IADD3 RZ, P3, R6, R28.reuse, RZ ;  /* 0x0000001c06ff7210 */ /* 0x080fe40007f7e0ff */
[C---:B------:R-:W-:Y:S02]  /*3510*/  SHF.L.U32 R4, R3.reuse, 0x1, RZ ;  /* 0x0000000103047819 */ /* 0x040fe400000006ff */
[C---:B------:R-:W-:Y:S01]  /*3520*/  SHF.L.U32 R6, R3.reuse, 0x2, RZ ;  /* 0x0000000203067819 */ /* 0x040fe200000006ff */
[C---:B0-----:R-:W-:Y:S01]  /*3530*/  IMAD R13, R3.reuse, 0xb, RZ ;  /* 0x0000000b030d7824 */ /* 0x041fe200078e02ff */
[----:B------:R-:W-:Y:S01]  /*3540*/  IADD3 RZ, P1, R12, R28, RZ ;  /* 0x0000001c0cff7210 */ /* 0x000fe20007f3e0ff */
[C---:B------:R-:W-:Y:S01]  /*3550*/  IMAD R12, R3.reuse, 0xa, RZ ;  /* 0x0000000a030c7824 */ /* 0x040fe200078e02ff */
[C---:B------:R-:W-:Y:S01]  /*3560*/  SHF.L.U32 R10, R3.reuse, 0x3, RZ ;  /* 0x00000003030a7819 */ /* 0x040fe200000006ff */
[----:B-1----:R-:W-:-:S02]  /*3570*/  IMAD R11, R3, 0x9, RZ ;  /* 0x00000009030b7824 */ /* 0x002fc400078e02ff */
[C---:B------:R-:W-:Y:S02]  /*3580*/  IMAD R14, R3.reuse, 0xc, RZ ;  /* 0x0000000c030e7824 */ /* 0x040fe400078e02ff */
[C---:B------:R-:W-:Y:S01]  /*3590*/  IMAD R15, R3.reuse, 0xd, RZ ;  /* 0x0000000d030f7824 */ /* 0x040fe200078e02ff */
[C---:B------:R-:W-:Y:S01]  /*35a0*/  SHF.L.U32 R18, R3.reuse, 0x4, RZ ;  /* 0x0000000403127819 */ /* 0x040fe200000006ff */
[C---:B------:R-:W-:Y:S02]  /*35b0*/  IMAD R16, R3.reuse, 0xe, RZ ;  /* 0x0000000e03107824 */ /* 0x040fe400078e02ff */
[C---:B------:R-:W-:Y:S02]  /*35c0*/  IMAD R17, R3.reuse, 0xf, RZ ;  /* 0x0000000f03117824 */ /* 0x040fe400078e02ff */
[C---:B------:R-:W-:Y:S02]  /*35d0*/  IMAD R19, R3.reuse, 0x11, RZ ;  /* 0x0000001103137824 */ /* 0x040fe400078e02ff */
[----:B------:R-:W-:-:S02]  /*35e0*/  IMAD R20, R3, 0x12, RZ ;  /* 0x0000001203147824 */ /* 0x000fc400078e02ff */
[C---:B------:R-:W-:Y:S02]  /*35f0*/  IMAD R21, R3.reuse, 0x13, RZ ;  /* 0x0000001303157824 */ /* 0x040fe400078e02ff */
[----:B----4-:R-:W-:Y:S02]  /*3600*/  IMAD R2, R26, 0x130, RZ ;  /* 0x000001301a027824 */ /* 0x010fe400078e02ff */
[C---:B------:R-:W-:Y:S02]  /*3610*/  IMAD R24, R3.reuse, 0x16, RZ ;  /* 0x0000001603187824 */ /* 0x040fe400078e02ff */
[C---:B------:R-:W-:Y:S02]  /*3620*/  IMAD R25, R3.reuse, 0x17, RZ ;  /* 0x0000001703197824 */ /* 0x040fe400078e02ff */
[C---:B------:R-:W-:Y:S02]  /*3630*/  IMAD R26, R3.reuse, 0x18, RZ ;  /* 0x00000018031a7824 */ /* 0x040fe400078e02ff */
[----:B------:R-:W-:-:S02]  /*3640*/  IMAD R27, R3, 0x19, RZ ;  /* 0x00000019031b7824 */ /* 0x000fc400078e02ff */
[----:B---3--:R-:W-:Y:S02]  /*3650*/  IMAD R0, R22, 0x92, RZ ;  /* 0x0000009216007824 */ /* 0x008fe400078e02ff */
[----:B------:R-:W-:-:S03]  /*3660*/  IMAD R7, R23, 0x49, RZ ;  /* 0x0000004917077824 */ /* 0x000fc600078e02ff */
[----:B------:R-:W-:-:S04]  /*3670*/  IADD3 R8, P6, R0, R28, RZ ;  /* 0x0000001c00087210 */ /* 0x000fc80007fde0ff */
[-C--:B------:R-:W-:Y:S02]  /*3680*/  LEA.HI.X.SX32 R9, R7, R29.reuse, 0x1, P6 ;  /* 0x0000001d07097211 */ /* 0x080fe400030f0eff */
[----:B------:R-:W-:Y:S02]  /*3690*/  IADD3 RZ, P6, R5, R28, RZ ;  /* 0x0000001c05ff7210 */ /* 0x000fe40007fde0ff */
[----:B------:R-:W-:Y:S01]  /*36a0*/  LEA.HI.X.SX32 R5, R0, R29, 0x1, P2 ;  /* 0x0000001d00057211 */ /* 0x000fe200010f0eff */
[----:B------:R0:W-:Y:S01]  /*36b0*/  STL.64 [R1+0xcf0], R8 ;  /* 0x000cf00801007387 */ /* 0x0001e20000100a00 */
[----:B------:R-:W-:-:S03]  /*36c0*/  IMAD R0, R3, 0x7f, RZ ;  /* 0x0000007f03007824 */ /* 0x000fc600078e02ff */
[----:B------:R1:W-:Y:S01]  /*36d0*/  STL [R1+0x5a4], R5 ;  /* 0x0005a40501007387 */ /* 0x0003e20000100800 */
[----:B------:R-:W-:-:S03]  /*36e0*/  IMAD R7, R3, 0x5, RZ ;  /* 0x0000000503077824 */ /* 0x000fc600078e02ff */
[----:B------:R2:W-:Y:S01]  /*36f0*/  STL [R1+0x190], R0 ;  /* 0x0001900001007387 */ /* 0x0005e20000100800 */
[C---:B0-----:R-:W-:Y:S02]  /*3700*/  IMAD R8, R3.reuse, 0x6, RZ ;  /* 0x0000000603087824 */ /* 0x041fe400078e02ff */
[C---:B-1----:R-:W-:Y:S02]  /*3710*/  IMAD R5, R3.reuse, 0x3, RZ ;  /* 0x0000000303057824 */ /* 0x042fe400078e02ff */
[----:B------:R-:W-:-:S03]  /*3720*/  IMAD R9, R3, 0x7, RZ ;  /* 0x0000000703097824 */ /* 0x000fc600078e02ff */
[----:B------:R0:W-:Y:S01]  /*3730*/  STL.64 [R1+0x1578], R4 ;  /* 0x0015780401007387 */ /* 0x0001e20000100a00 */
[----:B------:R-:W-:-:S03]  /*3740*/  IMAD R22, R3, 0x14, RZ ;  /* 0x0000001403167824 */ /* 0x000fc600078e02ff */
[----:B------:R-:W-:Y:S01]  /*3750*/  STL.64 [R1+0x1570], R6 ;  /* 0x0015700601007387 */ /* 0x000fe20000100a00 */
[----:B------:R-:W-:-:S03]  /*3760*/  IMAD R23, R3, 0x15, RZ ;  /* 0x0000001503177824 */ /* 0x000fc600078e02ff */
[----:B------:R-:W-:Y:S04]  /*3770*/  STL.64 [R1+0x1580], R8 ;  /* 0x0015800801007387 */ /* 0x000fe80000100a00 */
[----:B------:R1:W-:Y:S01]  /*3780*/  STL.64 [R1+0x1568], R10 ;  /* 0x0015680a01007387 */ /* 0x0003e20000100a00 */
[C---:B--2---:R-:W-:Y:S01]  /*3790*/  IMAD R0, R3.reuse, 0x1a, RZ ;  /* 0x0000001a03007824 */ /* 0x044fe200078e02ff */
[----:B------:R-:W-:Y:S01]  /*37a0*/  IADD3 RZ, P2, R2, R28, RZ ;  /* 0x0000001c02ff7210 */ /* 0x000fe20007f5e0ff */
[C---:B0-----:R-:W-:Y:S01]  /*37b0*/  IMAD R4, R3.reuse, 0x1b, RZ ;  /* 0x0000001b03047824 */ /* 0x041fe200078e02ff */
[----:B------:R-:W-:Y:S01]  /*37c0*/  STL.64 [R1+0x1588], R12 ;  /* 0x0015880c01007387 */ /* 0x000fe20000100a00 */
[----:B------:R-:W0:Y:S03]  /*37d0*/  LDC R5, c[0x0][0x268] ;  /* 0x00009a00ff057b82 */ /* 0x000e260000000800 */
[----:B------:R-:W-:Y:S04]  /*37e0*/  STL.64 [R1+0x1590], R14 ;  /* 0x0015900e01007387 */ /* 0x000fe80000100a00 */
[----:B------:R-:W-:Y:S01]  /*37f0*/  STL.64 [R1+0x1598], R16 ;  /* 0x0015981001007387 */ /* 0x000fe20000100a00 */
[----:B-1----:R-:W1:Y:S03]  /*3800*/  LDC R10, c[0x0][0x268] ;  /* 0x00009a00ff0a7b82 */ /* 0x002e660000000800 */
[----:B------:R2:W-:Y:S04]  /*3810*/  STL.64 [R1+0x15a0], R18 ;  /* 0x0015a01201007387 */ /* 0x0005e80000100a00 */
[----:B------:R3:W-:Y:S01]  /*3820*/  STL.64 [R1+0x15a8], R20 ;  /* 0x0015a81401007387 */ /* 0x0007e20000100a00 */
[C---:B------:R-:W-:Y:S01]  /*3830*/  IMAD R2, R3.reuse, 0x1c, RZ ;  /* 0x0000001c03027824 */ /* 0x040fe200078e02ff */
[----:B------:R-:W4:Y:S02]  /*3840*/  LDC R11, c[0x0][0x268] ;  /* 0x00009a00ff0b7b82 */ /* 0x000f240000000800 */
[----:B------:R-:W-:Y:S04]  /*3850*/  STL.64 [R1+0x15b0], R22 ;  /* 0x0015b01601007387 */ /* 0x000fe80000100a00 */
[----:B------:R-:W-:Y:S02]  /*3860*/  STL.64 [R1+0x15b8], R24 ;  /* 0x0015b81801007387 */ /* 0x000fe40000100a00 */
[----:B--2---:R-:W2:Y:S02]  /*3870*/  LDC R18, c[0x0][0x268] ;  /* 0x00009a00ff127b82 */ /* 0x004ea40000000800 */
[----:B------:R-:W-:Y:S04]  /*3880*/  STL.64 [R1+0x15c0], R26 ;  /* 0x0015c01a01007387 */ /* 0x000fe80000100a00 */
[----:B------:R0:W-:Y:S02]  /*3890*/  STL [R1], R0 ;  /* 0x0000000001007387 */ /* 0x0001e40000100800 */
[----:B---3--:R-:W3:Y:S02]  /*38a0*/  LDC R21, c[0x0][0x268] ;  /* 0x00009a00ff157b82 */ /* 0x008ee40000000800 */
[----:B------:R0:W-:Y:S02]  /*38b0*/  STL [R1+0x4], R4 ;  /* 0x0000040401007387 */ /* 0x0001e40000100800 */
[----:B0-----:R-:W-:-:S02]  /*38c0*/  IMAD R0, R3, 0x1d, RZ ;  /* 0x0000001d03007824 */ /* 0x001fc400078e02ff */
[----:B------:R0:W-:Y:S02]  /*38d0*/  STL [R1+0x8], R2 ;  /* 0x0000080201007387 */ /* 0x0001e40000100800 */
[----:B------:R-:W2:Y:S01]  /*38e0*/  LDC R24, c[0x0][0x268] ;  /* 0x00009a00ff187b82 */ /* 0x000ea20000000800 */
[----:B------:R-:W-:Y:S01]  /*38f0*/  IMAD R4, R3, 0x1e, RZ ;  /* 0x0000001e03047824 */ /* 0x000fe200078e02ff */
[----:B------:R0:W-:Y:S01]  /*3900*/  STL [R1+0xc], R0 ;  /* 0x00000c0001007387 */ /* 0x0001e20000100800 */
[----:B-1----:R-:W-:-:S05]  /*3910*/  IMAD R10, R10, 0xf6, RZ ;  /* 0x000000f60a0a7824 */ /* 0x002fca00078e02ff */
[----:B------:R-:W1:Y:S01]  /*3920*/  LDC R26, c[0x0][0x268] ;  /* 0x00009a00ff1a7b82 */ /* 0x000e620000000800 */
[C---:B0-----:R-:W-:Y:S01]  /*3930*/  IMAD R2, R3.reuse, 0x1f, RZ ;  /* 0x0000001f03027824 */ /* 0x041fe200078e02ff */
[----:B------:R0:W-:Y:S01]  /*3940*/  STL [R1+0x10], R4 ;  /* 0x0000100401007387 */ /* 0x0001e20000100800 */
[----:B------:R-:W-:-:S03]  /*3950*/  IMAD.SHL.U32 R0, R3, 0x20, RZ ;  /* 0x0000002003007824 */ /* 0x000fc600078e00ff */
[----:B------:R4:W-:Y:S02]  /*3960*/  STL [R1+0x14], R2 ;  /* 0x0000140201007387 */ /* 0x0009e40000100800 */
[----:B------:R-:W3:Y:S02]  /*3970*/  LDC R22, c[0x0][0x268] ;  /* 0x00009a00ff167b82 */ /* 0x000ee40000000800 */
[----:B------:R4:W-:Y:S01]  /*3980*/  STL [R1+0x18], R0 ;  /* 0x0000180001007387 */ /* 0x0009e20000100800 */
[C---:B0-----:R-:W-:Y:S02]  /*3990*/  IMAD R4, R3.reuse, 0x21, RZ ;  /* 0x0000002103047824 */ /* 0x041fe400078e02ff */
[----:B----4-:R-:W-:-:S03]  /*39a0*/  IMAD R2, R3, 0x22, RZ ;  /* 0x0000002203027824 */ /* 0x010fc600078e02ff */
[----:B------:R0:W-:Y:S01]  /*39b0*/  STL [R1+0x1c], R4 ;  /* 0x00001c0401007387 */ /* 0x0001e20000100800 */
[----:B------:R-:W4:Y:S01]  /*39c0*/  LDC R20, c[0x0][0x268] ;  /* 0x00009a00ff147b82 */ /* 0x000f220000000800 */
[C---:B------:R-:W-:Y:S02]  /*39d0*/  IMAD R0, R3.reuse, 0x23, RZ ;  /* 0x0000002303007824 */ /* 0x040fe400078e02ff */
[----:B------:R2:W-:Y:S04]  /*39e0*/  STL [R1+0x20], R2 ;  /* 0x0000200201007387 */ /* 0x0005e80000100800 */
[----:B------:R2:W-:Y:S01]  /*39f0*/  STL [R1+0x24], R0 ;  /* 0x0000240001007387 */ /* 0x0005e20000100800 */
[----:B------:R-:W4:Y:S01]  /*3a00*/  LDC R25, c[0x0][0x268] ;  /* 0x00009a00ff197b82 */ /* 0x000f220000000800 */
[----:B0-----:R-:W-:-:S02]  /*3a10*/  IMAD R4, R3, 0x24, RZ ;  /* 0x0000002403047824 */ /* 0x001fc400078e02ff */
[----:B--2---:R-:W-:-:S03]  /*3a20*/  IMAD R2, R3, 0x25, RZ ;  /* 0x0000002503027824 */ /* 0x004fc600078e02ff */
[----:B------:R0:W-:Y:S02]  /*3a30*/  STL [R1+0x28], R4 ;  /* 0x0000280401007387 */ /* 0x0001e40000100800 */
[----:B------:R-:W2:Y:S01]  /*3a40*/  LDC R23, c[0x0][0x268] ;  /* 0x00009a00ff177b82 */ /* 0x000ea20000000800 */
[C---:B------:R-:W-:Y:S01]  /*3a50*/  IMAD R0, R3.reuse, 0x26, RZ ;  /* 0x0000002603007824 */ /* 0x040fe200078e02ff */
[----:B------:R1:W-:Y:S04]  /*3a60*/  STL [R1+0x2c], R2 ;  /* 0x00002c0201007387 */ /* 0x0003e80000100800 */
[----:B------:R1:W-:Y:S01]  /*3a70*/  STL [R1+0x30], R0 ;  /* 0x0000300001007387 */ /* 0x0003e20000100800 */
[C---:B0-----:R-:W-:Y:S01]  /*3a80*/  IMAD R4, R3.reuse, 0x27, RZ ;  /* 0x0000002703047824 */ /* 0x041fe200078e02ff */
[----:B------:R-:W0:Y:S01]  /*3a90*/  LDC R19, c[0x0][0x268] ;  /* 0x00009a00ff137b82 */ /* 0x000e220000000800 */
[----:B-1----:R-:W-:-:S03]  /*3aa0*/  IMAD R2, R3, 0x28, RZ ;  /* 0x0000002803027824 */ /* 0x002fc600078e02ff */
[----:B------:R1:W-:Y:S01]  /*3ab0*/  STL [R1+0x34], R4 ;  /* 0x0000340401007387 */ /* 0x0003e20000100800 */
[----:B------:R-:W-:-:S03]  /*3ac0*/  IMAD R0, R3, 0x29, RZ ;  /* 0x0000002903007824 */ /* 0x000fc600078e02ff */
[----:B------:R3:W-:Y:S01]  /*3ad0*/  STL [R1+0x38], R2 ;  /* 0x0000380201007387 */ /* 0x0007e20000100800 */
[----:B------:R-:W0:Y:S03]  /*3ae0*/  LDC R27, c[0x0][0x268] ;  /* 0x00009a00ff1b7b82 */ /* 0x000e260000000800 */
[----:B------:R3:W-:Y:S01]  /*3af0*/  STL [R1+0x3c], R0 ;  /* 0x00003c0001007387 */ /* 0x0007e20000100800 */
[----:B-1----:R-:W-:-:S04]  /*3b00*/  IMAD R4, R3, 0x2a, RZ ;  /* 0x0000002a03047824 */ /* 0x002fc800078e02ff */
[----:B------:R-:W1:Y:S01]  /*3b10*/  LDC R17, c[0x0][0x268] ;  /* 0x00009a00ff117b82 */ /* 0x000e620000000800 */
[C---:B---3--:R-:W-:Y:S01]  /*3b20*/  IMAD R2, R3.reuse, 0x2b, RZ ;  /* 0x0000002b03027824 */ /* 0x048fe200078e02ff */
[----:B------:R3:W-:Y:S01]  /*3b30*/  STL [R1+0x40], R4 ;  /* 0x0000400401007387 */ /* 0x0007e20000100800 */
[----:B------:R-:W-:-:S03]  /*3b40*/  IMAD R0, R3, 0x2c, RZ ;  /* 0x0000002c03007824 */ /* 0x000fc600078e02ff */
[----:B------:R4:W-:Y:S02]  /*3b50*/  STL [R1+0x44], R2 ;  /* 0x0000440201007387 */ /* 0x0009e40000100800 */
[----:B------:R-:W1:Y:S02]  /*3b60*/  LDC R16, c[0x0][0x268] ;  /* 0x00009a00ff107b82 */ /* 0x000e640000000800 */
[----:B------:R2:W-:Y:S01]  /*3b70*/  STL [R1+0x48], R0 ;  /* 0x0000480001007387 */ /* 0x0005e20000100800 */
[C---:B---3--:R-:W-:Y:S02]  /*3b80*/  IMAD R4, R3.reuse, 0x2d, RZ ;  /* 0x0000002d03047824 */ /* 0x048fe400078e02ff */
[----:B----4-:R-:W-:-:S03]  /*3b90*/  IMAD R2, R3, 0x2e, RZ ;  /* 0x0000002e03027824 */ /* 0x010fc600078e02ff */
[----:B------:R3:W-:Y:S01]  /*3ba0*/  STL [R1+0x4c], R4 ;  /* 0x00004c0401007387 */ /* 0x0007e20000100800 */
[----:B------:R-:W4:Y:S01]  /*3bb0*/  LDC R15, c[0x0][0x268] ;  /* 0x00009a00ff0f7b82 */ /* 0x000f220000000800 */
[C---:B--2---:R-:W-:Y:S02]  /*3bc0*/  IMAD R0, R3.reuse, 0x2f, RZ ;  /* 0x0000002f03007824 */ /* 0x044fe400078e02ff */
[----:B------:R2:W-:Y:S04]  /*3bd0*/  STL [R1+0x50], R2 ;  /* 0x0000500201007387 */ /* 0x0005e80000100800 */
[----:B------:R0:W-:Y:S01]  /*3be0*/  STL [R1+0x54], R0 ;  /* 0x0000540001007387 */ /* 0x0001e20000100800 */
[----:B------:R-:W4:Y:S01]  /*3bf0*/  LDC R14, c[0x0][0x268] ;  /* 0x00009a00ff0e7b82 */ /* 0x000f220000000800 */
[----:B---3--:R-:W-:-:S02]  /*3c00*/  IMAD R4, R3, 0x30, RZ ;  /* 0x0000003003047824 */ /* 0x008fc400078e02ff */
[----:B--2---:R-:W-:-:S03]  /*3c10*/  IMAD R2, R3, 0x31, RZ ;  /* 0x0000003103027824 */ /* 0x004fc600078e02ff */
[----:B------:R2:W-:Y:S02]  /*3c20*/  STL [R1+0x58], R4 ;  /* 0x0000580401007387 */ /* 0x0005e40000100800 */
[----:B------:R-:W3:Y:S01]  /*3c30*/  LDC R13, c[0x0][0x268] ;  /* 0x00009a00ff0d7b82 */ /* 0x000ee20000000800 */
[C---:B0-----:R-:W-:Y:S01]  /*3c40*/  IMAD R0, R3.reuse, 0x32, RZ ;  /* 0x0000003203007824 */ /* 0x041fe200078e02ff */
[----:B------:R0:W-:Y:S04]  /*3c50*/  STL [R1+0x5c], R2 ;  /* 0x00005c0201007387 */ /* 0x0001e80000100800 */
[----:B------:R0:W-:Y:S01]  /*3c60*/  STL [R1+0x60], R0 ;  /* 0x0000600001007387 */ /* 0x0001e20000100800 */
[C---:B--2---:R-:W-:Y:S01]  /*3c70*/  IMAD R4, R3.reuse, 0x33, RZ ;  /* 0x0000003303047824 */ /* 0x044fe200078e02ff */
[----:B------:R-:W2:Y:S01]  /*3c80*/  LDC R12, c[0x0][0x268] ;  /* 0x00009a00ff0c7b82 */ /* 0x000ea20000000800 */
[----:B0-----:R-:W-:-:S03]  /*3c90*/  IMAD R2, R3, 0x34, RZ ;  /* 0x0000003403027824 */ /* 0x001fc600078e02ff */
[----:B------:R0:W-:Y:S01]  /*3ca0*/  STL [R1+0x64], R4 ;  /* 0x0000640401007387 */ /* 0x0001e20000100800 */
[----:B------:R-:W-:-:S03]  /*3cb0*/  IMAD R0, R3, 0x35, RZ ;  /* 0x0000003503007824 */ /* 0x000fc600078e02ff */
[----:B------:R1:W-:Y:S01]  /*3cc0*/  STL [R1+0x68], R2 ;  /* 0x0000680201007387 */ /* 0x0003e20000100800 */
[----:B------:R-:W2:Y:S03]  /*3cd0*/  LDC R9, c[0x0][0x268] ;  /* 0x00009a00ff097b82 */ /* 0x000ea60000000800 */
[----:B------:R1:W-:Y:S01]  /*3ce0*/  STL [R1+0x6c], R0 ;  /* 0x00006c0001007387 */ /* 0x0003e20000100800 */
[----:B0-----:R-:W-:-:S04]  /*3cf0*/  IMAD R4, R3, 0x36, RZ ;  /* 0x0000003603047824 */ /* 0x001fc800078e02ff */
[----:B------:R-:W0:Y:S01]  /*3d00*/  LDC R8, c[0x0][0x268] ;  /* 0x00009a00ff087b82 */ /* 0x000e220000000800 */
[C---:B-1----:R-:W-:Y:S01]  /*3d10*/  IMAD R2, R3.reuse, 0x37, RZ ;  /* 0x0000003703027824 */ /* 0x042fe200078e02ff */
[----:B------:R1:W-:Y:S01]  /*3d20*/  STL [R1+0x70], R4 ;  /* 0x0000700401007387 */ /* 0x0003e20000100800 */
[----:B------:R-:W-:-:S03]  /*3d30*/  IMAD R0, R3, 0x38, RZ ;  /* 0x0000003803007824 */ /* 0x000fc600078e02ff */
[----:B------:R4:W-:Y:S02]  /*3d40*/  STL [R1+0x74], R2 ;  /* 0x0000740201007387 */ /* 0x0009e40000100800 */
[----:B------:R-:W0:Y:S02]  /*3d50*/  LDC R7, c[0x0][0x268] ;  /* 0x00009a00ff077b82 */ /* 0x000e240000000800 */
[----:B------:R3:W-:Y:S01]  /*3d60*/  STL [R1+0x78], R0 ;  /* 0x0000780001007387 */ /* 0x0007e20000100800 */
[C---:B-1----:R-:W-:Y:S02]  /*3d70*/  IMAD R4, R3.reuse, 0x39, RZ ;  /* 0x0000003903047824 */ /* 0x042fe400078e02ff */
[----:B----4-:R-:W-:-:S03]  /*3d80*/  IMAD R2, R3, 0x3a, RZ ;  /* 0x0000003a03027824 */ /* 0x010fc600078e02ff */
[----:B------:R1:W-:Y:S01]  /*3d90*/  STL [R1+0x7c], R4 ;  /* 0x00007c0401007387 */ /* 0x0003e20000100800 */
[----:B------:R-:W4:Y:S01]  /*3da0*/  LDC R6, c[0x0][0x268] ;  /* 0x00009a00ff067b82 */ /* 0x000f220000000800 */
[C---:B---3--:R-:W-:Y:S02]  /*3db0*/  IMAD R0, R3.reuse, 0x3b, RZ ;  /* 0x0000003b03007824 */ /* 0x048fe400078e02ff */
[----:B------:R3:W-:Y:S04]  /*3dc0*/  STL [R1+0x80], R2 ;  /* 0x0000800201007387 */ /* 0x0007e80000100800 */
[----:B------:R2:W-:Y:S01]  /*3dd0*/  STL [R1+0x84], R0 ;  /* 0x0000840001007387 */ /* 0x0005e20000100800 */
[C---:B-1----:R-:W-:Y:S02]  /*3de0*/  IMAD R4, R3.reuse, 0x3c, RZ ;  /* 0x0000003c03047824 */ /* 0x042fe400078e02ff */
[----:B---3--:R-:W-:-:S03]  /*3df0*/  IMAD R2, R3, 0x3d, RZ ;  /* 0x0000003d03027824 */ /* 0x008fc600078e02ff */
[----:B------:R1:W-:Y:S01]  /*3e00*/  STL [R1+0x88], R4 ;  /* 0x0000880401007387 */ /* 0x0003e20000100800 */
[----:B--2---:R-:W-:-:S03]  /*3e10*/  IMAD R0, R3, 0x3e, RZ ;  /* 0x0000003e03007824 */ /* 0x004fc600078e02ff */
[----:B------:R2:W-:Y:S04]  /*3e20*/  STL [R1+0x8c], R2 ;  /* 0x00008c0201007387 */ /* 0x0005e80000100800 */
[----:B------:R3:W-:Y:S01]  /*3e30*/  STL [R1+0x90], R0 ;  /* 0x0000900001007387 */ /* 0x0007e20000100800 */
[C---:B-1----:R-:W-:Y:S01]  /*3e40*/  IMAD R4, R3.reuse, 0x3f, RZ ;  /* 0x0000003f03047824 */ /* 0x042fe200078e02ff */
[----:B--2---:R-:W-:-:S04]  /*3e50*/  SHF.L.U32 R2, R3, 0x6, RZ ;  /* 0x0000000603027819 */ /* 0x004fc800000006ff */
[----:B------:R1:W-:Y:S01]  /*3e60*/  STL [R1+0x94], R4 ;  /* 0x0000940401007387 */ /* 0x0003e20000100800 */
[----:B---3--:R-:W-:-:S03]  /*3e70*/  IMAD R0, R3, 0x41, RZ ;  /* 0x0000004103007824 */ /* 0x008fc600078e02ff */
[----:B------:R2:W-:Y:S04]  /*3e80*/  STL [R1+0x98], R2 ;  /* 0x0000980201007387 */ /* 0x0005e80000100800 */
[----:B------:R3:W-:Y:S01]  /*3e90*/  STL [R1+0x9c], R0 ;  /* 0x00009c0001007387 */ /* 0x0007e20000100800 */
[C---:B-1----:R-:W-:Y:S02]  /*3ea0*/  IMAD R4, R3.reuse, 0x42, RZ ;  /* 0x0000004203047824 */ /* 0x042fe400078e02ff */
[----:B--2---:R-:W-:-:S03]  /*3eb0*/  IMAD R2, R3, 0x43, RZ ;  /* 0x0000004303027824 */ /* 0x004fc600078e02ff */
        /* <DEDUP_REMOVED lines=118> */
[----:B------:R-:W-:Y:S01]  /*4620*/  IMAD R26, R26, 0x1f2, RZ ;  /* 0x000001f21a1a7824 */ /* 0x000fe200078e02ff */
[----:B-1----:R-:W1:Y:S01]  /*4630*/  LDC R4, c[0x0][0x268] ;  /* 0x00009a00ff047b82 */ /* 0x002e620000000800 */
[----:B--2---:R-:W-:Y:S02]  /*4640*/  MOV R2, 0xff800000 ;  /* 0xff80000000027802 */ /* 0x004fe40000000f00 */
[----:B---3--:R-:W-:Y:S01]  /*4650*/  MOV R0, 0x3f800000 ;  /* 0x3f80000000007802 */ /* 0x008fe20000000f00 */
[----:B------:R-:W-:-:S04]  /*4660*/  IMAD R3, R3, 0x7e, RZ ;  /* 0x0000007e03037824 */ /* 0x000fc800078e02ff */
[----:B------:R-:W-:Y:S04]  /*4670*/  STL [R1+0x56c], R0 ;  /* 0x00056c0001007387 */ /* 0x000fe80000100800 */
[----:B------:R2:W-:Y:S02]  /*4680*/  STL [R1+0x4d8], R2 ;  /* 0x0004d80201007387 */ /* 0x0005e40000100800 */
[----:B--2---:R-:W-:-:S05]  /*4690*/  IMAD.MOV.U32 R2, RZ, RZ, RZ ;  /* 0x000000ffff027224 */ /* 0x004fca00078e00ff */
[----:B------:R2:W-:Y:S02]  /*46a0*/  STL.64 [R1+0x15c8], R2 ;  /* 0x0015c80201007387 */ /* 0x0005e40000100a00 */
[----:B--2---:R-:W-:Y:S02]  /*46b0*/  MOV R3, 0xff800000 ;  /* 0xff80000000037802 */ /* 0x004fe40000000f00 */
[----:B------:R-:W-:-:S03]  /*46c0*/  MOV R2, 0xff800000 ;  /* 0xff80000000027802 */ /* 0x000fc60000000f00 */
[----:B------:R-:W-:Y:S04]  /*46d0*/  STL [R1+0x560], R3 ;  /* 0x0005600301007387 */ /* 0x000fe80000100800 */
[----:B------:R2:W-:Y:S04]  /*46e0*/  STL [R1+0x564], R2 ;  /* 0x0005640201007387 */ /* 0x0005e80000100800 */
[----:B------:R3:W-:Y:S01]  /*46f0*/  STL [R1+0x568], R3 ;  /* 0x0005680301007387 */ /* 0x0007e20000100800 */
[----:B--2---:R-:W-:Y:S02]  /*4700*/  MOV R2, 0x3f800000 ;  /* 0x3f80000000027802 */ /* 0x004fe40000000f00 */
[----:B---3--:R-:W-:-:S03]  /*4710*/  MOV R3, 0x3f800000 ;  /* 0x3f80000000037802 */ /* 0x008fc60000000f00 */
[----:B------:R-:W-:Y:S04]  /*4720*/  STL [R1+0x668], R2 ;  /* 0x0006680201007387 */ /* 0x000fe80000100800 */
[----:B------:R-:W-:Y:S04]  /*4730*/  STL [R1+0x66c], R3 ;  /* 0x00066c0301007387 */ /* 0x000fe80000100800 */
[----:B------:R-:W-:Y:S04]  /*4740*/  STL [R1+0x290], RZ ;  /* 0x000290ff01007387 */ /* 0x000fe80000100800 */
[----:B------:R2:W-:Y:S04]  /*4750*/  STL [R1+0x670], R2 ;  /* 0x0006700201007387 */ /* 0x0005e80000100800 */
[----:B------:R-:W-:Y:S04]  /*4760*/  STL [R1+0x294], RZ ;  /* 0x000294ff01007387 */ /* 0x000fe80000100800 */
[----:B------:R-:W-:Y:S01]  /*4770*/  STL [R1+0x298], RZ ;  /* 0x000298ff01007387 */ /* 0x000fe20000100800 */
[----:B--2---:R-:W2:Y:S03]  /*4780*/  LDC R2, c[0x0][0x268] ;  /* 0x00009a00ff027b82 */ /* 0x004ea60000000800 */
[----:B------:R-:W-:Y:S04]  /*4790*/  STL [R1+0x29c], RZ ;  /* 0x00029cff01007387 */ /* 0x000fe80000100800 */
        /* <DEDUP_REMOVED lines=60> */
[----:B------:R3:W-:Y:S02]  /*4b60*/  STL.64 [R1+0x1608], R10 ;  /* 0x0016080a01007387 */ /* 0x0007e40000100a00 */
[----:B---3--:R-:W3:Y:S01]  /*4b70*/  LDC R10, c[0x0][0x268] ;  /* 0x00009a00ff0a7b82 */ /* 0x008ee20000000800 */
[----:B------:R-:W-:-:S02]  /*4b80*/  IMAD R3, R24, 0x7b, RZ ;  /* 0x0000007b18037824 */ /* 0x000fc400078e02ff */
[----:B------:R-:W-:Y:S02]  /*4b90*/  IMAD R24, R21, 0x1ee, RZ ;  /* 0x000001ee15187824 */ /* 0x000fe400078e02ff */
[----:B--2---:R-:W-:Y:S02]  /*4ba0*/  IMAD R2, R2, 0x1f0, RZ ;  /* 0x000001f002027824 */ /* 0x004fe400078e02ff */
[----:B------:R-:W-:Y:S01]  /*4bb0*/  IMAD R22, R22, 0x1f4, RZ ;  /* 0x000001f416167824 */ /* 0x000fe200078e02ff */
[----:B------:R2:W-:Y:S01]  /*4bc0*/  STL.64 [R1+0x15f8], R24 ;  /* 0x0015f81801007387 */ /* 0x0005e20000100a00 */
[----:B------:R-:W-:Y:S01]  /*4bd0*/  IMAD R20, R20, 0x1f6, RZ ;  /* 0x000001f614147824 */ /* 0x000fe200078e02ff */
[----:B------:R-:W0:Y:S01]  /*4be0*/  LDC R11, c[0x0][0x268] ;  /* 0x00009a00ff0b7b82 */ /* 0x000e220000000800 */
[----:B------:R-:W-:Y:S01]  /*4bf0*/  IMAD R21, R23, 0x7c, RZ ;  /* 0x0000007c17157824 */ /* 0x000fe200078e02ff */
[----:B------:R-:W-:Y:S01]  /*4c00*/  STL.64 [R1+0x15e8], R2 ;  /* 0x0015e80201007387 */ /* 0x000fe20000100a00 */
[----:B------:R-:W-:-:S02]  /*4c10*/  IMAD R18, R18, 0x7e, RZ ;  /* 0x0000007e12127824 */ /* 0x000fc400078e02ff */
[----:B------:R-:W-:Y:S01]  /*4c20*/  IMAD R19, R19, 0x1ea, RZ ;  /* 0x000001ea13137824 */ /* 0x000fe200078e02ff */
[----:B------:R4:W-:Y:S01]  /*4c30*/  STL.64 [R1+0x15e0], R26 ;  /* 0x0015e01a01007387 */ /* 0x0009e20000100a00 */
[----:B------:R-:W-:Y:S02]  /*4c40*/  IMAD R17, R17, 0xf8, RZ ;  /* 0x000000f811117824 */ /* 0x000fe400078e02ff */
[----:B------:R-:W-:Y:S01]  /*4c50*/  IMAD R16, R16, 0xfc, RZ ;  /* 0x000000fc10107824 */ /* 0x000fe200078e02ff */
[----:B------:R1:W-:Y:S01]  /*4c60*/  STL.64 [R1+0x15f0], R22 ;  /* 0x0015f01601007387 */ /* 0x0003e20000100a00 */
[----:B--2---:R-:W2:Y:S03]  /*4c70*/  LDC R25, c[0x0][0x268] ;  /* 0x00009a00ff197b82 */ /* 0x004ea60000000800 */
[----:B------:R-:W-:Y:S01]  /*4c80*/  STL [R1+0x15d4], R20 ;  /* 0x0015d41401007387 */ /* 0x000fe20000100800 */
[----:B---3--:R-:W-:-:S03]  /*4c90*/  IMAD R10, R10, 0x93, RZ ;  /* 0x000000930a0a7824 */ /* 0x008fc600078e02ff */
[----:B------:R-:W-:Y:S01]  /*4ca0*/  STL [R1+0x161c], R21 ;  /* 0x00161c1501007387 */ /* 0x000fe20000100800 */
[----:B------:R-:W-:Y:S01]  /*4cb0*/  IMAD R15, R15, 0xf9, RZ ;  /* 0x000000f90f0f7824 */ /* 0x000fe200078e02ff */
[----:B----4-:R-:W3:Y:S02]  /*4cc0*/  LDC R27, c[0x0][0x268] ;  /* 0x00009a00ff1b7b82 */ /* 0x010ee40000000800 */
[----:B------:R-:W-:Y:S04]  /*4cd0*/  STL [R1+0x15d0], R18 ;  /* 0x0015d01201007387 */ /* 0x000fe80000100800 */
[----:B------:R-:W-:Y:S01]  /*4ce0*/  STL [R1+0x1618], R19 ;  /* 0x0016181301007387 */ /* 0x000fe20000100800 */
[----:B0-----:R-:W-:Y:S01]  /*4cf0*/  IMAD R11, R11, 0x4a, RZ ;  /* 0x0000004a0b0b7824 */ /* 0x001fe200078e02ff */
[----:B-1----:R-:W0:Y:S02]  /*4d00*/  LDC R22, c[0x0][0x268] ;  /* 0x00009a00ff167b82 */ /* 0x002e240000000800 */
[----:B------:R1:W-:Y:S02]  /*4d10*/  STL.64 [R1+0x1600], R16 ;  /* 0x0016001001007387 */ /* 0x0003e40000100a00 */
[----:B-1----:R-:W-:-:S04]  /*4d20*/  LEA.HI.X.SX32 R17, R10, R29, 0x1, P1 ;  /* 0x0000001d0a117211 */ /* 0x002fc800008f0eff */
[----:B------:R-:W1:Y:S01]  /*4d30*/  LDC R10, c[0x0][0x268] ;  /* 0x00009a00ff0a7b82 */ /* 0x000e620000000800 */
[----:B--2---:R-:W-:Y:S01]  /*4d40*/  IMAD R25, R25, 0x25, RZ ;  /* 0x0000002519197824 */ /* 0x004fe200078e02ff */
[----:B------:R-:W-:Y:S01]  /*4d50*/  IADD3 R2, P1, R11, R28, RZ ;  /* 0x0000001c0b027210 */ /* 0x000fe20007f3e0ff */
[----:B------:R-:W-:-:S03]  /*4d60*/  IMAD R14, R14, 0x1f8, RZ ;  /* 0x000001f80e0e7824 */ /* 0x000fc600078e02ff */
[----:B------:R-:W-:Y:S02]  /*4d70*/  LEA.HI.X.SX32 R3, R25, R29, 0x1, P1 ;  /* 0x0000001d19037211 */ /* 0x000fe400008f0eff */
[----:B------:R-:W-:Y:S01]  /*4d80*/  STL.64 [R1+0x15d8], R14 ;  /* 0x0015d80e01007387 */ /* 0x000fe20000100a00 */
[----:B------:R-:W2:Y:S03]  /*4d90*/  LDC R25, c[0x0][0x268] ;  /* 0x00009a00ff197b82 */ /* 0x000ea60000000800 */
[----:B------:R4:W-:Y:S01]  /*4da0*/  STL [R1+0x59c], R17 ;  /* 0x00059c1101007387 */ /* 0x0009e20000100800 */
[----:B-1----:R-:W-:-:S05]  /*4db0*/  IMAD R10, R10, 0x94, RZ ;  /* 0x000000940a0a7824 */ /* 0x002fca00078e02ff */
[----:B------:R-:W-:-:S04]  /*4dc0*/  IADD3 R16, P1, R10, R28, RZ ;  /* 0x0000001c0a107210 */ /* 0x000fc80007f3e0ff */
[----:B----4-:R-:W-:Y:S02]  /*4dd0*/  LEA.HI.X.SX32 R17, R11, R29, 0x1, P1 ;  /* 0x0000001d0b117211 */ /* 0x010fe400008f0eff */
[----:B------:R-:W1:Y:S01]  /*4de0*/  LDC R11, c[0x0][0x268] ;  /* 0x00009a00ff0b7b82 */ /* 0x000e620000000800 */
[----:B--2---:R-:W-:Y:S02]  /*4df0*/  IMAD R24, R25, 0x96, RZ ;  /* 0x0000009619187824 */ /* 0x004fe400078e02ff */
[----:B-1----:R-:W-:-:S05]  /*4e00*/  IMAD R25, R11, 0x95, RZ ;  /* 0x000000950b197824 */ /* 0x002fca00078e02ff */
[----:B------:R-:W1:Y:S01]  /*4e10*/  LDC R11, c[0x0][0x268] ;  /* 0x00009a00ff0b7b82 */ /* 0x000e620000000800 */
[----:B------:R-:W-:Y:S01]  /*4e20*/  LEA.HI.X.SX32 R15, R25, R29, 0x1, P5 ;  /* 0x0000001d190f7211 */ /* 0x000fe200028f0eff */
[----:B------:R-:W-:Y:S02]  /*4e30*/  IMAD R13, R13, 0x7d, RZ ;  /* 0x0000007d0d0d7824 */ /* 0x000fe400078e02ff */
[----:B------:R-:W-:Y:S02]  /*4e40*/  IMAD R12, R12, 0x1fa, RZ ;  /* 0x000001fa0c0c7824 */ /* 0x000fe400078e02ff */
[----:B------:R-:W-:Y:S02]  /*4e50*/  IMAD R9, R9, 0xfa, RZ ;  /* 0x000000fa09097824 */ /* 0x000fe400078e02ff */
[----:B------:R-:W-:Y:S02]  /*4e60*/  IMAD R8, R8, 0xfe, RZ ;  /* 0x000000fe08087824 */ /* 0x000fe400078e02ff */
[----:B-1----:R-:W-:-:S02]  /*4e70*/  IMAD R25, R11, 0x4b, RZ ;  /* 0x0000004b0b197824 */ /* 0x002fc400078e02ff */
[----:B------:R-:W1:Y:S01]  /*4e80*/  LDC R11, c[0x0][0x268] ;  /* 0x00009a00ff0b7b82 */ /* 0x000e620000000800 */
[----:B------:R-:W-:Y:S02]  /*4e90*/  IMAD R5, R5, 0xfb, RZ ;  /* 0x000000fb05057824 */ /* 0x000fe400078e02ff */
[----:B------:R-:W-:Y:S01]  /*4ea0*/  IMAD R4, R4, 0x1fc, RZ ;  /* 0x000001fc04047824 */ /* 0x000fe200078e02ff */
[----:B------:R-:W-:Y:S04]  /*4eb0*/  STL.64 [R1+0x1610], R12 ;  /* 0x0016100c01007387 */ /* 0x000fe80000100a00 */
[----:B------:R-:W-:Y:S04]  /*4ec0*/  STL.64 [R1+0x1620], R8 ;  /* 0x0016200801007387 */ /* 0x000fe80000100a00 */
[----:B------:R2:W-:Y:S02]  /*4ed0*/  STL.64 [R1+0x1628], R4 ;  /* 0x0016280401007387 */ /* 0x0005e40000100a00 */
[----:B--2---:R-:W-:Y:S01]  /*4ee0*/  IADD3 R4, P1, R24, R28, RZ ;  /* 0x0000001c18047210 */ /* 0x004fe20007f3e0ff */
[----:B-1----:R-:W-:-:S02]  /*4ef0*/  IMAD R23, R11, 0x4c, RZ ;  /* 0x0000004c0b177824 */ /* 0x002fc400078e02ff */
[----:B------:R-:W1:Y:S01]  /*4f00*/  LDC R11, c[0x0][0x268] ;  /* 0x00009a00ff0b7b82 */ /* 0x000e620000000800 */
[----:B------:R-:W-:-:S07]  /*4f10*/  LEA.HI.X.SX32 R5, R25, R29, 0x1, P1 ;  /* 0x0000001d19057211 */ /* 0x000fce00008f0eff */
[----:B------:R-:W2:Y:S01]  /*4f20*/  LDC R25, c[0x0][0x268] ;  /* 0x00009a00ff197b82 */ /* 0x000ea20000000800 */
[-C--:B------:R-:W-:Y:S02]  /*4f30*/  LEA.HI.X.SX32 R9, R24, R29.reuse, 0x1, P3 ;  /* 0x0000001d18097211 */ /* 0x080fe400018f0eff */
[----:B------:R-:W-:-:S05]  /*4f40*/  LEA.HI.X.SX32 R13, R10, R29, 0x1, P4 ;  /* 0x0000001d0a0d7211 */ /* 0x000fca00020f0eff */
[----:B------:R-:W4:Y:S01]  /*4f50*/  LDC R10, c[0x0][0x268] ;  /* 0x00009a00ff0a7b82 */ /* 0x000f220000000800 */
[----:B--2---:R-:W-:Y:S02]  /*4f60*/  IMAD R24, R25, 0x98, RZ ;  /* 0x0000009819187824 */ /* 0x004fe400078e02ff */
[----:B-1----:R-:W-:-:S05]  /*4f70*/  IMAD R25, R11, 0x97, RZ ;  /* 0x000000970b197824 */ /* 0x002fca00078e02ff */
[----:B------:R-:W1:Y:S01]  /*4f80*/  LDC R11, c[0x0][0x268] ;  /* 0x00009a00ff0b7b82 */ /* 0x000e620000000800 */
[----:B------:R2:W-:Y:S01]  /*4f90*/  STL.64 [R1+0xc30], R2 ;  /* 0x000c300201007387 */ /* 0x0005e20000100a00 */
[----:B----4-:R-:W-:-:S03]  /*4fa0*/  IMAD R10, R10, 0x26, RZ ;  /* 0x000000260a0a7824 */ /* 0x010fc600078e02ff */
[----:B------:R-:W-:Y:S01]  /*4fb0*/  STL.64 [R1+0xb58], R16 ;  /* 0x000b581001007387 */ /* 0x000fe20000100a00 */
[----:B-1----:R-:W-:Y:S01]  /*4fc0*/  IMAD R20, R11, 0x13, RZ ;  /* 0x000000130b147824 */ /* 0x002fe200078e02ff */
[----:B------:R-:W-:Y:S01]  /*4fd0*/  IADD3 R8, P3, R23, R28, RZ ;  /* 0x0000001c17087210 */ /* 0x000fe20007f7e0ff */
[----:B------:R-:W1:Y:S01]  /*4fe0*/  LDC R11, c[0x0][0x268] ;  /* 0x00009a00ff0b7b82 */ /* 0x000e620000000800 */
[----:B------:R-:W-:Y:S04]  /*4ff0*/  STL [R1+0x594], R13 ;  /* 0x0005940d01007387 */ /* 0x000fe80000100800 */
[----:B------:R-:W-:Y:S01]  /*5000*/  STL [R1+0x58c], R15 ;  /* 0x00058c0f01007387 */ /* 0x000fe20000100800 */
[----:B------:R-:W-:Y:S02]  /*5010*/  LEA.HI.X.SX32 R19, R25, R29, 0x1, P6 ;  /* 0x0000001d19137211 */ /* 0x000fe400030f0eff */
[----:B------:R-:W4:Y:S01]  /*5020*/  LDC R25, c[0x0][0x268] ;  /* 0x00009a00ff197b82 */ /* 0x000f220000000800 */
[----:B------:R0:W-:Y:S04]  /*5030*/  STL.64 [R1+0xb50], R4 ;  /* 0x000b500401007387 */ /* 0x0001e80000100a00 */
[----:B------:R0:W-:Y:S01]  /*5040*/  STL [R1+0x584], R9 ;  /* 0x0005840901007387 */ /* 0x0001e20000100800 */
[----:B---3--:R-:W-:-:S02]  /*5050*/  IMAD R26, R27, 0xa, RZ ;  /* 0x0000000a1b1a7824 */ /* 0x008fc400078e02ff */
[----:B--2---:R-:W2:Y:S01]  /*5060*/  LDC R3, c[0x0][0x268] ;  /* 0x00009a00ff037b82 */ /* 0x004ea20000000800 */
[CC--:B0-----:R-:W-:Y:S02]  /*5070*/  IADD3 R4, P1, R10.reuse, R28.reuse, RZ ;  /* 0x0000001c0a047210 */ /* 0x0c1fe40007f3e0ff */
[-C--:B------:R-:W-:Y:S02]  /*5080*/  LEA.HI.X.SX32 R9, R10, R29.reuse, 0x1, P3 ;  /* 0x0000001d0a097211 */ /* 0x080fe400018f0eff */
[----:B------:R-:W-:Y:S01]  /*5090*/  LEA.HI.X.SX32 R5, R20, R29, 0x1, P1 ;  /* 0x0000001d14057211 */ /* 0x000fe200008f0eff */
[----:B-1----:R-:W-:Y:S01]  /*50a0*/  IMAD R11, R11, 0x132, RZ ;  /* 0x000001320b0b7824 */ /* 0x002fe200078e02ff */
[----:B------:R-:W-:Y:S01]  /*50b0*/  STL [R1+0x57c], R19 ;  /* 0x00057c1301007387 */ /* 0x000fe20000100800 */
[----:B------:R-:W0:Y:S03]  /*50c0*/  LDC R10, c[0x0][0x268] ;  /* 0x00009a00ff0a7b82 */ /* 0x000e260000000800 */
[----:B------:R-:W-:Y:S04]  /*50d0*/  STL.64 [R1+0xc98], R4 ;  /* 0x000c980401007387 */ /* 0x000fe80000100a00 */
[----:B------:R1:W-:Y:S02]  /*50e0*/  STL.64 [R1+0xc28], R8 ;  /* 0x000c280801007387 */ /* 0x0003e40000100a00 */
[----:B-1----:R-:W-:-:S02]  /*50f0*/  IADD3 R8, P3, R11, R28, RZ ;  /* 0x0000001c0b087210 */ /* 0x002fc40007f7e0ff */
[----:B------:R-:W1:Y:S01]  /*5100*/  LDC R11, c[0x0][0x268] ;  /* 0x00009a00ff0b7b82 */ /* 0x000e620000000800 */
[----:B------:R-:W-:Y:S01]  /*5110*/  IADD3 R16, P6, R24, R28, RZ ;  /* 0x0000001c18107210 */ /* 0x000fe20007fde0ff */
[----:B-1----:R-:W-:-:S05]  /*5120*/  IMAD R11, R11, 0x99, RZ ;  /* 0x000000990b0b7824 */ /* 0x002fca00078e02ff */
[-C--:B------:R-:W-:Y:S02]  /*5130*/  LEA.HI.X.SX32 R9, R11, R29.reuse, 0x1, P3 ;  /* 0x0000001d0b097211 */ /* 0x080fe400018f0eff */
[----:B------:R-:W1:Y:S01]  /*5140*/  LDC R11, c[0x0][0x268] ;  /* 0x00009a00ff0b7b82 */ /* 0x000e620000000800 */
[----:B0-----:R-:W-:Y:S01]  /*5150*/  IMAD R10, R10, 0x134, RZ ;  /* 0x000001340a0a7824 */ /* 0x001fe200078e02ff */
[-C--:B------:R-:W-:Y:S01]  /*5160*/  LEA.HI.X.SX32 R17, R23, R29.reuse, 0x1, P6 ;  /* 0x0000001d17117211 */ /* 0x080fe200030f0eff */
[----:B----4-:R-:W-:Y:S01]  /*5170*/  IMAD R25, R25, 0x9a, RZ ;  /* 0x0000009a19197824 */ /* 0x010fe200078e02ff */
[----:B------:R-:W-:Y:S02]  /*5180*/  LEA.HI.X.SX32 R23, R24, R29, 0x1, P2 ;  /* 0x0000001d18177211 */ /* 0x000fe400010f0eff */
[-C--:B------:R-:W-:Y:S01]  /*5190*/  IADD3 R18, P2, R10, R28.reuse, RZ ;  /* 0x0000001c0a127210 */ /* 0x080fe20007f5e0ff */
[----:B------:R0:W-:Y:S01]  /*51a0*/  STL.64 [R1+0xb48], R16 ;  /* 0x000b481001007387 */ /* 0x0001e20000100a00 */
[----:B------:R-:W3:Y:S08]  /*51b0*/  LDC R10, c[0x0][0x268] ;  /* 0x00009a00ff0a7b82 */ /* 0x000ef00000000800 */
[----:B------:R-:W4:Y:S01]  /*51c0*/  LDC R24, c[0x0][0x268] ;  /* 0x00009a00ff187b82 */ /* 0x000f220000000800 */
[----:B0-----:R-:W-:Y:S01]  /*51d0*/  IADD3 R16, P6, R25, R28, RZ ;  /* 0x0000001c19107210 */ /* 0x001fe20007fde0ff */
[----:B-1----:R-:W-:-:S05]  /*51e0*/  IMAD R11, R11, 0x4d, RZ ;  /* 0x0000004d0b0b7824 */ /* 0x002fca00078e02ff */
[-C--:B------:R-:W-:Y:S02]  /*51f0*/  LEA.HI.X.SX32 R17, R11, R29.reuse, 0x1, P6 ;  /* 0x0000001d0b117211 */ /* 0x080fe400030f0eff */
[----:B------:R-:W0:Y:S01]  /*5200*/  LDC R11, c[0x0][0x268] ;  /* 0x00009a00ff0b7b82 */ /* 0x000e220000000800 */
[----:B------:R3:W-:Y:S04]  /*5210*/  STL [R1+0x574], R23 ;  /* 0x0005741701007387 */ /* 0x0007e80000100800 */
[----:B------:R1:W-:Y:S01]  /*5220*/  STL.64 [R1+0x9a8], R8 ;  /* 0x0009a80801007387 */ /* 0x0003e20000100a00 */
[----:B---3--:R-:W-:Y:S01]  /*5230*/  IMAD R23, R10, 0x136, RZ ;  /* 0x000001360a177824 */ /* 0x008fe200078e02ff */
[----:B------:R-:W-:Y:S01]  /*5240*/  LEA.HI.X.SX32 R19, R25, R29, 0x1, P2 ;  /* 0x0000001d19137211 */ /* 0x000fe200010f0eff */
[----:B------:R-:W3:Y:S03]  /*5250*/  LDC R10, c[0x0][0x268] ;  /* 0x00009a00ff0a7b82 */ /* 0x000ee60000000800 */
[----:B-1----:R-:W-:Y:S01]  /*5260*/  IADD3 R8, P3, R23, R28, RZ ;  /* 0x0000001c17087210 */ /* 0x002fe20007f7e0ff */
[----:B----4-:R-:W-:-:S04]  /*5270*/  IMAD R24, R24, 0x4e, RZ ;  /* 0x0000004e18187824 */ /* 0x010fc800078e02ff */
[----:B------:R-:W1:Y:S01]  /*5280*/  LDC R25, c[0x0][0x268] ;  /* 0x00009a00ff197b82 */ /* 0x000e620000000800 */
[----:B0-----:R-:W-:-:S07]  /*5290*/  IMAD R23, R11, 0x9b, RZ ;  /* 0x0000009b0b177824 */ /* 0x001fce00078e02ff */
[----:B------:R-:W0:Y:S01]  /*52a0*/  LDC R11, c[0x0][0x268] ;  /* 0x00009a00ff0b7b82 */ /* 0x000e220000000800 */
[----:B------:R4:W-:Y:S01]  /*52b0*/  STL.64 [R1+0xb40], R16 ;  /* 0x000b401001007387 */ /* 0x0009e20000100a00 */
[----:B------:R-:W-:-:S06]  /*52c0*/  LEA.HI.X.SX32 R9, R23, R29, 0x1, P3 ;  /* 0x0000001d17097211 */ /* 0x000fcc00018f0eff */
[----:B------:R-:W2:Y:S01]  /*52d0*/  LDC R23, c[0x0][0x268] ;  /* 0x00009a00ff177b82 */ /* 0x000ea20000000800 */
[----:B----4-:R-:W-:Y:S01]  /*52e0*/  IADD3 R16, P6, R24, R28, RZ ;  /* 0x0000001c18107210 */ /* 0x010fe20007fde0ff */
[----:B0-----:R-:W-:-:S05]  /*52f0*/  IMAD R11, R11, 0x27, RZ ;  /* 0x000000270b0b7824 */ /* 0x001fca00078e02ff */
[----:B------:R-:W-:Y:S02]  /*5300*/  LEA.HI.X.SX32 R17, R11, R29, 0x1, P6 ;  /* 0x0000001d0b117211 */ /* 0x000fe400030f0eff */
[----:B------:R-:W0:Y:S01]  /*5310*/  LDC R11, c[0x0][0x268] ;  /* 0x00009a00ff0b7b82 */ /* 0x000e220000000800 */
[----:B---3--:R-:W-:Y:S02]  /*5320*/  IMAD R10, R10, 0x9c, RZ ;  /* 0x0000009c0a0a7824 */ /* 0x008fe400078e02ff */
[----:B-1----:R-:W-:Y:S01]  /*5330*/  IMAD R25, R25, 0x138, RZ ;  /* 0x0000013819197824 */ /* 0x002fe200078e02ff */
[----:B------:R1:W-:Y:S04]  /*5340*/  STL.64 [R1+0x9a0], R18 ;  /* 0x0009a01201007387 */ /* 0x0003e80000100a00 */
[----:B------:R3:W-:Y:S01]  /*5350*/  STL.64 [R1+0x998], R8 ;  /* 0x0009980801007387 */ /* 0x0007e20000100a00 */
[----:B--2---:R-:W-:Y:S01]  /*5360*/  IMAD R23, R23, 0x13a, RZ ;  /* 0x0000013a17177824 */ /* 0x004fe200078e02ff */
[----:B-1----:R-:W-:-:S02]  /*5370*/  IADD3 R18, P2, R10, R28, RZ ;  /* 0x0000001c0a127210 */ /* 0x002fc40007f5e0ff */
[-C--:B---3--:R-:W-:Y:S02]  /*5380*/  IADD3 R8, P3, R25, R28.reuse, RZ ;  /* 0x0000001c19087210 */ /* 0x088fe40007f7e0ff */
[-C--:B------:R-:W-:Y:S01]  /*5390*/  LEA.HI.X.SX32 R19, R24, R29.reuse, 0x1, P2 ;  /* 0x0000001d18137211 */ /* 0x080fe200010f0eff */
[----:B------:R-:W1:Y:S01]  /*53a0*/  LDC R25, c[0x0][0x268] ;  /* 0x00009a00ff197b82 */ /* 0x000e620000000800 */
[----:B------:R-:W-:Y:S01]  /*53b0*/  LEA.HI.X.SX32 R9, R10, R29, 0x1, P3 ;  /* 0x0000001d0a097211 */ /* 0x000fe200018f0eff */
[----:B0-----:R-:W-:Y:S01]  /*53c0*/  IMAD R11, R11, 0x13c, RZ ;  /* 0x0000013c0b0b7824 */ /* 0x001fe200078e02ff */
[----:B------:R0:W-:Y:S04]  /*53d0*/  STL.64 [R1+0xc20], R16 ;  /* 0x000c201001007387 */ /* 0x0001e80000100a00 */
[----:B------:R-:W-:Y:S01]  /*53e0*/  STL.64 [R1+0xb38], R18 ;  /* 0x000b381201007387 */ /* 0x000fe20000100a00 */
[----:B------:R-:W2:Y:S03]  /*53f0*/  LDC R10, c[0x0][0x268] ;  /* 0x00009a00ff0a7b82 */ /* 0x000ea60000000800 */
[----:B------:R3:W-:Y:S01]  /*5400*/  STL.64 [R1+0x990], R8 ;  /* 0x0009900801007387 */ /* 0x0007e20000100a00 */
[----:B0-----:R-:W-:-:S04]  /*5410*/  IADD3 R16, P6, R23, R28, RZ ;  /* 0x0000001c17107210 */ /* 0x001fc80007fde0ff */
[----:B------:R-:W0:Y:S01]  /*5420*/  LDC R23, c[0x0][0x268] ;  /* 0x00009a00ff177b82 */ /* 0x000e220000000800 */
[----:B---3--:R-:W-:-:S07]  /*5430*/  IADD3 R8, P3, R11, R28, RZ ;  /* 0x0000001c0b087210 */ /* 0x008fce0007f7e0ff */
[----:B------:R-:W3:Y:S01]  /*5440*/  LDC R11, c[0x0][0x268] ;  /* 0x00009a00ff0b7b82 */ /* 0x000ee20000000800 */
[----:B-1----:R-:W-:-:S05]  /*5450*/  IMAD R25, R25, 0x9e, RZ ;  /* 0x0000009e19197824 */ /* 0x002fca00078e02ff */
[----:B------:R-:W-:Y:S01]  /*5460*/  IADD3 R18, P2, R25, R28, RZ ;  /* 0x0000001c19127210 */ /* 0x000fe20007f5e0ff */
[----:B0-----:R-:W-:Y:S02]  /*5470*/  IMAD R20, R23, 0x9d, RZ ;  /* 0x0000009d17147824 */ /* 0x001fe400078e02ff */
[----:B--2---:R-:W-:Y:S02]  /*5480*/  IMAD R23, R10, 0x13e, RZ ;  /* 0x0000013e0a177824 */ /* 0x004fe400078e02ff */
[----:B---3--:R-:W-:Y:S02]  /*5490*/  IMAD R10, R11, 0x4f, RZ ;  /* 0x0000004f0b0a7824 */ /* 0x008fe400078e02ff */
[----:B------:R-:W0:Y:S03]  /*54a0*/  LDC R11, c[0x0][0x268] ;  /* 0x00009a00ff0b7b82 */ /* 0x000e260000000800 */
[----:B------:R-:W-:-:S05]  /*54b0*/  LEA.HI.X.SX32 R19, R10, R29, 0x1, P2 ;  /* 0x0000001d0a137211 */ /* 0x000fca00010f0eff */
[----:B------:R-:W1:Y:S01]  /*54c0*/  LDC R10, c[0x0][0x268] ;  /* 0x00009a00ff0a7b82 */ /* 0x000e620000000800 */
[-C--:B------:R-:W-:Y:S02]  /*54d0*/  LEA.HI.X.SX32 R9, R25, R29.reuse, 0x1, P3 ;  /* 0x0000001d19097211 */ /* 0x080fe400018f0eff */
[----:B------:R-:W-:Y:S01]  /*54e0*/  LEA.HI.X.SX32 R17, R20, R29, 0x1, P6 ;  /* 0x0000001d14117211 */ /* 0x000fe200030f0eff */
[----:B0-----:R-:W-:-:S04]  /*54f0*/  IMAD R20, R11, 0x14, RZ ;  /* 0x000000140b147824 */ /* 0x001fc800078e02ff */
[----:B------:R-:W0:Y:S01]  /*5500*/  LDC R11, c[0x0][0x268] ;  /* 0x00009a00ff0b7b82 */ /* 0x000e220000000800 */
[----:B-1----:R-:W-:-:S07]  /*5510*/  IMAD R25, R10, 0x9f, RZ ;  /* 0x0000009f0a197824 */ /* 0x002fce00078e02ff */
[----:B------:R-:W1:Y:S01]  /*5520*/  LDC R10, c[0x0][0x268] ;  /* 0x00009a00ff0a7b82 */ /* 0x000e620000000800 */
[----:B------:R2:W-:Y:S01]  /*5530*/  STL.64 [R1+0x988], R16 ;  /* 0x0009881001007387 */ /* 0x0005e20000100a00 */
[----:B------:R-:W-:Y:S01]  /*5540*/  IMAD R27, R27, 0x5, RZ ;  /* 0x000000051b1b7824 */ /* 0x000fe200078e02ff */
[-C--:B------:R-:W-:Y:S02]  /*5550*/  IADD3 R12, P4, R26, R28.reuse, RZ ;  /* 0x0000001c1a0c7210 */ /* 0x080fe40007f9e0ff */
[----:B------:R-:W-:Y:S02]  /*5560*/  STL.64 [R1+0xb30], R18 ;  /* 0x000b301201007387 */ /* 0x000fe40000100a00 */
[----:B------:R-:W-:Y:S02]  /*5570*/  LEA.HI.X.SX32 R13, R27, R29, 0x1, P4 ;  /* 0x0000001d1b0d7211 */ /* 0x000fe400020f0eff */
[----:B------:R-:W3:Y:S01]  /*5580*/  LDC R27, c[0x0][0x268] ;  /* 0x00009a00ff1b7b82 */ /* 0x000ee20000000800 */
[----:B--2---:R-:W-:-:S04]  /*5590*/  IADD3 R16, P6, R23, R28, RZ ;  /* 0x0000001c17107210 */ /* 0x004fc80007fde0ff */
[----:B------:R-:W-:-:S03]  /*55a0*/  LEA.HI.X.SX32 R17, R25, R29, 0x1, P6 ;  /* 0x0000001d19117211 */ /* 0x000fc600030f0eff */
[----:B------:R-:W2:Y:S01]  /*55b0*/  LDC R25, c[0x0][0x268] ;  /* 0x00009a00ff197b82 */ /* 0x000ea20000000800 */
[----:B------:R-:W-:Y:S01]  /*55c0*/  STL.64 [R1+0x980], R8 ;  /* 0x0009800801007387 */ /* 0x000fe20000100a00 */
[----:B-1----:R-:W-:-:S03]  /*55d0*/  IMAD R10, R10, 0x50, RZ ;  /* 0x000000500a0a7824 */ /* 0x002fc600078e02ff */
[----:B------:R1:W-:Y:S01]  /*55e0*/  STL.64 [R1+0x978], R16 ;  /* 0x0009781001007387 */ /* 0x0003e20000100a00 */
[----:B0-----:R-:W-:-:S03]  /*55f0*/  IMAD R11, R11, 0x28, RZ ;  /* 0x000000280b0b7824 */ /* 0x001fc600078e02ff */
[----:B------:R0:W-:Y:S02]  /*5600*/  STL.64 [R1+0xce0], R12 ;  /* 0x000ce00c01007387 */ /* 0x0001e40000100a00 */
[-C--:B-1----:R-:W-:Y:S02]  /*5610*/  IADD3 R16, P6, R11, R28.reuse, RZ ;  /* 0x0000001c0b107210 */ /* 0x082fe40007fde0ff */
[----:B0-----:R-:W-:-:S04]  /*5620*/  IADD3 R12, P4, R10, R28, RZ ;  /* 0x0000001c0a0c7210 */ /* 0x001fc80007f9e0ff */
[-C--:B------:R-:W-:Y:S02]  /*5630*/  LEA.HI.X.SX32 R13, R11, R29.reuse, 0x1, P4 ;  /* 0x0000001d0b0d7211 */ /* 0x080fe400020f0eff */
[----:B------:R-:W0:Y:S01]  /*5640*/  LDC R11, c[0x0][0x268] ;  /* 0x00009a00ff0b7b82 */ /* 0x000e220000000800 */
[CC--:B------:R-:W-:Y:S01]  /*5650*/  IADD3 R8, P3, R20.reuse, R28.reuse, RZ ;  /* 0x0000001c14087210 */ /* 0x0c0fe20007f7e0ff */
[----:B--2---:R-:W-:Y:S01]  /*5660*/  IMAD R25, R25, 0xa0, RZ ;  /* 0x000000a019197824 */ /* 0x004fe200078e02ff */
[-C--:B------:R-:W-:Y:S02]  /*5670*/  LEA.HI.X.SX32 R17, R20, R29.reuse, 0x1, P6 ;  /* 0x0000001d14117211 */ /* 0x080fe400030f0eff */
[----:B------:R-:W-:Y:S01]  /*5680*/  LEA.HI.X.SX32 R9, R26, R29, 0x1, P3 ;  /* 0x0000001d1a097211 */ /* 0x000fe200018f0eff */
[----:B---3--:R-:W-:Y:S02]  /*5690*/  IMAD R23, R27, 0x140, RZ ;  /* 0x000001401b177824 */ /* 0x008fe400078e02ff */
[----:B------:R-:W1:Y:S02]  /*56a0*/  LDC R27, c[0x0][0x268] ;  /* 0x00009a00ff1b7b82 */ /* 0x000e640000000800 */
[----:B------:R2:W-:Y:S04]  /*56b0*/  STL.64 [R1+0xcc8], R8 ;  /* 0x000cc80801007387 */ /* 0x0005e80000100a00 */
[----:B------:R3:W-:Y:S02]  /*56c0*/  STL.64 [R1+0xc90], R16 ;  /* 0x000c901001007387 */ /* 0x0007e40000100a00 */
[----:B------:R-:W4:Y:S01]  /*56d0*/  LDC R26, c[0x0][0x268] ;  /* 0x00009a00ff1a7b82 */ /* 0x000f220000000800 */
[----:B--2---:R-:W-:-:S02]  /*56e0*/  IADD3 R8, P3, R25, R28, RZ ;  /* 0x0000001c19087210 */ /* 0x004fc40007f7e0ff */
[-C--:B---3--:R-:W-:Y:S02]  /*56f0*/  IADD3 R16, P6, R23, R28.reuse, RZ ;  /* 0x0000001c17107210 */ /* 0x088fe40007fde0ff */
[-C--:B------:R-:W-:Y:S01]  /*5700*/  LEA.HI.X.SX32 R9, R10, R29.reuse, 0x1, P3 ;  /* 0x0000001d0a097211 */ /* 0x080fe200018f0eff */
[----:B0-----:R-:W-:Y:S01]  /*5710*/  IMAD R11, R11, 0x144, RZ ;  /* 0x000001440b0b7824 */ /* 0x001fe200078e02ff */
[----:B------:R-:W-:Y:S01]  /*5720*/  LEA.HI.X.SX32 R17, R25, R29, 0x1, P6 ;  /* 0x0000001d19117211 */ /* 0x000fe200030f0eff */
[----:B------:R-:W0:Y:S01]  /*5730*/  LDC R10, c[0x0][0x268] ;  /* 0x00009a00ff0a7b82 */ /* 0x000e220000000800 */
[----:B------:R-:W-:Y:S04]  /*5740*/  STL.64 [R1+0xc18], R12 ;  /* 0x000c180c01007387 */ /* 0x000fe80000100a00 */
[----:B------:R-:W-:Y:S04]  /*5750*/  STL.64 [R1+0xb28], R8 ;  /* 0x000b280801007387 */ /* 0x000fe80000100a00 */
[----:B------:R2:W-:Y:S02]  /*5760*/  STL.64 [R1+0x970], R16 ;  /* 0x0009701001007387 */ /* 0x0005e40000100a00 */
[----:B--2---:R-:W-:-:S02]  /*5770*/  IADD3 R16, P6, R11, R28, RZ ;  /* 0x0000001c0b107210 */ /* 0x004fc40007fde0ff */
[----:B------:R-:W2:Y:S01]  /*5780*/  LDC R11, c[0x0][0x268] ;  /* 0x00009a00ff0b7b82 */ /* 0x000ea20000000800 */
[----:B-1----:R-:W-:Y:S02]  /*5790*/  IMAD R27, R27, 0x142, RZ ;  /* 0x000001421b1b7824 */ /* 0x002fe400078e02ff */
[----:B0-----:R-:W-:-:S03]  /*57a0*/  IMAD R25, R10, 0xa1, RZ ;  /* 0x000000a10a197824 */ /* 0x001fc600078e02ff */
[----:B------:R-:W-:Y:S02]  /*57b0*/  IADD3 R12, P4, R27, R28, RZ ;  /* 0x0000001c1b0c7210 */ /* 0x000fe40007f9e0ff */
[----:B------:R-:W0:Y:S02]  /*57c0*/  LDC R27, c[0x0][0x268] ;  /* 0x00009a00ff1b7b82 */ /* 0x000e240000000800 */
[----:B------:R-:W-:-:S05]  /*57d0*/  LEA.HI.X.SX32 R13, R25, R29, 0x1, P4 ;  /* 0x0000001d190d7211 */ /* 0x000fca00020f0eff */
[----:B------:R1:W-:Y:S01]  /*57e0*/  STL.64 [R1+0x968], R12 ;  /* 0x0009680c01007387 */ /* 0x0003e20000100a00 */
[----:B----4-:R-:W-:Y:S01]  /*57f0*/  IMAD R26, R26, 0xa2, RZ ;  /* 0x000000a21a1a7824 */ /* 0x010fe200078e02ff */
[----:B------:R-:W3:Y:S01]  /*5800*/  LDC R10, c[0x0][0x268] ;  /* 0x00009a00ff0a7b82 */ /* 0x000ee20000000800 */
[----:B--2---:R-:W-:-:S07]  /*5810*/  IMAD R11, R11, 0x146, RZ ;  /* 0x000001460b0b7824 */ /* 0x004fce00078e02ff */
[----:B------:R-:W2:Y:S01]  /*5820*/  LDC R25, c[0x0][0x268] ;  /* 0x00009a00ff197b82 */ /* 0x000ea20000000800 */
[----:B-1----:R-:W-:-:S07]  /*5830*/  IADD3 R12, P4, R11, R28, RZ ;  /* 0x0000001c0b0c7210 */ /* 0x002fce0007f9e0ff */
[----:B------:R-:W1:Y:S01]  /*5840*/  LDC R11, c[0x0][0x268] ;  /* 0x00009a00ff0b7b82 */ /* 0x000e620000000800 */
[----:B0-----:R-:W-:Y:S01]  /*5850*/  IMAD R27, R27, 0x51, RZ ;  /* 0x000000511b1b7824 */ /* 0x001fe200078e02ff */
[----:B------:R-:W-:-:S04]  /*5860*/  IADD3 R8, P3, R26, R28, RZ ;  /* 0x0000001c1a087210 */ /* 0x000fc80007f7e0ff */
[-C--:B------:R-:W-:Y:S01]  /*5870*/  LEA.HI.X.SX32 R9, R27, R29.reuse, 0x1, P3 ;  /* 0x0000001d1b097211 */ /* 0x080fe200018f0eff */
[----:B-1----:R-:W-:Y:S02]  /*5880*/  IMAD R27, R11, 0xa3, RZ ;  /* 0x000000a30b1b7824 */ /* 0x002fe400078e02ff */
[----:B------:R-:W0:Y:S01]  /*5890*/  LDC R11, c[0x0][0x268] ;  /* 0x00009a00ff0b7b82 */ /* 0x000e220000000800 */
[----:B------:R-:W-:-:S07]  /*58a0*/  LEA.HI.X.SX32 R17, R26, R29, 0x1, P6 ;  /* 0x0000001d1a117211 */ /* 0x000fce00030f0eff */
[----:B------:R-:W1:Y:S01]  /*58b0*/  LDC R26, c[0x0][0x268] ;  /* 0x00009a00ff1a7b82 */ /* 0x000e620000000800 */
[----:B0-----:R-:W-:-:S07]  /*58c0*/  IMAD R23, R11, 0x148, RZ ;  /* 0x000001480b177824 */ /* 0x001fce00078e02ff */
[----:B------:R-:W0:Y:S01]  /*58d0*/  LDC R11, c[0x0][0x268] ;  /* 0x00009a00ff0b7b82 */ /* 0x000e220000000800 */
[----:B------:R-:W-:Y:S01]  /*58e0*/  LEA.HI.X.SX32 R13, R27, R29, 0x1, P4 ;  /* 0x0000001d1b0d7211 */ /* 0x000fe200020f0eff */
[----:B------:R-:W-:Y:S04]  /*58f0*/  STL.64 [R1+0xb20], R8 ;  /* 0x000b200801007387 */ /* 0x000fe80000100a00 */
[----:B------:R-:W-:Y:S01]  /*5900*/  STL.64 [R1+0x960], R16 ;  /* 0x0009601001007387 */ /* 0x000fe20000100a00 */
[----:B---3--:R-:W-:Y:S01]  /*5910*/  IMAD R10, R10, 0x52, RZ ;  /* 0x000000520a0a7824 */ /* 0x008fe200078e02ff */
[----:B------:R-:W3:Y:S02]  /*5920*/  LDC R27, c[0x0][0x268] ;  /* 0x00009a00ff1b7b82 */ /* 0x000ee40000000800 */
[----:B------:R4:W-:Y:S02]  /*5930*/  STL.64 [R1+0x958], R12 ;  /* 0x0009580c01007387 */ /* 0x0009e40000100a00 */
[----:B----4-:R-:W-:Y:S01]  /*5940*/  IADD3 R12, P4, R23, R28, RZ ;  /* 0x0000001c170c7210 */ /* 0x010fe20007f9e0ff */
[----:B-1----:R-:W-:-:S02]  /*5950*/  IMAD R23, R26, 0x29, RZ ;  /* 0x000000291a177824 */ /* 0x002fc400078e02ff */
[----:B0-----:R-:W-:Y:S02]  /*5960*/  IMAD R26, R11, 0xa6, RZ ;  /* 0x000000a60b1a7824 */ /* 0x001fe400078e02ff */
[----:B------:R-:W0:Y:S01]  /*5970*/  LDC R11, c[0x0][0x268] ;  /* 0x00009a00ff0b7b82 */ /* 0x000e220000000800 */
[----:B--2---:R-:W-:Y:S01]  /*5980*/  IMAD R25, R25, 0xa4, RZ ;  /* 0x000000a419197824 */ /* 0x004fe200078e02ff */
[----:B------:R-:W-:-:S04]  /*5990*/  IADD3 R8, P3, R10, R28, RZ ;  /* 0x0000001c0a087210 */ /* 0x000fc80007f7e0ff */
[----:B------:R-:W-:Y:S02]  /*59a0*/  IADD3 R16, P6, R25, R28, RZ ;  /* 0x0000001c19107210 */ /* 0x000fe40007fde0ff */
[-C--:B------:R-:W-:Y:S02]  /*59b0*/  LEA.HI.X.SX32 R9, R23, R29.reuse, 0x1, P3 ;  /* 0x0000001d17097211 */ /* 0x080fe400018f0eff */
[-C--:B------:R-:W-:Y:S02]  /*59c0*/  LEA.HI.X.SX32 R17, R10, R29.reuse, 0x1, P6 ;  /* 0x0000001d0a117211 */ /* 0x080fe400030f0eff */
[----:B------:R-:W-:Y:S01]  /*59d0*/  LEA.HI.X.SX32 R13, R25, R29, 0x1, P4 ;  /* 0x0000001d190d7211 */ /* 0x000fe200020f0eff */
[----:B------:R-:W-:Y:S01]  /*59e0*/  STL.64 [R1+0xc10], R8 ;  /* 0x000c100801007387 */ /* 0x000fe20000100a00 */
[----:B------:R-:W1:Y:S03]  /*59f0*/  LDC R25, c[0x0][0x268] ;  /* 0x00009a00ff197b82 */ /* 0x000e660000000800 */
[----:B------:R-:W-:Y:S01]  /*5a00*/  STL.64 [R1+0xb18], R16 ;  /* 0x000b181001007387 */ /* 0x000fe20000100a00 */
[----:B0-----:R-:W-:-:S04]  /*5a10*/  IMAD R10, R11, 0x14c, RZ ;  /* 0x0000014c0b0a7824 */ /* 0x001fc800078e02ff */
[----:B------:R-:W0:Y:S01]  /*5a20*/  LDC R11, c[0x0][0x268] ;  /* 0x00009a00ff0b7b82 */ /* 0x000e220000000800 */
[----:B------:R2:W-:Y:S02]  /*5a30*/  STL.64 [R1+0x950], R12 ;  /* 0x0009500c01007387 */ /* 0x0005e40000100a00 */
[----:B--2---:R-:W-:-:S05]  /*5a40*/  IADD3 R12, P4, R10, R28, RZ ;  /* 0x0000001c0a0c7210 */ /* 0x004fca0007f9e0ff */
[----:B------:R-:W2:Y:S01]  /*5a50*/  LDC R10, c[0x0][0x268] ;  /* 0x00009a00ff0a7b82 */ /* 0x000ea20000000800 */
[----:B---3--:R-:W-:-:S05]  /*5a60*/  IMAD R27, R27, 0x14a, RZ ;  /* 0x0000014a1b1b7824 */ /* 0x008fca00078e02ff */
[-C--:B------:R-:W-:Y:S01]  /*5a70*/  IADD3 R8, P3, R27, R28.reuse, RZ ;  /* 0x0000001c1b087210 */ /* 0x080fe20007f7e0ff */
[----:B0-----:R-:W-:Y:S01]  /*5a80*/  IMAD R27, R11, 0xa5, RZ ;  /* 0x000000a50b1b7824 */ /* 0x001fe200078e02ff */
[----:B------:R-:W-:Y:S01]  /*5a90*/  IADD3 R16, P6, R26, R28, RZ ;  /* 0x0000001c1a107210 */ /* 0x000fe20007fde0ff */
[----:B------:R-:W0:Y:S03]  /*5aa0*/  LDC R11, c[0x0][0x268] ;  /* 0x00009a00ff0b7b82 */ /* 0x000e260000000800 */
[-C--:B------:R-:W-:Y:S01]  /*5ab0*/  LEA.HI.X.SX32 R9, R27, R29.reuse, 0x1, P3 ;  /* 0x0000001d1b097211 */ /* 0x080fe200018f0eff */
[----:B-1----:R-:W-:Y:S02]  /*5ac0*/  IMAD R27, R25, 0x14e, RZ ;  /* 0x0000014e191b7824 */ /* 0x002fe400078e02ff */
[----:B--2---:R-:W-:Y:S02]  /*5ad0*/  IMAD R25, R10, 0x53, RZ ;  /* 0x000000530a197824 */ /* 0x004fe400078e02ff */
[----:B------:R-:W1:Y:S03]  /*5ae0*/  LDC R10, c[0x0][0x268] ;  /* 0x00009a00ff0a7b82 */ /* 0x000e660000000800 */
[----:B------:R-:W-:-:S05]  /*5af0*/  LEA.HI.X.SX32 R17, R25, R29, 0x1, P6 ;  /* 0x0000001d19117211 */ /* 0x000fca00030f0eff */
[----:B------:R-:W2:Y:S01]  /*5b00*/  LDC R25, c[0x0][0x268] ;  /* 0x00009a00ff197b82 */ /* 0x000ea20000000800 */
[----:B------:R-:W-:Y:S01]  /*5b10*/  LEA.HI.X.SX32 R13, R26, R29, 0x1, P4 ;  /* 0x0000001d1a0d7211 */ /* 0x000fe200020f0eff */
[----:B------:R3:W-:Y:S06]  /*5b20*/  STL.64 [R1+0x948], R8 ;  /* 0x0009480801007387 */ /* 0x0007ec0000100a00 */
[----:B------:R-:W4:Y:S01]  /*5b30*/  LDC R26, c[0x0][0x268] ;  /* 0x00009a00ff1a7b82 */ /* 0x000f220000000800 */
[----:B------:R-:W-:Y:S01]  /*5b40*/  STL.64 [R1+0xb10], R16 ;  /* 0x000b101001007387 */ /* 0x000fe20000100a00 */
[----:B---3--:R-:W-:-:S06]  /*5b50*/  IADD3 R8, P3, R27, R28, RZ ;  /* 0x0000001c1b087210 */ /* 0x008fcc0007f7e0ff */
[----:B------:R-:W3:Y:S01]  /*5b60*/  LDC R27, c[0x0][0x268] ;  /* 0x00009a00ff1b7b82 */ /* 0x000ee20000000800 */
[----:B-1----:R-:W-:Y:S01]  /*5b70*/  IMAD R10, R10, 0x54, RZ ;  /* 0x000000540a0a7824 */ /* 0x002fe200078e02ff */
[----:B------:R1:W-:Y:S01]  /*5b80*/  STL.64 [R1+0x940], R12 ;  /* 0x0009400c01007387 */ /* 0x0003e20000100a00 */
[----:B0-----:R-:W-:Y:S02]  /*5b90*/  IMAD R11, R11, 0x2a, RZ ;  /* 0x0000002a0b0b7824 */ /* 0x001fe400078e02ff */
[----:B--2---:R-:W-:-:S03]  /*5ba0*/  IMAD R23, R25, 0xa7, RZ ;  /* 0x000000a719177824 */ /* 0x004fc600078e02ff */
[----:B------:R-:W0:Y:S01]  /*5bb0*/  LDC R25, c[0x0][0x268] ;  /* 0x00009a00ff197b82 */ /* 0x000e220000000800 */
[-C--:B-1----:R-:W-:Y:S02]  /*5bc0*/  IADD3 R12, P4, R10, R28.reuse, RZ ;  /* 0x0000001c0a0c7210 */ /* 0x082fe40007f9e0ff */
[C---:B------:R-:W-:Y:S02]  /*5bd0*/  IADD3 R16, P6, R11.reuse, R28, RZ ;  /* 0x0000001c0b107210 */ /* 0x040fe40007fde0ff */
[----:B------:R-:W-:-:S03]  /*5be0*/  LEA.HI.X.SX32 R13, R11, R29, 0x1, P4 ;  /* 0x0000001d0b0d7211 */ /* 0x000fc600020f0eff */
[----:B------:R-:W1:Y:S01]  /*5bf0*/  LDC R11, c[0x0][0x268] ;  /* 0x00009a00ff0b7b82 */ /* 0x000e620000000800 */
[----:B----4-:R-:W-:Y:S01]  /*5c00*/  IMAD R20, R26, 0x15, RZ ;  /* 0x000000151a147824 */ /* 0x010fe200078e02ff */
[----:B------:R-:W-:Y:S01]  /*5c10*/  LEA.HI.X.SX32 R9, R23, R29, 0x1, P3 ;  /* 0x0000001d17097211 */ /* 0x000fe200018f0eff */
[----:B---3--:R-:W-:-:S03]  /*5c20*/  IMAD R27, R27, 0xa8, RZ ;  /* 0x000000a81b1b7824 */ /* 0x008fc600078e02ff */
[----:B------:R-:W-:Y:S01]  /*5c30*/  LEA.HI.X.SX32 R17, R20, R29, 0x1, P6 ;  /* 0x0000001d14117211 */ /* 0x000fe200030f0eff */
[----:B------:R2:W-:Y:S01]  /*5c40*/  STL.64 [R1+0x938], R8 ;  /* 0x0009380801007387 */ /* 0x0005e20000100a00 */
[----:B------:R-:W3:Y:S01]  /*5c50*/  LDC R26, c[0x0][0x268] ;  /* 0x00009a00ff1a7b82 */ /* 0x000ee20000000800 */
[----:B0-----:R-:W-:Y:S02]  /*5c60*/  IMAD R23, R25, 0x150, RZ ;  /* 0x0000015019177824 */ /* 0x001fe400078e02ff */
[----:B------:R0:W-:Y:S05]  /*5c70*/  STL.64 [R1+0xc88], R16 ;  /* 0x000c881001007387 */ /* 0x0001ea0000100a00 */
[----:B------:R-:W4:Y:S01]  /*5c80*/  LDC R25, c[0x0][0x268] ;  /* 0x00009a00ff197b82 */ /* 0x000f220000000800 */
[----:B--2---:R-:W-:-:S04]  /*5c90*/  IADD3 R8, P3, R27, R28, RZ ;  /* 0x0000001c1b087210 */ /* 0x004fc80007f7e0ff */
[-C--:B------:R-:W-:Y:S01]  /*5ca0*/  LEA.HI.X.SX32 R9, R10, R29.reuse, 0x1, P3 ;  /* 0x0000001d0a097211 */ /* 0x080fe200018f0eff */
[----:B-1----:R-:W-:Y:S02]  /*5cb0*/  IMAD R11, R11, 0x154, RZ ;  /* 0x000001540b0b7824 */ /* 0x002fe400078e02ff */
[----:B------:R-:W1:Y:S01]  /*5cc0*/  LDC R10, c[0x0][0x268] ;  /* 0x00009a00ff0a7b82 */ /* 0x000e620000000800 */
[-C--:B0-----:R-:W-:Y:S01]  /*5cd0*/  IADD3 R16, P6, R23, R28.reuse, RZ ;  /* 0x0000001c17107210 */ /* 0x081fe20007fde0ff */
[----:B------:R-:W-:Y:S03]  /*5ce0*/  STL.64 [R1+0xc08], R12 ;  /* 0x000c080c01007387 */ /* 0x000fe60000100a00 */
[----:B------:R-:W-:Y:S01]  /*5cf0*/  LEA.HI.X.SX32 R17, R27, R29, 0x1, P6 ;  /* 0x0000001d1b117211 */ /* 0x000fe200030f0eff */
[----:B------:R-:W-:Y:S04]  /*5d00*/  STL.64 [R1+0xb08], R8 ;  /* 0x000b080801007387 */ /* 0x000fe80000100a00 */
[----:B------:R0:W-:Y:S02]  /*5d10*/  STL.64 [R1+0x930], R16 ;  /* 0x0009301001007387 */ /* 0x0001e40000100a00 */
[----:B0-----:R-:W-:-:S02]  /*5d20*/  IADD3 R16, P6, R11, R28, RZ ;  /* 0x0000001c0b107210 */ /* 0x001fc40007fde0ff */
[----:B------:R-:W0:Y:S01]  /*5d30*/  LDC R11, c[0x0][0x268] ;  /* 0x00009a00ff0b7b82 */ /* 0x000e220000000800 */
[----:B---3--:R-:W-:Y:S02]  /*5d40*/  IMAD R26, R26, 0x152, RZ ;  /* 0x000001521a1a7824 */ /* 0x008fe400078e02ff */
[----:B-1----:R-:W-:-:S03]  /*5d50*/  IMAD R27, R10, 0xa9, RZ ;  /* 0x000000a90a1b7824 */ /* 0x002fc600078e02ff */
[----:B------:R-:W-:Y:S02]  /*5d60*/  IADD3 R12, P4, R26, R28, RZ ;  /* 0x0000001c1a0c7210 */ /* 0x000fe40007f9e0ff */
[----:B------:R-:W1:Y:S02]  /*5d70*/  LDC R26, c[0x0][0x268] ;  /* 0x00009a00ff1a7b82 */ /* 0x000e640000000800 */
[----:B------:R-:W-:-:S05]  /*5d80*/  LEA.HI.X.SX32 R13, R27, R29, 0x1, P4 ;  /* 0x0000001d1b0d7211 */ /* 0x000fca00020f0eff */
[----:B------:R2:W-:Y:S01]  /*5d90*/  STL.64 [R1+0x928], R12 ;  /* 0x0009280c01007387 */ /* 0x0005e20000100a00 */
[----:B------:R-:W3:Y:S01]  /*5da0*/  LDC R27, c[0x0][0x268] ;  /* 0x00009a00ff1b7b82 */ /* 0x000ee20000000800 */
[----:B0-----:R-:W-:-:S07]  /*5db0*/  IMAD R11, R11, 0x156, RZ ;  /* 0x000001560b0b7824 */ /* 0x001fce00078e02ff */
[----:B------:R-:W0:Y:S01]  /*5dc0*/  LDC R10, c[0x0][0x268] ;  /* 0x00009a00ff0a7b82 */ /* 0x000e220000000800 */
[----:B--2---:R-:W-:-:S07]  /*5dd0*/  IADD3 R12, P4, R11, R28, RZ ;  /* 0x0000001c0b0c7210 */ /* 0x004fce0007f9e0ff */
[----:B------:R-:W2:Y:S01]  /*5de0*/  LDC R11, c[0x0][0x268] ;  /* 0x00009a00ff0b7b82 */ /* 0x000ea20000000800 */
[----:B----4-:R-:W-:Y:S02]  /*5df0*/  IMAD R25, R25, 0xaa, RZ ;  /* 0x000000aa19197824 */ /* 0x010fe400078e02ff */
[----:B-1----:R-:W-:Y:S02]  /*5e00*/  IMAD R26, R26, 0x55, RZ ;  /* 0x000000551a1a7824 */ /* 0x002fe400078e02ff */
[----:B--2---:R-:W-:-:S05]  /*5e10*/  IMAD R11, R11, 0xab, RZ ;  /* 0x000000ab0b0b7824 */ /* 0x004fca00078e02ff */
[-C--:B------:R-:W-:Y:S02]  /*5e20*/  LEA.HI.X.SX32 R13, R11, R29.reuse, 0x1, P4 ;  /* 0x0000001d0b0d7211 */ /* 0x080fe400020f0eff */
[----:B------:R-:W1:Y:S01]  /*5e30*/  LDC R11, c[0x0][0x268] ;  /* 0x00009a00ff0b7b82 */ /* 0x000e620000000800 */
[-C--:B------:R-:W-:Y:S01]  /*5e40*/  IADD3 R8, P3, R25, R28.reuse, RZ ;  /* 0x0000001c19087210 */ /* 0x080fe20007f7e0ff */
[----:B---3--:R-:W-:Y:S01]  /*5e50*/  IMAD R27, R27, 0xac, RZ ;  /* 0x000000ac1b1b7824 */ /* 0x008fe200078e02ff */
[-C--:B------:R-:W-:Y:S02]  /*5e60*/  LEA.HI.X.SX32 R17, R25, R29.reuse, 0x1, P6 ;  /* 0x0000001d19117211 */ /* 0x080fe400030f0eff */
[----:B------:R-:W-:Y:S01]  /*5e70*/  LEA.HI.X.SX32 R9, R26, R29, 0x1, P3 ;  /* 0x0000001d1a097211 */ /* 0x000fe200018f0eff */
[----:B0-----:R-:W-:Y:S02]  /*5e80*/  IMAD R10, R10, 0x56, RZ ;  /* 0x000000560a0a7824 */ /* 0x001fe400078e02ff */
[----:B------:R-:W0:Y:S02]  /*5e90*/  LDC R25, c[0x0][0x268] ;  /* 0x00009a00ff197b82 */ /* 0x000e240000000800 */
[----:B------:R2:W-:Y:S04]  /*5ea0*/  STL.64 [R1+0xb00], R8 ;  /* 0x000b000801007387 */ /* 0x0005e80000100a00 */
[----:B------:R3:W-:Y:S02]  /*5eb0*/  STL.64 [R1+0x920], R16 ;  /* 0x0009201001007387 */ /* 0x0007e40000100a00 */
[----:B------:R-:W4:Y:S01]  /*5ec0*/  LDC R26, c[0x0][0x268] ;  /* 0x00009a00ff1a7b82 */ /* 0x000f220000000800 */
[-C--:B--2---:R-:W-:Y:S01]  /*5ed0*/  IADD3 R8, P3, R10, R28.reuse, RZ ;  /* 0x0000001c0a087210 */ /* 0x084fe20007f7e0ff */
[----:B-1----:R-:W-:Y:S01]  /*5ee0*/  IMAD R11, R11, 0x2b, RZ ;  /* 0x0000002b0b0b7824 */ /* 0x002fe200078e02ff */
[----:B---3--:R-:W-:-:S04]  /*5ef0*/  IADD3 R16, P6, R27, R28, RZ ;  /* 0x0000001c1b107210 */ /* 0x008fc80007fde0ff */
[-C--:B------:R-:W-:Y:S02]  /*5f00*/  LEA.HI.X.SX32 R9, R11, R29.reuse, 0x1, P3 ;  /* 0x0000001d0b097211 */ /* 0x080fe400018f0eff */
[----:B------:R-:W-:Y:S01]  /*5f10*/  LEA.HI.X.SX32 R17, R10, R29, 0x1, P6 ;  /* 0x0000001d0a117211 */ /* 0x000fe200030f0eff */
[----:B------:R-:W1:Y:S08]  /*5f20*/  LDC R11, c[0x0][0x268] ;  /* 0x00009a00ff0b7b82 */ /* 0x000e700000000800 */
[----:B------:R-:W2:Y:S01]  /*5f30*/  LDC R10, c[0x0][0x268] ;  /* 0x00009a00ff0a7b82 */ /* 0x000ea20000000800 */
[----:B0-----:R-:W-:Y:S01]  /*5f40*/  IMAD R23, R25, 0x158, RZ ;  /* 0x0000015819177824 */ /* 0x001fe200078e02ff */
[----:B------:R0:W-:Y:S04]  /*5f50*/  STL.64 [R1+0x918], R12 ;  /* 0x0009180c01007387 */ /* 0x0001e80000100a00 */
[----:B------:R-:W-:Y:S02]  /*5f60*/  STL.64 [R1+0xc00], R8 ;  /* 0x000c000801007387 */ /* 0x000fe40000100a00 */
[----:B------:R-:W3:Y:S01]  /*5f70*/  LDC R25, c[0x0][0x268] ;  /* 0x00009a00ff197b82 */ /* 0x000ee20000000800 */
[----:B0-----:R-:W-:Y:S01]  /*5f80*/  IADD3 R12, P4, R23, R28, RZ ;  /* 0x0000001c170c7210 */ /* 0x001fe20007f9e0ff */
[----:B-1----:R-:W-:-:S03]  /*5f90*/  IMAD R11, R11, 0x15c, RZ ;  /* 0x0000015c0b0b7824 */ /* 0x002fc600078e02ff */
[----:B------:R-:W-:Y:S01]  /*5fa0*/  LEA.HI.X.SX32 R13, R27, R29, 0x1, P4 ;  /* 0x0000001d1b0d7211 */ /* 0x000fe200020f0eff */
[----:B------:R-:W-:Y:S01]  /*5fb0*/  STL.64 [R1+0xaf8], R16 ;  /* 0x000af81001007387 */ /* 0x000fe20000100a00 */
[----:B--2---:R-:W-:Y:S02]  /*5fc0*/  IMAD R27, R10, 0xad, RZ ;  /* 0x000000ad0a1b7824 */ /* 0x004fe400078e02ff */
[----:B------:R-:W0:Y:S01]  /*5fd0*/  LDC R10, c[0x0][0x268] ;  /* 0x00009a00ff0a7b82 */ /* 0x000e220000000800 */
[----:B------:R1:W-:Y:S01]  /*5fe0*/  STL.64 [R1+0x910], R12 ;  /* 0x0009100c01007387 */ /* 0x0003e20000100a00 */
[----:B----4-:R-:W-:Y:S01]  /*5ff0*/  IMAD R26, R26, 0x15a, RZ ;  /* 0x0000015a1a1a7824 */ /* 0x010fe200078e02ff */
[----:B-1----:R-:W-:-:S05]  /*6000*/  IADD3 R12, P4, R11, R28, RZ ;  /* 0x0000001c0b0c7210 */ /* 0x002fca0007f9e0ff */
[----:B------:R-:W1:Y:S01]  /*6010*/  LDC R11, c[0x0][0x268] ;  /* 0x00009a00ff0b7b82 */ /* 0x000e620000000800 */
[----:B------:R-:W-:Y:S01]  /*6020*/  IADD3 R8, P3, R26, R28, RZ ;  /* 0x0000001c1a087210 */ /* 0x000fe20007f7e0ff */
[----:B---3--:R-:W-:-:S03]  /*6030*/  IMAD R25, R25, 0xae, RZ ;  /* 0x000000ae19197824 */ /* 0x008fc600078e02ff */
[----:B------:R-:W-:-:S03]  /*6040*/  LEA.HI.X.SX32 R9, R27, R29, 0x1, P3 ;  /* 0x0000001d1b097211 */ /* 0x000fc600018f0eff */
[----:B------:R-:W2:Y:S01]  /*6050*/  LDC R26, c[0x0][0x268] ;  /* 0x00009a00ff1a7b82 */ /* 0x000ea20000000800 */
[----:B0-----:R-:W-:Y:S01]  /*6060*/  IMAD R27, R10, 0x15e, RZ ;  /* 0x0000015e0a1b7824 */ /* 0x001fe200078e02ff */
[----:B------:R0:W-:Y:S01]  /*6070*/  STL.64 [R1+0x908], R8 ;  /* 0x0009080801007387 */ /* 0x0001e20000100a00 */
[----:B------:R-:W-:-:S03]  /*6080*/  IADD3 R16, P6, R25, R28, RZ ;  /* 0x0000001c19107210 */ /* 0x000fc60007fde0ff */
[----:B0-----:R-:W-:Y:S01]  /*6090*/  IADD3 R8, P3, R27, R28, RZ ;  /* 0x0000001c1b087210 */ /* 0x001fe20007f7e0ff */
[----:B-1----:R-:W-:Y:S01]  /*60a0*/  IMAD R10, R11, 0x57, RZ ;  /* 0x000000570b0a7824 */ /* 0x002fe200078e02ff */
[----:B------:R-:W0:Y:S04]  /*60b0*/  LDC R27, c[0x0][0x268] ;  /* 0x00009a00ff1b7b82 */ /* 0x000e280000000800 */
[----:B------:R-:W-:-:S04]  /*60c0*/  LEA.HI.X.SX32 R17, R10, R29, 0x1, P6 ;  /* 0x0000001d0a117211 */ /* 0x000fc800030f0eff */
[----:B------:R-:W1:Y:S08]  /*60d0*/  LDC R10, c[0x0][0x268] ;  /* 0x00009a00ff0a7b82 */ /* 0x000e700000000800 */
[----:B------:R-:W3:Y:S01]  /*60e0*/  LDC R11, c[0x0][0x268] ;  /* 0x00009a00ff0b7b82 */ /* 0x000ee20000000800 */
[----:B--2---:R-:W-:Y:S01]  /*60f0*/  IMAD R20, R26, 0x16, RZ ;  /* 0x000000161a147824 */ /* 0x004fe200078e02ff */
[----:B------:R-:W-:-:S06]  /*6100*/  LEA.HI.X.SX32 R13, R25, R29, 0x1, P4 ;  /* 0x0000001d190d7211 */ /* 0x000fcc00020f0eff */
[----:B------:R-:W2:Y:S01]  /*6110*/  LDC R26, c[0x0][0x268] ;  /* 0x00009a00ff1a7b82 */ /* 0x000ea20000000800 */
[----:B0-----:R-:W-:Y:S01]  /*6120*/  IMAD R27, R27, 0xaf, RZ ;  /* 0x000000af1b1b7824 */ /* 0x001fe200078e02ff */
[----:B------:R-:W-:Y:S04]  /*6130*/  STL.64 [R1+0xaf0], R16 ;  /* 0x000af01001007387 */ /* 0x000fe80000100a00 */
[----:B------:R-:W-:Y:S02]  /*6140*/  LEA.HI.X.SX32 R9, R27, R29, 0x1, P3 ;  /* 0x0000001d1b097211 */ /* 0x000fe400018f0eff */
[----:B------:R-:W0:Y:S01]  /*6150*/  LDC R25, c[0x0][0x268] ;  /* 0x00009a00ff197b82 */ /* 0x000e220000000800 */
[----:B-1----:R-:W-:Y:S01]  /*6160*/  IMAD R10, R10, 0x58, RZ ;  /* 0x000000580a0a7824 */ /* 0x002fe200078e02ff */
[----:B------:R1:W-:Y:S06]  /*6170*/  STL.64 [R1+0x900], R12 ;  /* 0x0009000c01007387 */ /* 0x0003ec0000100a00 */
[----:B------:R-:W4:Y:S01]  /*6180*/  LDC R27, c[0x0][0x268] ;  /* 0x00009a00ff1b7b82 */ /* 0x000f220000000800 */
[----:B---3--:R-:W-:Y:S01]  /*6190*/  IMAD R11, R11, 0x2c, RZ ;  /* 0x0000002c0b0b7824 */ /* 0x008fe200078e02ff */
[----:B------:R3:W-:Y:S04]  /*61a0*/  STL.64 [R1+0x8f8], R8 ;  /* 0x0008f80801007387 */ /* 0x0007e80000100a00 */
[----:B-1----:R-:W-:-:S02]  /*61b0*/  IADD3 R12, P4, R11, R28, RZ ;  /* 0x0000001c0b0c7210 */ /* 0x002fc40007f9e0ff */
[----:B---3--:R-:W-:-:S04]  /*61c0*/  IADD3 R8, P3, R10, R28, RZ ;  /* 0x0000001c0a087210 */ /* 0x008fc80007f7e0ff */
[-C--:B------:R-:W-:Y:S02]  /*61d0*/  LEA.HI.X.SX32 R9, R11, R29.reuse, 0x1, P3 ;  /* 0x0000001d0b097211 */ /* 0x080fe400018f0eff */
[----:B------:R-:W1:Y:S01]  /*61e0*/  LDC R11, c[0x0][0x268] ;  /* 0x00009a00ff0b7b82 */ /* 0x000e620000000800 */
[----:B--2---:R-:W-:Y:S01]  /*61f0*/  IMAD R26, R26, 0xb, RZ ;  /* 0x0000000b1a1a7824 */ /* 0x004fe200078e02ff */
[CC--:B------:R-:W-:Y:S01]  /*6200*/  IADD3 R16, P6, R20.reuse, R28.reuse, RZ ;  /* 0x0000001c14107210 */ /* 0x0c0fe20007fde0ff */
[----:B0-----:R-:W-:Y:S01]  /*6210*/  IMAD R25, R25, 0xb0, RZ ;  /* 0x000000b019197824 */ /* 0x001fe200078e02ff */
[-C--:B------:R-:W-:Y:S02]  /*6220*/  LEA.HI.X.SX32 R13, R20, R29.reuse, 0x1, P4 ;  /* 0x0000001d140d7211 */ /* 0x080fe400020f0eff */
[----:B------:R-:W-:Y:S01]  /*6230*/  LEA.HI.X.SX32 R17, R26, R29, 0x1, P6 ;  /* 0x0000001d1a117211 */ /* 0x000fe200030f0eff */
[----:B----4-:R-:W-:Y:S01]  /*6240*/  IMAD R23, R27, 0x160, RZ ;  /* 0x000001601b177824 */ /* 0x010fe200078e02ff */
[----:B------:R-:W0:Y:S03]  /*6250*/  LDC R26, c[0x0][0x268] ;  /* 0x00009a00ff1a7b82 */ /* 0x000e260000000800 */
[----:B------:R2:W-:Y:S04]  /*6260*/  STL.64 [R1+0xcc0], R16 ;  /* 0x000cc01001007387 */ /* 0x0005e80000100a00 */
[----:B------:R3:W-:Y:S01]  /*6270*/  STL.64 [R1+0xc80], R12 ;  /* 0x000c800c01007387 */ /* 0x0007e20000100a00 */
[----:B------:R-:W4:Y:S01]  /*6280*/  LDC R27, c[0x0][0x268] ;  /* 0x00009a00ff1b7b82 */ /* 0x000f220000000800 */
[----:B--2---:R-:W-:-:S02]  /*6290*/  IADD3 R16, P6, R25, R28, RZ ;  /* 0x0000001c19107210 */ /* 0x004fc40007fde0ff */
[-C--:B---3--:R-:W-:Y:S02]  /*62a0*/  IADD3 R12, P4, R23, R28.reuse, RZ ;  /* 0x0000001c170c7210 */ /* 0x088fe40007f9e0ff */
[-C--:B------:R-:W-:Y:S01]  /*62b0*/  LEA.HI.X.SX32 R17, R10, R29.reuse, 0x1, P6 ;  /* 0x0000001d0a117211 */ /* 0x080fe200030f0eff */
[----:B-1----:R-:W-:Y:S01]  /*62c0*/  IMAD R11, R11, 0x164, RZ ;  /* 0x000001640b0b7824 */ /* 0x002fe200078e02ff */
[----:B------:R-:W-:Y:S01]  /*62d0*/  LEA.HI.X.SX32 R13, R25, R29, 0x1, P4 ;  /* 0x0000001d190d7211 */ /* 0x000fe200020f0eff */
[----:B------:R-:W1:Y:S01]  /*62e0*/  LDC R10, c[0x0][0x268] ;  /* 0x00009a00ff0a7b82 */ /* 0x000e620000000800 */
[----:B------:R-:W-:Y:S04]  /*62f0*/  STL.64 [R1+0xbf8], R8 ;  /* 0x000bf80801007387 */ /* 0x000fe80000100a00 */
[----:B------:R-:W-:Y:S04]  /*6300*/  STL.64 [R1+0xae8], R16 ;  /* 0x000ae81001007387 */ /* 0x000fe80000100a00 */
[----:B------:R2:W-:Y:S02]  /*6310*/  STL.64 [R1+0x8f0], R12 ;  /* 0x0008f00c01007387 */ /* 0x0005e40000100a00 */
[----:B--2---:R-:W-:-:S02]  /*6320*/  IADD3 R12, P4, R11, R28, RZ ;  /* 0x0000001c0b0c7210 */ /* 0x004fc40007f9e0ff */
[----:B------:R-:W2:Y:S01]  /*6330*/  LDC R11, c[0x0][0x268] ;  /* 0x00009a00ff0b7b82 */ /* 0x000ea20000000800 */
[----:B----4-:R-:W-:Y:S02]  /*6340*/  IMAD R27, R27, 0x162, RZ ;  /* 0x000001621b1b7824 */ /* 0x010fe400078e02ff */
[----:B-1----:R-:W-:-:S03]  /*6350*/  IMAD R25, R10, 0xb1, RZ ;  /* 0x000000b10a197824 */ /* 0x002fc600078e02ff */
[----:B------:R-:W-:Y:S02]  /*6360*/  IADD3 R8, P3, R27, R28, RZ ;  /* 0x0000001c1b087210 */ /* 0x000fe40007f7e0ff */
[----:B------:R-:W1:Y:S02]  /*6370*/  LDC R27, c[0x0][0x268] ;  /* 0x00009a00ff1b7b82 */ /* 0x000e640000000800 */
[----:B------:R-:W-:-:S05]  /*6380*/  LEA.HI.X.SX32 R9, R25, R29, 0x1, P3 ;  /* 0x0000001d19097211 */ /* 0x000fca00018f0eff */
[----:B------:R3:W-:Y:S01]  /*6390*/  STL.64 [R1+0x8e8], R8 ;  /* 0x0008e80801007387 */ /* 0x0007e20000100a00 */
[----:B0-----:R-:W-:Y:S01]  /*63a0*/  IMAD R26, R26, 0xb2, RZ ;  /* 0x000000b21a1a7824 */ /* 0x001fe200078e02ff */
[----:B------:R-:W0:Y:S01]  /*63b0*/  LDC R25, c[0x0][0x268] ;  /* 0x00009a00ff197b82 */ /* 0x000e220000000800 */
[----:B--2---:R-:W-:-:S07]  /*63c0*/  IMAD R11, R11, 0x166, RZ ;  /* 0x000001660b0b7824 */ /* 0x004fce00078e02ff */
[----:B------:R-:W2:Y:S01]  /*63d0*/  LDC R10, c[0x0][0x268] ;  /* 0x00009a00ff0a7b82 */ /* 0x000ea20000000800 */
[----:B---3--:R-:W-:-:S07]  /*63e0*/  IADD3 R8, P3, R11, R28, RZ ;  /* 0x0000001c0b087210 */ /* 0x008fce0007f7e0ff */
[----:B------:R-:W3:Y:S01]  /*63f0*/  LDC R11, c[0x0][0x268] ;  /* 0x00009a00ff0b7b82 */ /* 0x000ee20000000800 */
[----:B-1----:R-:W-:Y:S01]  /*6400*/  IMAD R27, R27, 0x59, RZ ;  /* 0x000000591b1b7824 */ /* 0x002fe200078e02ff */
[----:B------:R-:W-:-:S04]  /*6410*/  IADD3 R16, P6, R26, R28, RZ ;  /* 0x0000001c1a107210 */ /* 0x000fc80007fde0ff */
[-C--:B------:R-:W-:Y:S01]  /*6420*/  LEA.HI.X.SX32 R17, R27, R29.reuse, 0x1, P6 ;  /* 0x0000001d1b117211 */ /* 0x080fe200030f0eff */
[----:B---3--:R-:W-:Y:S02]  /*6430*/  IMAD R27, R11, 0xb3, RZ ;  /* 0x000000b30b1b7824 */ /* 0x008fe400078e02ff */
[----:B------:R-:W1:Y:S01]  /*6440*/  LDC R11, c[0x0][0x268] ;  /* 0x00009a00ff0b7b82 */ /* 0x000e620000000800 */
[----:B------:R-:W-:-:S07]  /*6450*/  LEA.HI.X.SX32 R13, R26, R29, 0x1, P4 ;  /* 0x0000001d1a0d7211 */ /* 0x000fce00020f0eff */
[----:B------:R-:W3:Y:S01]  /*6460*/  LDC R26, c[0x0][0x268] ;  /* 0x00009a00ff1a7b82 */ /* 0x000ee20000000800 */
[----:B-1----:R-:W-:-:S07]  /*6470*/  IMAD R23, R11, 0x168, RZ ;  /* 0x000001680b177824 */ /* 0x002fce00078e02ff */
[----:B------:R-:W1:Y:S01]  /*6480*/  LDC R11, c[0x0][0x268] ;  /* 0x00009a00ff0b7b82 */ /* 0x000e620000000800 */
[----:B------:R-:W-:Y:S01]  /*6490*/  LEA.HI.X.SX32 R9, R27, R29, 0x1, P3 ;  /* 0x0000001d1b097211 */ /* 0x000fe200018f0eff */
[----:B------:R-:W-:Y:S04]  /*64a0*/  STL.64 [R1+0xae0], R16 ;  /* 0x000ae01001007387 */ /* 0x000fe80000100a00 */
[----:B------:R-:W-:Y:S01]  /*64b0*/  STL.64 [R1+0x8e0], R12 ;  /* 0x0008e00c01007387 */ /* 0x000fe20000100a00 */
[----:B0-----:R-:W-:Y:S01]  /*64c0*/  IMAD R25, R25, 0xb4, RZ ;  /* 0x000000b419197824 */ /* 0x001fe200078e02ff */
[----:B------:R-:W0:Y:S02]  /*64d0*/  LDC R27, c[0x0][0x268] ;  /* 0x00009a00ff1b7b82 */ /* 0x000e240000000800 */
[----:B------:R4:W-:Y:S02]  /*64e0*/  STL.64 [R1+0x8d8], R8 ;  /* 0x0008d80801007387 */ /* 0x0009e40000100a00 */
[----:B----4-:R-:W-:Y:S01]  /*64f0*/  IADD3 R8, P3, R23, R28, RZ ;  /* 0x0000001c17087210 */ /* 0x010fe20007f7e0ff */
[----:B---3--:R-:W-:-:S02]  /*6500*/  IMAD R23, R26, 0x2d, RZ ;  /* 0x0000002d1a177824 */ /* 0x008fc400078e02ff */
[----:B-1----:R-:W-:Y:S02]  /*6510*/  IMAD R26, R11, 0xb6, RZ ;  /* 0x000000b60b1a7824 */ /* 0x002fe400078e02ff */
[----:B------:R-:W1:Y:S01]  /*6520*/  LDC R11, c[0x0][0x268] ;  /* 0x00009a00ff0b7b82 */ /* 0x000e620000000800 */
[----:B--2---:R-:W-:Y:S01]  /*6530*/  IMAD R10, R10, 0x5a, RZ ;  /* 0x0000005a0a0a7824 */ /* 0x004fe200078e02ff */
[----:B------:R-:W-:-:S04]  /*6540*/  IADD3 R12, P4, R25, R28, RZ ;  /* 0x0000001c190c7210 */ /* 0x000fc80007f9e0ff */
[C---:B------:R-:W-:Y:S02]  /*6550*/  IADD3 R16, P6, R10.reuse, R28, RZ ;  /* 0x0000001c0a107210 */ /* 0x040fe40007fde0ff */
[-C--:B------:R-:W-:Y:S02]  /*6560*/  LEA.HI.X.SX32 R13, R10, R29.reuse, 0x1, P4 ;  /* 0x0000001d0a0d7211 */ /* 0x080fe400020f0eff */
[-C--:B------:R-:W-:Y:S02]  /*6570*/  LEA.HI.X.SX32 R17, R23, R29.reuse, 0x1, P6 ;  /* 0x0000001d17117211 */ /* 0x080fe400030f0eff */
[----:B------:R-:W-:Y:S02]  /*6580*/  LEA.HI.X.SX32 R9, R25, R29, 0x1, P3 ;  /* 0x0000001d19097211 */ /* 0x000fe400018f0eff */
[----:B------:R-:W2:Y:S01]  /*6590*/  LDC R25, c[0x0][0x268] ;  /* 0x00009a00ff197b82 */ /* 0x000ea20000000800 */
[----:B------:R-:W-:Y:S01]  /*65a0*/  STL.64 [R1+0xbf0], R16 ;  /* 0x000bf01001007387 */ /* 0x000fe20000100a00 */
[----:B-1----:R-:W-:-:S06]  /*65b0*/  IMAD R10, R11, 0x16c, RZ ;  /* 0x0000016c0b0a7824 */ /* 0x002fcc00078e02ff */
[----:B------:R-:W1:Y:S01]  /*65c0*/  LDC R11, c[0x0][0x268] ;  /* 0x00009a00ff0b7b82 */ /* 0x000e620000000800 */
[----:B------:R-:W-:Y:S04]  /*65d0*/  STL.64 [R1+0xad8], R12 ;  /* 0x000ad80c01007387 */ /* 0x000fe80000100a00 */
[----:B------:R3:W-:Y:S01]  /*65e0*/  STL.64 [R1+0x8d0], R8 ;  /* 0x0008d00801007387 */ /* 0x0007e20000100a00 */
[----:B0-----:R-:W-:Y:S01]  /*65f0*/  IMAD R27, R27, 0x16a, RZ ;  /* 0x0000016a1b1b7824 */ /* 0x001fe200078e02ff */
[-C--:B---3--:R-:W-:Y:S02]  /*6600*/  IADD3 R8, P3, R10, R28.reuse, RZ ;  /* 0x0000001c0a087210 */ /* 0x088fe40007f7e0ff */
[----:B------:R-:W0:Y:S02]  /*6610*/  LDC R10, c[0x0][0x268] ;  /* 0x00009a00ff0a7b82 */ /* 0x000e240000000800 */
[----:B------:R-:W-:Y:S01]  /*6620*/  IADD3 R16, P6, R27, R28, RZ ;  /* 0x0000001c1b107210 */ /* 0x000fe20007fde0ff */
[----:B-1----:R-:W-:-:S05]  /*6630*/  IMAD R27, R11, 0xb5, RZ ;  /* 0x000000b50b1b7824 */ /* 0x002fca00078e02ff */
[----:B------:R-:W1:Y:S01]  /*6640*/  LDC R11, c[0x0][0x268] ;  /* 0x00009a00ff0b7b82 */ /* 0x000e620000000800 */
[----:B------:R-:W-:Y:S01]  /*6650*/  LEA.HI.X.SX32 R17, R27, R29, 0x1, P6 ;  /* 0x0000001d1b117211 */ /* 0x000fe200030f0eff */
[----:B--2---:R-:W-:-:S04]  /*6660*/  IMAD R27, R25, 0x16e, RZ ;  /* 0x0000016e191b7824 */ /* 0x004fc800078e02ff */
[----:B------:R2:W-:Y:S01]  /*6670*/  STL.64 [R1+0x8c8], R16 ;  /* 0x0008c81001007387 */ /* 0x0005e20000100a00 */
[----:B0-----:R-:W-:Y:S02]  /*6680*/  IMAD R25, R10, 0x5b, RZ ;  /* 0x0000005b0a197824 */ /* 0x001fe400078e02ff */
[----:B------:R-:W0:Y:S01]  /*6690*/  LDC R10, c[0x0][0x268] ;  /* 0x00009a00ff0a7b82 */ /* 0x000e220000000800 */
[----:B--2---:R-:W-:-:S07]  /*66a0*/  IADD3 R16, P6, R27, R28, RZ ;  /* 0x0000001c1b107210 */ /* 0x004fce0007fde0ff */
[----:B------:R-:W2:Y:S01]  /*66b0*/  LDC R27, c[0x0][0x268] ;  /* 0x00009a00ff1b7b82 */ /* 0x000ea20000000800 */
[C---:B------:R-:W-:Y:S02]  /*66c0*/  IADD3 R12, P4, R26.reuse, R28, RZ ;  /* 0x0000001c1a0c7210 */ /* 0x040fe40007f9e0ff */
[----:B------:R-:W-:-:S05]  /*66d0*/  LEA.HI.X.SX32 R9, R26, R29, 0x1, P3 ;  /* 0x0000001d1a097211 */ /* 0x000fca00018f0eff */
[----:B------:R-:W3:Y:S01]  /*66e0*/  LDC R26, c[0x0][0x268] ;  /* 0x00009a00ff1a7b82 */ /* 0x000ee20000000800 */
[----:B------:R-:W-:Y:S01]  /*66f0*/  LEA.HI.X.SX32 R13, R25, R29, 0x1, P4 ;  /* 0x0000001d190d7211 */ /* 0x000fe200020f0eff */
[----:B-1----:R-:W-:-:S06]  /*6700*/  IMAD R11, R11, 0x2e, RZ ;  /* 0x0000002e0b0b7824 */ /* 0x002fcc00078e02ff */
[----:B------:R-:W1:Y:S01]  /*6710*/  LDC R25, c[0x0][0x268] ;  /* 0x00009a00ff197b82 */ /* 0x000e620000000800 */
[----:B0-----:R-:W-:Y:S01]  /*6720*/  IMAD R10, R10, 0x5c, RZ ;  /* 0x0000005c0a0a7824 */ /* 0x001fe200078e02ff */
[----:B------:R0:W-:Y:S01]  /*6730*/  STL.64 [R1+0xad0], R12 ;  /* 0x000ad00c01007387 */ /* 0x0001e20000100a00 */
[----:B--2---:R-:W-:-:S05]  /*6740*/  IMAD R23, R27, 0xb7, RZ ;  /* 0x000000b71b177824 */ /* 0x004fca00078e02ff */
[----:B------:R-:W2:Y:S01]  /*6750*/  LDC R27, c[0x0][0x268] ;  /* 0x00009a00ff1b7b82 */ /* 0x000ea20000000800 */
[----:B------:R4:W-:Y:S01]  /*6760*/  STL.64 [R1+0x8c0], R8 ;  /* 0x0008c00801007387 */ /* 0x0009e20000100a00 */
[-C--:B0-----:R-:W-:Y:S02]  /*6770*/  IADD3 R12, P4, R11, R28.reuse, RZ ;  /* 0x0000001c0b0c7210 */ /* 0x081fe40007f9e0ff */
[----:B----4-:R-:W-:-:S04]  /*6780*/  IADD3 R8, P3, R10, R28, RZ ;  /* 0x0000001c0a087210 */ /* 0x010fc80007f7e0ff */
[-C--:B------:R-:W-:Y:S02]  /*6790*/  LEA.HI.X.SX32 R9, R11, R29.reuse, 0x1, P3 ;  /* 0x0000001d0b097211 */ /* 0x080fe400018f0eff */
[----:B------:R-:W0:Y:S01]  /*67a0*/  LDC R11, c[0x0][0x268] ;  /* 0x00009a00ff0b7b82 */ /* 0x000e220000000800 */
[----:B---3--:R-:W-:Y:S01]  /*67b0*/  IMAD R20, R26, 0x17, RZ ;  /* 0x000000171a147824 */ /* 0x008fe200078e02ff */
[-C--:B------:R-:W-:Y:S01]  /*67c0*/  LEA.HI.X.SX32 R17, R23, R29.reuse, 0x1, P6 ;  /* 0x0000001d17117211 */ /* 0x080fe200030f0eff */
[----:B-1----:R-:W-:Y:S02]  /*67d0*/  IMAD R25, R25, 0xb8, RZ ;  /* 0x000000b819197824 */ /* 0x002fe400078e02ff */
[----:B--2---:R-:W-:Y:S01]  /*67e0*/  IMAD R23, R27, 0x170, RZ ;  /* 0x000001701b177824 */ /* 0x004fe200078e02ff */
[----:B------:R-:W-:Y:S01]  /*67f0*/  LEA.HI.X.SX32 R13, R20, R29, 0x1, P4 ;  /* 0x0000001d140d7211 */ /* 0x000fe200020f0eff */
[----:B------:R1:W-:Y:S01]  /*6800*/  STL.64 [R1+0x8b8], R16 ;  /* 0x0008b81001007387 */ /* 0x0003e20000100a00 */
[----:B------:R-:W2:Y:S03]  /*6810*/  LDC R26, c[0x0][0x268] ;  /* 0x00009a00ff1a7b82 */ /* 0x000ea60000000800 */
[----:B------:R3:W-:Y:S05]  /*6820*/  STL.64 [R1+0xc78], R12 ;  /* 0x000c780c01007387 */ /* 0x0007ea0000100a00 */
[----:B------:R-:W4:Y:S01]  /*6830*/  LDC R27, c[0x0][0x268] ;  /* 0x00009a00ff1b7b82 */ /* 0x000f220000000800 */
[----:B-1----:R-:W-:-:S02]  /*6840*/  IADD3 R16, P6, R25, R28, RZ ;  /* 0x0000001c19107210 */ /* 0x002fc40007fde0ff */
        /* <DEDUP_REMOVED lines=8> */
[----:B-1----:R-:W-:-:S02]  /*68d0*/  IADD3 R12, P4, R11, R28, RZ ;  /* 0x0000001c0b0c7210 */ /* 0x002fc40007f9e0ff */
[----:B------:R-:W1:Y:S01]  /*68e0*/  LDC R11, c[0x0][0x268] ;  /* 0x00009a00ff0b7b82 */ /* 0x000e620000000800 */
[----:B--2---:R-:W-:Y:S02]  /*68f0*/  IMAD R26, R26, 0x172, RZ ;  /* 0x000001721a1a7824 */ /* 0x004fe400078e02ff */
[----:B0-----:R-:W-:-:S03]  /*6900*/  IMAD R25, R10, 0xb9, RZ ;  /* 0x000000b90a197824 */ /* 0x001fc600078e02ff */
[----:B------:R-:W-:Y:S02]  /*6910*/  IADD3 R8, P3, R26, R28, RZ ;  /* 0x0000001c1a087210 */ /* 0x000fe40007f7e0ff */
[----:B------:R-:W0:Y:S02]  /*6920*/  LDC R26, c[0x0][0x268] ;  /* 0x00009a00ff1a7b82 */ /* 0x000e240000000800 */
[----:B------:R-:W-:-:S05]  /*6930*/  LEA.HI.X.SX32 R9, R25, R29, 0x1, P3 ;  /* 0x0000001d19097211 */ /* 0x000fca00018f0eff */
[----:B------:R2:W-:Y:S01]  /*6940*/  STL.64 [R1+0x8a8], R8 ;  /* 0x0008a80801007387 */ /* 0x0005e20000100a00 */
[----:B------:R-:W3:Y:S01]  /*6950*/  LDC R10, c[0x0][0x268] ;  /* 0x00009a00ff0a7b82 */ /* 0x000ee20000000800 */
[----:B-1----:R-:W-:-:S07]  /*6960*/  IMAD R11, R11, 0x176, RZ ;  /* 0x000001760b0b7824 */ /* 0x002fce00078e02ff */
[----:B------:R-:W1:Y:S01]  /*6970*/  LDC R25, c[0x0][0x268] ;  /* 0x00009a00ff197b82 */ /* 0x000e620000000800 */
[----:B--2---:R-:W-:-:S07]  /*6980*/  IADD3 R8, P3, R11, R28, RZ ;  /* 0x0000001c0b087210 */ /* 0x004fce0007f7e0ff */
[----:B------:R-:W2:Y:S01]  /*6990*/  LDC R11, c[0x0][0x268] ;  /* 0x00009a00ff0b7b82 */ /* 0x000ea20000000800 */
[----:B----4-:R-:W-:Y:S02]  /*69a0*/  IMAD R27, R27, 0xba, RZ ;  /* 0x000000ba1b1b7824 */ /* 0x010fe400078e02ff */
[----:B0-----:R-:W-:Y:S02]  /*69b0*/  IMAD R26, R26, 0x5d, RZ ;  /* 0x0000005d1a1a7824 */ /* 0x001fe400078e02ff */
[----:B--2---:R-:W-:-:S05]  /*69c0*/  IMAD R11, R11, 0xbb, RZ ;  /* 0x000000bb0b0b7824 */ /* 0x004fca00078e02ff */
[-C--:B------:R-:W-:Y:S02]  /*69d0*/  LEA.HI.X.SX32 R9, R11, R29.reuse, 0x1, P3 ;  /* 0x0000001d0b097211 */ /* 0x080fe400018f0eff */
[----:B------:R-:W0:Y:S01]  /*69e0*/  LDC R11, c[0x0][0x268] ;  /* 0x00009a00ff0b7b82 */ /* 0x000e220000000800 */
[C---:B------:R-:W-:Y:S01]  /*69f0*/  IADD3 R16, P6, R27.reuse, R28, RZ ;  /* 0x0000001c1b107210 */ /* 0x040fe20007fde0ff */
[----:B---3--:R-:W-:Y:S01]  /*6a00*/  IMAD R10, R10, 0x5e, RZ ;  /* 0x0000005e0a0a7824 */ /* 0x008fe200078e02ff */
[-C--:B------:R-:W-:Y:S02]  /*6a10*/  LEA.HI.X.SX32 R13, R27, R29.reuse, 0x1, P4 ;  /* 0x0000001d1b0d7211 */ /* 0x080fe400020f0eff */
[----:B------:R-:W-:-:S03]  /*6a20*/  LEA.HI.X.SX32 R17, R26, R29, 0x1, P6 ;  /* 0x0000001d1a117211 */ /* 0x000fc600030f0eff */
[----:B------:R-:W2:Y:S01]  /*6a30*/  LDC R27, c[0x0][0x268] ;  /* 0x00009a00ff1b7b82 */ /* 0x000ea20000000800 */
[----:B-1----:R-:W-:Y:S01]  /*6a40*/  IMAD R25, R25, 0xbc, RZ ;  /* 0x000000bc19197824 */ /* 0x002fe200078e02ff */
[----:B------:R1:W-:Y:S04]  /*6a50*/  STL.64 [R1+0xac0], R16 ;  /* 0x000ac01001007387 */ /* 0x0003e80000100a00 */
[----:B------:R3:W-:Y:S02]  /*6a60*/  STL.64 [R1+0x8a0], R12 ;  /* 0x0008a00c01007387 */ /* 0x0007e40000100a00 */
[----:B------:R-:W4:Y:S01]  /*6a70*/  LDC R26, c[0x0][0x268] ;  /* 0x00009a00ff1a7b82 */ /* 0x000f220000000800 */
[-C--:B-1----:R-:W-:Y:S01]  /*6a80*/  IADD3 R16, P6, R10, R28.reuse, RZ ;  /* 0x0000001c0a107210 */ /* 0x082fe20007fde0ff */
[----:B0-----:R-:W-:Y:S01]  /*6a90*/  IMAD R11, R11, 0x2f, RZ ;  /* 0x0000002f0b0b7824 */ /* 0x001fe200078e02ff */
[----:B---3--:R-:W-:-:S04]  /*6aa0*/  IADD3 R12, P4, R25, R28, RZ ;  /* 0x0000001c190c7210 */ /* 0x008fc80007f9e0ff */
[-C--:B------:R-:W-:Y:S02]  /*6ab0*/  LEA.HI.X.SX32 R17, R11, R29.reuse, 0x1, P6 ;  /* 0x0000001d0b117211 */ /* 0x080fe400030f0eff */
[----:B------:R-:W0:Y:S01]  /*6ac0*/  LDC R11, c[0x0][0x268] ;  /* 0x00009a00ff0b7b82 */ /* 0x000e220000000800 */
[----:B------:R-:W-:-:S07]  /*6ad0*/  LEA.HI.X.SX32 R13, R10, R29, 0x1, P4 ;  /* 0x0000001d0a0d7211 */ /* 0x000fce00020f0eff */
[----:B------:R-:W1:Y:S01]  /*6ae0*/  LDC R10, c[0x0][0x268] ;  /* 0x00009a00ff0a7b82 */ /* 0x000e620000000800 */
[----:B--2---:R-:W-:Y:S01]  /*6af0*/  IMAD R23, R27, 0x178, RZ ;  /* 0x000001781b177824 */ /* 0x004fe200078e02ff */
[----:B------:R2:W-:Y:S04]  /*6b00*/  STL.64 [R1+0x898], R8 ;  /* 0x0008980801007387 */ /* 0x0005e80000100a00 */
[----:B------:R3:W-:Y:S01]  /*6b10*/  STL.64 [R1+0xbe0], R16 ;  /* 0x000be01001007387 */ /* 0x0007e20000100a00 */
[----:B----4-:R-:W-:Y:S01]  /*6b20*/  IMAD R26, R26, 0x17a, RZ ;  /* 0x0000017a1a1a7824 */ /* 0x010fe200078e02ff */
[----:B------:R-:W4:Y:S01]  /*6b30*/  LDC R27, c[0x0][0x268] ;  /* 0x00009a00ff1b7b82 */ /* 0x000f220000000800 */
[-C--:B--2---:R-:W-:Y:S01]  /*6b40*/  IADD3 R8, P3, R23, R28.reuse, RZ ;  /* 0x0000001c17087210 */ /* 0x084fe20007f7e0ff */
[----:B0-----:R-:W-:Y:S01]  /*6b50*/  IMAD R11, R11, 0x17c, RZ ;  /* 0x0000017c0b0b7824 */ /* 0x001fe200078e02ff */
[----:B------:R-:W-:Y:S02]  /*6b60*/  STL.64 [R1+0xab8], R12 ;  /* 0x000ab80c01007387 */ /* 0x000fe40000100a00 */
[----:B------:R-:W-:Y:S01]  /*6b70*/  LEA.HI.X.SX32 R9, R25, R29, 0x1, P3 ;  /* 0x0000001d19097211 */ /* 0x000fe200018f0eff */
[C---:B------:R-:W-:Y:S01]  /*6b80*/  IMAD R2, R3.reuse, 0x6, RZ ;  /* 0x0000000603027824 */ /* 0x040fe200078e02ff */
[----:B---3--:R-:W-:Y:S01]  /*6b90*/  IADD3 R16, P6, R26, R28, RZ ;  /* 0x0000001c1a107210 */ /* 0x008fe20007fde0ff */
[----:B------:R-:W-:Y:S01]  /*6ba0*/  IMAD R21, R3, 0xc, RZ ;  /* 0x0000000c03157824 */ /* 0x000fe200078e02ff */
[----:B------:R-:W0:Y:S01]  /*6bb0*/  LDC R23, c[0x0][0x268] ;  /* 0x00009a00ff177b82 */ /* 0x000e220000000800 */
[----:B------:R2:W-:Y:S01]  /*6bc0*/  STL.64 [R1+0x890], R8 ;  /* 0x0008900801007387 */ /* 0x0005e20000100a00 */
[----:B-1----:R-:W-:-:S06]  /*6bd0*/  IMAD R25, R10, 0xbd, RZ ;  /* 0x000000bd0a197824 */ /* 0x002fcc00078e02ff */
[----:B------:R-:W1:Y:S01]  /*6be0*/  LDC R10, c[0x0][0x268] ;  /* 0x00009a00ff0a7b82 */ /* 0x000e620000000800 */
[----:B--2---:R-:W-:-:S07]  /*6bf0*/  IADD3 R8, P3, R11, R28, RZ ;  /* 0x0000001c0b087210 */ /* 0x004fce0007f7e0ff */
[----:B------:R-:W2:Y:S01]  /*6c00*/  LDC R11, c[0x0][0x268] ;  /* 0x00009a00ff0b7b82 */ /* 0x000ea20000000800 */
[----:B-1----:R-:W-:Y:S02]  /*6c10*/  IMAD R26, R10, 0x17e, RZ ;  /* 0x0000017e0a1a7824 */ /* 0x002fe400078e02ff */
[----:B--2---:R-:W-:-:S05]  /*6c20*/  IMAD R10, R11, 0x5f, RZ ;  /* 0x0000005f0b0a7824 */ /* 0x004fca00078e02ff */
[----:B------:R-:W1:Y:S01]  /*6c30*/  LDC R11, c[0x0][0x268] ;  /* 0x00009a00ff0b7b82 */ /* 0x000e620000000800 */
[----:B------:R-:W-:-:S05]  /*6c40*/  LEA.HI.X.SX32 R17, R25, R29, 0x1, P6 ;  /* 0x0000001d19117211 */ /* 0x000fca00030f0eff */
[----:B------:R2:W-:Y:S02]  /*6c50*/  STL.64 [R1+0x888], R16 ;  /* 0x0008881001007387 */ /* 0x0005e40000100a00 */
[----:B------:R-:W3:Y:S01]  /*6c60*/  LDC R25, c[0x0][0x268] ;  /* 0x00009a00ff197b82 */ /* 0x000ee20000000800 */
[----:B----4-:R-:W-:Y:S01]  /*6c70*/  IMAD R27, R27, 0xbe, RZ ;  /* 0x000000be1b1b7824 */ /* 0x010fe200078e02ff */
[----:B--2---:R-:W-:Y:S01]  /*6c80*/  IADD3 R16, P6, R26, R28, RZ ;  /* 0x0000001c1a107210 */ /* 0x004fe20007fde0ff */
[----:B-1----:R-:W-:-:S05]  /*6c90*/  IMAD R26, R11, 0x30, RZ ;  /* 0x000000300b1a7824 */ /* 0x002fca00078e02ff */
[----:B------:R-:W1:Y:S01]  /*6ca0*/  LDC R11, c[0x0][0x268] ;  /* 0x00009a00ff0b7b82 */ /* 0x000e620000000800 */
[C---:B------:R-:W-:Y:S02]  /*6cb0*/  IADD3 R12, P4, R27.reuse, R28, RZ ;  /* 0x0000001c1b0c7210 */ /* 0x040fe40007f9e0ff */
[-C--:B------:R-:W-:Y:S02]  /*6cc0*/  LEA.HI.X.SX32 R9, R27, R29.reuse, 0x1, P3 ;  /* 0x0000001d1b097211 */ /* 0x080fe400018f0eff */
[----:B------:R-:W-:-:S03]  /*6cd0*/  LEA.HI.X.SX32 R13, R10, R29, 0x1, P4 ;  /* 0x0000001d0a0d7211 */ /* 0x000fc600020f0eff */
[----:B------:R-:W2:Y:S01]  /*6ce0*/  LDC R10, c[0x0][0x268] ;  /* 0x00009a00ff0a7b82 */ /* 0x000ea20000000800 */
[----:B---3--:R-:W-:Y:S01]  /*6cf0*/  IMAD R25, R25, 0x18, RZ ;  /* 0x0000001819197824 */ /* 0x008fe200078e02ff */
[----:B------:R3:W-:Y:S06]  /*6d00*/  STL.64 [R1+0xab0], R12 ;  /* 0x000ab00c01007387 */ /* 0x0007ec0000100a00 */
[----:B------:R-:W4:Y:S01]  /*6d10*/  LDC R27, c[0x0][0x268] ;  /* 0x00009a00ff1b7b82 */ /* 0x000f220000000800 */
[----:B------:R0:W-:Y:S01]  /*6d20*/  STL.64 [R1+0x880], R8 ;  /* 0x0008800801007387 */ /* 0x0001e20000100a00 */
[----:B-1----:R-:W-:Y:S01]  /*6d30*/  IMAD R11, R11, 0xbf, RZ ;  /* 0x000000bf0b0b7824 */ /* 0x002fe200078e02ff */
[----:B---3--:R-:W-:-:S02]  /*6d40*/  IADD3 R12, P4, R25, R28, RZ ;  /* 0x0000001c190c7210 */ /* 0x008fc40007f9e0ff */
[-C--:B0-----:R-:W-:Y:S02]  /*6d50*/  IADD3 R8, P3, R26, R28.reuse, RZ ;  /* 0x0000001c1a087210 */ /* 0x081fe40007f7e0ff */
[-C--:B------:R-:W-:Y:S02]  /*6d60*/  LEA.HI.X.SX32 R17, R11, R29.reuse, 0x1, P6 ;  /* 0x0000001d0b117211 */ /* 0x080fe400030f0eff */
[-C--:B------:R-:W-:Y:S01]  /*6d70*/  LEA.HI.X.SX32 R9, R25, R29.reuse, 0x1, P3 ;  /* 0x0000001d19097211 */ /* 0x080fe200018f0eff */
[----:B------:R-:W0:Y:S08]  /*6d80*/  LDC R11, c[0x0][0x268] ;  /* 0x00009a00ff0b7b82 */ /* 0x000e300000000800 */
[----:B------:R-:W1:Y:S01]  /*6d90*/  LDC R25, c[0x0][0x268] ;  /* 0x00009a00ff197b82 */ /* 0x000e620000000800 */
[----:B------:R-:W-:Y:S01]  /*6da0*/  IMAD R3, R3, 0x3, RZ ;  /* 0x0000000303037824 */ /* 0x000fe200078e02ff */
[-C--:B------:R-:W-:Y:S01]  /*6db0*/  IADD3 R14, P5, R2, R28.reuse, RZ ;  /* 0x0000001c020e7210 */ /* 0x080fe20007fbe0ff */
[----:B--2---:R-:W-:Y:S01]  /*6dc0*/  IMAD R10, R10, 0x60, RZ ;  /* 0x000000600a0a7824 */ /* 0x004fe200078e02ff */
[----:B------:R-:W-:Y:S01]  /*6dd0*/  IADD3 R4, P1, R21, R28, RZ ;  /* 0x0000001c15047210 */ /* 0x000fe20007f3e0ff */
[----:B----4-:R-:W-:Y:S01]  /*6de0*/  IMAD R27, R27, 0xc0, RZ ;  /* 0x000000c01b1b7824 */ /* 0x010fe200078e02ff */
[-C--:B------:R-:W-:Y:S01]  /*6df0*/  LEA.HI.X.SX32 R15, R3, R29.reuse, 0x1, P5 ;  /* 0x0000001d030f7211 */ /* 0x080fe200028f0eff */
[----:B------:R2:W-:Y:S01]  /*6e00*/  STL.64 [R1+0x878], R16 ;  /* 0x0008781001007387 */ /* 0x0005e20000100a00 */
[----:B------:R-:W-:-:S03]  /*6e10*/  LEA.HI.X.SX32 R5, R2, R29, 0x1, P1 ;  /* 0x0000001d02057211 */ /* 0x000fc600008f0eff */
[----:B------:R3:W-:Y:S01]  /*6e20*/  STL.64 [R1+0xce8], R14 ;  /* 0x000ce80e01007387 */ /* 0x0007e20000100a00 */
[-C--:B------:R-:W-:Y:S02]  /*6e30*/  LEA.HI.X.SX32 R13, R21, R29.reuse, 0x1, P4 ;  /* 0x0000001d150d7211 */ /* 0x080fe400020f0eff */
[-C--:B--2---:R-:W-:Y:S02]  /*6e40*/  IADD3 R16, P6, R10, R28.reuse, RZ ;  /* 0x0000001c0a107210 */ /* 0x084fe40007fde0ff */
[-C--:B---3--:R-:W-:Y:S01]  /*6e50*/  IADD3 R14, P5, R27, R28.reuse, RZ ;  /* 0x0000001c1b0e7210 */ /* 0x088fe20007fbe0ff */
[----:B------:R2:W-:Y:S01]  /*6e60*/  STL.64 [R1+0xcd8], R4 ;  /* 0x000cd80401007387 */ /* 0x0005e20000100a00 */
[-C--:B------:R-:W-:Y:S01]  /*6e70*/  LEA.HI.X.SX32 R17, R26, R29.reuse, 0x1, P6 ;  /* 0x0000001d1a117211 */ /* 0x080fe200030f0eff */
[----:B-1----:R-:W-:Y:S01]  /*6e80*/  IMAD R25, R25, 0x186, RZ ;  /* 0x0000018619197824 */ /* 0x002fe200078e02ff */
[----:B------:R-:W-:Y:S01]  /*6e90*/  LEA.HI.X.SX32 R15, R10, R29, 0x1, P5 ;  /* 0x0000001d0a0f7211 */ /* 0x000fe200028f0eff */
[----:B0-----:R-:W-:Y:S01]  /*6ea0*/  IMAD R3, R11, 0x180, RZ ;  /* 0x000001800b037824 */ /* 0x001fe200078e02ff */
[----:B------:R-:W0:Y:S01]  /*6eb0*/  LDC R10, c[0x0][0x268] ;  /* 0x00009a00ff0a7b82 */ /* 0x000e220000000800 */
[----:B--2---:R-:W2:Y:S07]  /*6ec0*/  LDL.LU.64 R4, [R1+0x1628] ;  /* 0x0016280001047983 */ /* 0x004eae0000300a00 */
[----:B------:R-:W1:Y:S01]  /*6ed0*/  LDC R11, c[0x0][0x268] ;  /* 0x00009a00ff0b7b82 */ /* 0x000e620000000800 */
[----:B------:R-:W-:Y:S04]  /*6ee0*/  STL.64 [R1+0xcb8], R12 ;  /* 0x000cb80c01007387 */ /* 0x000fe80000100a00 */
[----:B------:R-:W-:Y:S04]  /*6ef0*/  STL.64 [R1+0xc70], R8 ;  /* 0x000c700801007387 */ /* 0x000fe80000100a00 */
[----:B------:R-:W-:Y:S01]  /*6f00*/  STL.64 [R1+0xbd8], R16 ;  /* 0x000bd81001007387 */ /* 0x000fe20000100a00 */
[----:B------:R-:W-:-:S03]  /*6f10*/  IADD3 R2, P1, R3, R28, RZ ;  /* 0x0000001c03027210 */ /* 0x000fc60007f3e0ff */
[----:B------:R3:W-:Y:S01]  /*6f20*/  STL.64 [R1+0xaa8], R14 ;  /* 0x000aa80e01007387 */ /* 0x0007e20000100a00 */
[----:B------:R-:W-:Y:S02]  /*6f30*/  LEA.HI.X.SX32 R3, R27, R29, 0x1, P1 ;  /* 0x0000001d1b037211 */ /* 0x000fe400008f0eff */
[----:B------:R-:W4:Y:S01]  /*6f40*/  LDC R27, c[0x0][0x268] ;  /* 0x00009a00ff1b7b82 */ /* 0x000f220000000800 */
[----:B---3--:R-:W-:-:S07]  /*6f50*/  IADD3 R14, P5, R25, R28, RZ ;  /* 0x0000001c190e7210 */ /* 0x008fce0007fbe0ff */
[----:B------:R-:W3:Y:S01]  /*6f60*/  LDC R25, c[0x0][0x268] ;  /* 0x00009a00ff197b82 */ /* 0x000ee20000000800 */
[----:B------:R-:W-:Y:S02]  /*6f70*/  IMAD R20, R23, 0x182, RZ ;  /* 0x0000018217147824 */ /* 0x000fe400078e02ff */
[----:B-1----:R-:W-:-:S05]  /*6f80*/  IMAD R23, R11, 0xc2, RZ ;  /* 0x000000c20b177824 */ /* 0x002fca00078e02ff */
[----:B------:R-:W-:Y:S01]  /*6f90*/  IADD3 R8, P3, R23, R28, RZ ;  /* 0x0000001c17087210 */ /* 0x000fe20007f7e0ff */
[----:B------:R-:W1:Y:S01]  /*6fa0*/  LDC R11, c[0x0][0x268] ;  /* 0x00009a00ff0b7b82 */ /* 0x000e620000000800 */
[----:B----4-:R-:W-:Y:S02]  /*6fb0*/  IMAD R27, R27, 0x61, RZ ;  /* 0x000000611b1b7824 */ /* 0x010fe400078e02ff */
[----:B---3--:R-:W-:-:S05]  /*6fc0*/  IMAD R26, R25, 0xc1, RZ ;  /* 0x000000c1191a7824 */ /* 0x008fca00078e02ff */
[----:B------:R-:W3:Y:S01]  /*6fd0*/  LDC R25, c[0x0][0x268] ;  /* 0x00009a00ff197b82 */ /* 0x000ee20000000800 */
[----:B------:R-:W-:-:S07]  /*6fe0*/  LEA.HI.X.SX32 R9, R27, R29, 0x1, P3 ;  /* 0x0000001d1b097211 */ /* 0x000fce00018f0eff */
[----:B------:R-:W4:Y:S01]  /*6ff0*/  LDC R27, c[0x0][0x268] ;  /* 0x00009a00ff1b7b82 */ /* 0x000f220000000800 */
[----:B------:R-:W-:-:S04]  /*7000*/  IADD3 R12, P4, R20, R28, RZ ;  /* 0x0000001c140c7210 */ /* 0x000fc80007f9e0ff */
[----:B------:R-:W-:Y:S01]  /*7010*/  LEA.HI.X.SX32 R13, R26, R29, 0x1, P4 ;  /* 0x0000001d1a0d7211 */ /* 0x000fe200020f0eff */
[----:B------:R-:W-:Y:S01]  /*7020*/  STL.64 [R1+0x870], R2 ;  /* 0x0008700201007387 */ /* 0x000fe20000100a00 */
[----:B-1----:R-:W-:Y:S01]  /*7030*/  IMAD R11, R11, 0x184, RZ ;  /* 0x000001840b0b7824 */ /* 0x002fe200078e02ff */
[----:B------:R-:W1:Y:S02]  /*7040*/  LDC R26, c[0x0][0x268] ;  /* 0x00009a00ff1a7b82 */ /* 0x000e640000000800 */
[----:B------:R-:W-:Y:S01]  /*7050*/  STL.64 [R1+0x868], R12 ;  /* 0x0008680c01007387 */ /* 0x000fe20000100a00 */
[----:B---3--:R-:W-:-:S03]  /*7060*/  IMAD R25, R25, 0x188, RZ ;  /* 0x0000018819197824 */ /* 0x008fc600078e02ff */
[----:B------:R3:W-:Y:S01]  /*7070*/  STL.64 [R1+0xaa0], R8 ;  /* 0x000aa00801007387 */ /* 0x0007e20000100a00 */
[-C--:B------:R-:W-:Y:S02]  /*7080*/  IADD3 R16, P6, R11, R28.reuse, RZ ;  /* 0x0000001c0b107210 */ /* 0x080fe40007fde0ff */
[----:B------:R-:W1:Y:S01]  /*7090*/  LDC R11, c[0x0][0x268] ;  /* 0x00009a00ff0b7b82 */ /* 0x000e620000000800 */
[----:B---3--:R-:W-:-:S07]  /*70a0*/  IADD3 R8, P3, R25, R28, RZ ;  /* 0x0000001c19087210 */ /* 0x008fce0007f7e0ff */
[----:B------:R-:W3:Y:S01]  /*70b0*/  LDC R25, c[0x0][0x268] ;  /* 0x00009a00ff197b82 */ /* 0x000ee20000000800 */
[----:B----4-:R-:W-:-:S07]  /*70c0*/  IMAD R20, R27, 0x18a, RZ ;  /* 0x0000018a1b147824 */ /* 0x010fce00078e02ff */
[----:B------:R-:W4:Y:S01]  /*70d0*/  LDC R27, c[0x0][0x268] ;  /* 0x00009a00ff1b7b82 */ /* 0x000f220000000800 */
[----:B------:R-:W-:Y:S01]  /*70e0*/  LEA.HI.X.SX32 R17, R23, R29, 0x1, P6 ;  /* 0x0000001d17117211 */ /* 0x000fe200030f0eff */
[----:B0-----:R-:W-:Y:S02]  /*70f0*/  IMAD R10, R10, 0xc4, RZ ;  /* 0x000000c40a0a7824 */ /* 0x001fe400078e02ff */
[----:B-1----:R-:W-:-:S03]  /*7100*/  IMAD R11, R11, 0x62, RZ ;  /* 0x000000620b0b7824 */ /* 0x002fc600078e02ff */
[-C--:B------:R-:W-:Y:S01]  /*7110*/  IADD3 R12, P4, R10, R28.reuse, RZ ;  /* 0x0000001c0a0c7210 */ /* 0x080fe20007f9e0ff */
[----:B---3--:R-:W-:Y:S01]  /*7120*/  IMAD R23, R25, 0xc3, RZ ;  /* 0x000000c319177824 */ /* 0x008fe200078e02ff */
[C---:B------:R-:W-:Y:S01]  /*7130*/  IADD3 R2, P1, R11.reuse, R28, RZ ;  /* 0x0000001c0b027210 */ /* 0x040fe20007f3e0ff */
[----:B------:R-:W-:Y:S01]  /*7140*/  STL.64 [R1+0x860], R16 ;  /* 0x0008601001007387 */ /* 0x000fe20000100a00 */
[-C--:B------:R-:W-:Y:S01]  /*7150*/  LEA.HI.X.SX32 R13, R11, R29.reuse, 0x1, P4 ;  /* 0x0000001d0b0d7211 */ /* 0x080fe200020f0eff */
[----:B------:R-:W0:Y:S01]  /*7160*/  LDC R25, c[0x0][0x268] ;  /* 0x00009a00ff197b82 */ /* 0x000e220000000800 */
[----:B------:R-:W-:Y:S01]  /*7170*/  LEA.HI.X.SX32 R15, R23, R29, 0x1, P5 ;  /* 0x0000001d170f7211 */ /* 0x000fe200028f0eff */
[----:B----4-:R-:W-:-:S06]  /*7180*/  IMAD R23, R27, 0x31, RZ ;  /* 0x000000311b177824 */ /* 0x010fcc00078e02ff */
[----:B------:R-:W1:Y:S08]  /*7190*/  LDC R27, c[0x0][0x268] ;  /* 0x00009a00ff1b7b82 */ /* 0x000e700000000800 */
[----:B------:R-:W3:Y:S01]  /*71a0*/  LDC R11, c[0x0][0x268] ;  /* 0x00009a00ff0b7b82 */ /* 0x000ee20000000800 */
[-C--:B------:R-:W-:Y:S01]  /*71b0*/  LEA.HI.X.SX32 R3, R23, R29.reuse, 0x1, P1 ;  /* 0x0000001d17037211 */ /* 0x080fe200008f0eff */
[----:B------:R-:W-:Y:S01]  /*71c0*/  STL.64 [R1+0x858], R14 ;  /* 0x0008580e01007387 */ /* 0x000fe20000100a00 */
[----:B------:R-:W-:-:S03]  /*71d0*/  LEA.HI.X.SX32 R9, R10, R29, 0x1, P3 ;  /* 0x0000001d0a097211 */ /* 0x000fc600018f0eff */
[----:B------:R-:W-:Y:S02]  /*71e0*/  STL.64 [R1+0xbd0], R2 ;  /* 0x000bd00201007387 */ /* 0x000fe40000100a00 */
[----:B------:R-:W4:Y:S02]  /*71f0*/  LDC R10, c[0x0][0x268] ;  /* 0x00009a00ff0a7b82 */ /* 0x000f240000000800 */
[----:B------:R1:W-:Y:S02]  /*7200*/  STL.64 [R1+0xa98], R12 ;  /* 0x000a980c01007387 */ /* 0x0003e40000100a00 */
[----:B-1----:R-:W-:-:S04]  /*7210*/  IMAD R27, R27, 0x18e, RZ ;  /* 0x0000018e1b1b7824 */ /* 0x002fc800078e02ff */
[----:B------:R-:W1:Y:S01]  /*7220*/  LDC R23, c[0x0][0x268] ;  /* 0x00009a00ff177b82 */ /* 0x000e620000000800 */
[----:B------:R-:W-:Y:S01]  /*7230*/  IADD3 R12, P4, R27, R28, RZ ;  /* 0x0000001c1b0c7210 */ /* 0x000fe20007f9e0ff */
[----:B---3--:R-:W-:-:S06]  /*7240*/  IMAD R27, R11, 0x64, RZ ;  /* 0x000000640b1b7824 */ /* 0x008fcc00078e02ff */
[----:B------:R-:W3:Y:S01]  /*7250*/  LDC R11, c[0x0][0x268] ;  /* 0x00009a00ff0b7b82 */ /* 0x000ee20000000800 */
[-C--:B------:R-:W-:Y:S01]  /*7260*/  IADD3 R16, P6, R20, R28.reuse, RZ ;  /* 0x0000001c14107210 */ /* 0x080fe20007fde0ff */
[----:B----4-:R-:W-:Y:S02]  /*7270*/  IMAD R20, R10, 0xc5, RZ ;  /* 0x000000c50a147824 */ /* 0x010fe400078e02ff */
[----:B------:R-:W-:Y:S02]  /*7280*/  IMAD R26, R26, 0xc6, RZ ;  /* 0x000000c61a1a7824 */ /* 0x000fe400078e02ff */
[----:B---3--:R-:W-:Y:S02]  /*7290*/  IMAD R10, R11, 0xc8, RZ ;  /* 0x000000c80b0a7824 */ /* 0x008fe400078e02ff */
[----:B------:R-:W3:Y:S01]  /*72a0*/  LDC R11, c[0x0][0x268] ;  /* 0x00009a00ff0b7b82 */ /* 0x000ee20000000800 */
[----:B0-----:R-:W-:Y:S01]  /*72b0*/  IMAD R25, R25, 0x18c, RZ ;  /* 0x0000018c19197824 */ /* 0x001fe200078e02ff */
[----:B------:R-:W-:Y:S01]  /*72c0*/  IADD3 R14, P5, R26, R28, RZ ;  /* 0x0000001c1a0e7210 */ /* 0x000fe20007fbe0ff */
[----:B-1----:R-:W-:Y:S01]  /*72d0*/  IMAD R23, R23, 0x63, RZ ;  /* 0x0000006317177824 */ /* 0x002fe200078e02ff */
[----:B------:R-:W-:-:S02]  /*72e0*/  LEA.HI.X.SX32 R17, R20, R29, 0x1, P6 ;  /* 0x0000001d14117211 */ /* 0x000fc400030f0eff */
[-C--:B------:R-:W-:Y:S02]  /*72f0*/  IADD3 R2, P1, R25, R28.reuse, RZ ;  /* 0x0000001c19027210 */ /* 0x080fe40007f3e0ff */
[-C--:B------:R-:W-:Y:S01]  /*7300*/  LEA.HI.X.SX32 R15, R23, R29.reuse, 0x1, P5 ;  /* 0x0000001d170f7211 */ /* 0x080fe200028f0eff */
[----:B------:R-:W-:Y:S01]  /*7310*/  STL.64 [R1+0x850], R8 ;  /* 0x0008500801007387 */ /* 0x000fe20000100a00 */
[----:B------:R-:W-:Y:S01]  /*7320*/  LEA.HI.X.SX32 R3, R26, R29, 0x1, P1 ;  /* 0x0000001d1a037211 */ /* 0x000fe200008f0eff */
[----:B------:R-:W0:Y:S02]  /*7330*/  LDC R20, c[0x0][0x268] ;  /* 0x00009a00ff147b82 */ /* 0x000e240000000800 */
[----:B------:R-:W-:Y:S04]  /*7340*/  STL.64 [R1+0x848], R16 ;  /* 0x0008481001007387 */ /* 0x000fe80000100a00 */
[----:B------:R-:W-:Y:S02]  /*7350*/  STL.64 [R1+0xa90], R14 ;  /* 0x000a900e01007387 */ /* 0x000fe40000100a00 */
[----:B------:R-:W1:Y:S01]  /*7360*/  LDC R23, c[0x0][0x268] ;  /* 0x00009a00ff177b82 */ /* 0x000e620000000800 */
[----:B---3--:R-:W-:Y:S01]  /*7370*/  IMAD R11, R11, 0x190, RZ ;  /* 0x000001900b0b7824 */ /* 0x008fe200078e02ff */
[----:B------:R3:W-:Y:S06]  /*7380*/  STL.64 [R1+0x840], R2 ;  /* 0x0008400201007387 */ /* 0x0007ec0000100a00 */
[----:B------:R-:W4:Y:S08]  /*7390*/  LDC R25, c[0x0][0x268] ;  /* 0x00009a00ff197b82 */ /* 0x000f300000000800 */
[----:B------:R-:W2:Y:S01]  /*73a0*/  LDC R26, c[0x0][0x268] ;  /* 0x00009a00ff1a7b82 */ /* 0x000ea20000000800 */
[----:B---3--:R-:W-:-:S07]  /*73b0*/  IADD3 R2, P1, R11, R28, RZ ;  /* 0x0000001c0b027210 */ /* 0x008fce0007f3e0ff */
[----:B------:R-:W3:Y:S01]  /*73c0*/  LDC R11, c[0x0][0x268] ;  /* 0x00009a00ff0b7b82 */ /* 0x000ee20000000800 */
[----:B0-----:R-:W-:Y:S02]  /*73d0*/  IMAD R21, R20, 0xc7, RZ ;  /* 0x000000c714157824 */ /* 0x001fe400078e02ff */
[----:B-1----:R-:W-:Y:S02]  /*73e0*/  IMAD R20, R23, 0x192, RZ ;  /* 0x0000019217147824 */ /* 0x002fe400078e02ff */
[----:B----4-:R-:W-:Y:S02]  /*73f0*/  IMAD R25, R25, 0x32, RZ ;  /* 0x0000003219197824 */ /* 0x010fe400078e02ff */
[----:B---3--:R-:W-:Y:S02]  /*7400*/  IMAD R23, R11, 0x19, RZ ;  /* 0x000000190b177824 */ /* 0x008fe400078e02ff */
[----:B------:R-:W0:Y:S01]  /*7410*/  LDC R11, c[0x0][0x268] ;  /* 0x00009a00ff0b7b82 */ /* 0x000e220000000800 */
[----:B------:R-:W-:-:S02]  /*7420*/  IADD3 R8, P3, R25, R28, RZ ;  /* 0x0000001c19087210 */ /* 0x000fc40007f7e0ff */
[----:B------:R-:W-:Y:S02]  /*7430*/  IADD3 R16, P6, R27, R28, RZ ;  /* 0x0000001c1b107210 */ /* 0x000fe40007fde0ff */
[-C--:B------:R-:W-:Y:S02]  /*7440*/  LEA.HI.X.SX32 R13, R21, R29.reuse, 0x1, P4 ;  /* 0x0000001d150d7211 */ /* 0x080fe400020f0eff */
[-C--:B------:R-:W-:Y:S02]  /*7450*/  LEA.HI.X.SX32 R9, R23, R29.reuse, 0x1, P3 ;  /* 0x0000001d17097211 */ /* 0x080fe400018f0eff */
[----:B------:R-:W-:Y:S01]  /*7460*/  LEA.HI.X.SX32 R17, R25, R29, 0x1, P6 ;  /* 0x0000001d19117211 */ /* 0x000fe200030f0eff */
[----:B------:R-:W-:Y:S01]  /*7470*/  STL.64 [R1+0x838], R12 ;  /* 0x0008380c01007387 */ /* 0x000fe20000100a00 */
[----:B------:R-:W1:Y:S03]  /*7480*/  LDC R25, c[0x0][0x268] ;  /* 0x00009a00ff197b82 */ /* 0x000e660000000800 */
[----:B------:R-:W-:Y:S04]  /*7490*/  STL.64 [R1+0xc68], R8 ;  /* 0x000c680801007387 */ /* 0x000fe80000100a00 */
[----:B------:R3:W-:Y:S01]  /*74a0*/  STL.64 [R1+0xbc8], R16 ;  /* 0x000bc81001007387 */ /* 0x0007e20000100a00 */
[----:B0-----:R-:W-:-:S05]  /*74b0*/  IMAD R11, R11, 0x194, RZ ;  /* 0x000001940b0b7824 */ /* 0x001fca00078e02ff */
[-C--:B---3--:R-:W-:Y:S02]  /*74c0*/  IADD3 R16, P6, R11, R28.reuse, RZ ;  /* 0x0000001c0b107210 */ /* 0x088fe40007fde0ff */
[----:B------:R-:W0:Y:S01]  /*74d0*/  LDC R11, c[0x0][0x268] ;  /* 0x00009a00ff0b7b82 */ /* 0x000e220000000800 */
[CC--:B------:R-:W-:Y:S01]  /*74e0*/  IADD3 R14, P5, R10.reuse, R28.reuse, RZ ;  /* 0x0000001c0a0e7210 */ /* 0x0c0fe20007fbe0ff */
[----:B-1----:R-:W-:Y:S01]  /*74f0*/  IMAD R23, R25, 0x196, RZ ;  /* 0x0000019619177824 */ /* 0x002fe200078e02ff */
[-C--:B------:R-:W-:Y:S02]  /*7500*/  LEA.HI.X.SX32 R3, R10, R29.reuse, 0x1, P1 ;  /* 0x0000001d0a037211 */ /* 0x080fe400008f0eff */
[----:B------:R-:W-:Y:S02]  /*7510*/  LEA.HI.X.SX32 R15, R27, R29, 0x1, P5 ;  /* 0x0000001d1b0f7211 */ /* 0x000fe400028f0eff */
[----:B------:R-:W-:Y:S01]  /*7520*/  IADD3 R12, P4, R20, R28, RZ ;  /* 0x0000001c140c7210 */ /* 0x000fe20007f9e0ff */
[----:B--2---:R-:W-:Y:S01]  /*7530*/  IMAD R26, R26, 0xca, RZ ;  /* 0x000000ca1a1a7824 */ /* 0x004fe200078e02ff */
[----:B------:R-:W1:Y:S01]  /*7540*/  LDC R27, c[0x0][0x268] ;  /* 0x00009a00ff1b7b82 */ /* 0x000e620000000800 */
[----:B------:R-:W-:Y:S04]  /*7550*/  STL.64 [R1+0xa88], R14 ;  /* 0x000a880e01007387 */ /* 0x000fe80000100a00 */
[----:B------:R2:W-:Y:S01]  /*7560*/  STL.64 [R1+0x830], R2 ;  /* 0x0008300201007387 */ /* 0x0005e20000100a00 */
[----:B0-----:R-:W-:-:S02]  /*7570*/  IMAD R25, R11, 0x66, RZ ;  /* 0x000000660b197824 */ /* 0x001fc400078e02ff */
[----:B------:R-:W0:Y:S08]  /*7580*/  LDC R11, c[0x0][0x268] ;  /* 0x00009a00ff0b7b82 */ /* 0x000e300000000800 */
[----:B--2---:R-:W2:Y:S01]  /*7590*/  LDC R2, c[0x0][0x268] ;  /* 0x00009a00ff027b82 */ /* 0x004ea20000000800 */
[----:B------:R-:W-:-:S07]  /*75a0*/  IADD3 R14, P5, R23, R28, RZ ;  /* 0x0000001c170e7210 */ /* 0x000fce0007fbe0ff */
[----:B------:R-:W3:Y:S01]  /*75b0*/  LDC R3, c[0x0][0x268] ;  /* 0x00009a00ff037b82 */ /* 0x000ee20000000800 */
[----:B0-----:R-:W-:-:S05]  /*75c0*/  IMAD R23, R11, 0xc9, RZ ;  /* 0x000000c90b177824 */ /* 0x001fca00078e02ff */
[-C--:B------:R-:W-:Y:S01]  /*75d0*/  LEA.HI.X.SX32 R13, R23, R29.reuse, 0x1, P4 ;  /* 0x0000001d170d7211 */ /* 0x080fe200020f0eff */
[----:B--2---:R-:W-:Y:S02]  /*75e0*/  IMAD R23, R2, 0x198, RZ ;  /* 0x0000019802177824 */ /* 0x004fe400078e02ff */
[----:B------:R-:W0:Y:S01]  /*75f0*/  LDC R2, c[0x0][0x268] ;  /* 0x00009a00ff027b82 */ /* 0x000e220000000800 */
[----:B------:R-:W-:Y:S01]  /*7600*/  IADD3 R8, P3, R26, R28, RZ ;  /* 0x0000001c1a087210 */ /* 0x000fe20007f7e0ff */
[----:B---3--:R-:W-:Y:S01]  /*7610*/  IMAD R3, R3, 0x65, RZ ;  /* 0x0000006503037824 */ /* 0x008fe200078e02ff */
[----:B------:R-:W-:Y:S04]  /*7620*/  STL.64 [R1+0x828], R12 ;  /* 0x0008280c01007387 */ /* 0x000fe80000100a00 */
[----:B------:R-:W-:-:S02]  /*7630*/  LEA.HI.X.SX32 R9, R3, R29, 0x1, P3 ;  /* 0x0000001d03097211 */ /* 0x000fc400018f0eff */
[----:B------:R-:W-:Y:S02]  /*7640*/  IADD3 R10, P1, R25, R28, RZ ;  /* 0x0000001c190a7210 */ /* 0x000fe40007f3e0ff */
[----:B------:R-:W-:Y:S01]  /*7650*/  LEA.HI.X.SX32 R17, R26, R29, 0x1, P6 ;  /* 0x0000001d1a117211 */ /* 0x000fe200030f0eff */
[----:B------:R2:W-:Y:S01]  /*7660*/  STL.64 [R1+0xa80], R8 ;  /* 0x000a800801007387 */ /* 0x0005e20000100a00 */
[----:B-1----:R-:W-:Y:S01]  /*7670*/  IMAD R27, R27, 0xcc, RZ ;  /* 0x000000cc1b1b7824 */ /* 0x002fe200078e02ff */
[----:B------:R-:W1:Y:S01]  /*7680*/  LDC R3, c[0x0][0x268] ;  /* 0x00009a00ff037b82 */ /* 0x000e620000000800 */
[----:B0-----:R-:W-:-:S07]  /*7690*/  IMAD R20, R2, 0xce, RZ ;  /* 0x000000ce02147824 */ /* 0x001fce00078e02ff */
[----:B------:R-:W0:Y:S01]  /*76a0*/  LDC R2, c[0x0][0x268] ;  /* 0x00009a00ff027b82 */ /* 0x000e220000000800 */
[----:B--2---:R-:W-:-:S07]  /*76b0*/  IADD3 R8, P3, R23, R28, RZ ;  /* 0x0000001c17087210 */ /* 0x004fce0007f7e0ff */
[----:B------:R-:W2:Y:S01]  /*76c0*/  LDC R23, c[0x0][0x268] ;  /* 0x00009a00ff177b82 */ /* 0x000ea20000000800 */
[----:B------:R-:W-:Y:S07]  /*76d0*/  STL.64 [R1+0x820], R16 ;  /* 0x0008201001007387 */ /* 0x000fee0000100a00 */
[----:B------:R-:W3:Y:S01]  /*76e0*/  LDC R26, c[0x0][0x268] ;  /* 0x00009a00ff1a7b82 */ /* 0x000ee20000000800 */
[----:B0-----:R-:W-:Y:S02]  /*76f0*/  IMAD R21, R2, 0xcb, RZ ;  /* 0x000000cb02157824 */ /* 0x001fe400078e02ff */
[----:B--2---:R-:W-:-:S03]  /*7700*/  IMAD R23, R23, 0x33, RZ ;  /* 0x0000003317177824 */ /* 0x004fc600078e02ff */
[-C--:B------:R-:W-:Y:S02]  /*7710*/  LEA.HI.X.SX32 R15, R21, R29.reuse, 0x1, P5 ;  /* 0x0000001d150f7211 */ /* 0x080fe400028f0eff */
[----:B------:R-:W-:-:S03]  /*7720*/  LEA.HI.X.SX32 R11, R23, R29, 0x1, P1 ;  /* 0x0000001d170b7211 */ /* 0x000fc600008f0eff */
[----:B------:R-:W-:Y:S04]  /*7730*/  STL.64 [R1+0x818], R14 ;  /* 0x0008180e01007387 */ /* 0x000fe80000100a00 */
[----:B------:R0:W-:Y:S02]  /*7740*/  STL.64 [R1+0xbc0], R10 ;  /* 0x000bc00a01007387 */ /* 0x0001e40000100a00 */
[----:B0-----:R-:W0:Y:S01]  /*7750*/  LDC R11, c[0x0][0x268] ;  /* 0x00009a00ff0b7b82 */ /* 0x001e220000000800 */
[----:B------:R-:W-:-:S04]  /*7760*/  IADD3 R12, P4, R27, R28, RZ ;  /* 0x0000001c1b0c7210 */ /* 0x000fc80007f9e0ff */
[-C--:B------:R-:W-:Y:S02]  /*7770*/  LEA.HI.X.SX32 R13, R25, R29.reuse, 0x1, P4 ;  /* 0x0000001d190d7211 */ /* 0x080fe400020f0eff */
[----:B------:R-:W-:Y:S01]  /*7780*/  LEA.HI.X.SX32 R9, R27, R29, 0x1, P3 ;  /* 0x0000001d1b097211 */ /* 0x000fe200018f0eff */
[----:B------:R-:W2:Y:S01]  /*7790*/  LDC R10, c[0x0][0x268] ;  /* 0x00009a00ff0a7b82 */ /* 0x000ea20000000800 */
[----:B0-----:R-:W-:-:S07]  /*77a0*/  IMAD R25, R11, 0x1a, RZ ;  /* 0x0000001a0b197824 */ /* 0x001fce00078e02ff */
[----:B------:R-:W0:Y:S01]  /*77b0*/  LDC R11, c[0x0][0x268] ;  /* 0x00009a00ff0b7b82 */ /* 0x000e220000000800 */
[----:B-1----:R-:W-:Y:S02]  /*77c0*/  IMAD R3, R3, 0x19a, RZ ;  /* 0x0000019a03037824 */ /* 0x002fe400078e02ff */
[----:B0-----:R-:W-:-:S05]  /*77d0*/  IMAD R27, R11, 0xcd, RZ ;  /* 0x000000cd0b1b7824 */ /* 0x001fca00078e02ff */
[----:B------:R-:W0:Y:S01]  /*77e0*/  LDC R11, c[0x0][0x268] ;  /* 0x00009a00ff0b7b82 */ /* 0x000e220000000800 */
[----:B------:R-:W-:Y:S01]  /*77f0*/  IADD3 R2, P6, R3, R28, RZ ;  /* 0x0000001c03027210 */ /* 0x000fe20007fde0ff */
[----:B---3--:R-:W-:-:S03]  /*7800*/  IMAD R26, R26, 0x19c, RZ ;  /* 0x0000019c1a1a7824 */ /* 0x008fc600078e02ff */
[----:B------:R-:W-:Y:S02]  /*7810*/  LEA.HI.X.SX32 R3, R27, R29, 0x1, P6 ;  /* 0x0000001d1b037211 */ /* 0x000fe400030f0eff */
[----:B------:R-:W-:Y:S01]  /*7820*/  IADD3 R16, P1, R26, R28, RZ ;  /* 0x0000001c1a107210 */ /* 0x000fe20007f3e0ff */
[----:B--2---:R-:W-:Y:S02]  /*7830*/  IMAD R26, R10, 0x19e, RZ ;  /* 0x0000019e0a1a7824 */ /* 0x004fe400078e02ff */
[----:B------:R-:W1:Y:S01]  /*7840*/  LDC R10, c[0x0][0x268] ;  /* 0x00009a00ff0a7b82 */ /* 0x000e620000000800 */
[----:B0-----:R-:W-:-:S07]  /*7850*/  IMAD R27, R11, 0x67, RZ ;  /* 0x000000670b1b7824 */ /* 0x001fce00078e02ff */
[----:B------:R-:W0:Y:S01]  /*7860*/  LDC R11, c[0x0][0x268] ;  /* 0x00009a00ff0b7b82 */ /* 0x000e220000000800 */
[----:B------:R-:W-:-:S04]  /*7870*/  IADD3 R14, P5, R20, R28, RZ ;  /* 0x0000001c140e7210 */ /* 0x000fc80007fbe0ff */
[-C--:B------:R-:W-:Y:S01]  /*7880*/  LEA.HI.X.SX32 R15, R27, R29.reuse, 0x1, P5 ;  /* 0x0000001d1b0f7211 */ /* 0x080fe200028f0eff */
[----:B------:R2:W-:Y:S01]  /*7890*/  STL.64 [R1+0xa78], R12 ;  /* 0x000a780c01007387 */ /* 0x0005e20000100a00 */
[----:B-1----:R-:W-:Y:S01]  /*78a0*/  IMAD R23, R10, 0x34, RZ ;  /* 0x000000340a177824 */ /* 0x002fe200078e02ff */
[----:B------:R-:W-:Y:S02]  /*78b0*/  LEA.HI.X.SX32 R17, R20, R29, 0x1, P1 ;  /* 0x0000001d14117211 */ /* 0x000fe400008f0eff */
[----:B------:R-:W-:Y:S01]  /*78c0*/  STL.64 [R1+0x810], R8 ;  /* 0x0008100801007387 */ /* 0x000fe20000100a00 */
[----:B------:R-:W1:Y:S03]  /*78d0*/  LDC R20, c[0x0][0x268] ;  /* 0x00009a00ff147b82 */ /* 0x000e660000000800 */
[----:B------:R3:W-:Y:S01]  /*78e0*/  STL.64 [R1+0x808], R2 ;  /* 0x0008080201007387 */ /* 0x0007e20000100a00 */
[----:B0-----:R-:W-:Y:S01]  /*78f0*/  IMAD R27, R11, 0xcf, RZ ;  /* 0x000000cf0b1b7824 */ /* 0x001fe200078e02ff */
[----:B--2---:R-:W-:-:S03]  /*7900*/  IADD3 R12, P4, R26, R28, RZ ;  /* 0x0000001c1a0c7210 */ /* 0x004fc60007f9e0ff */
[----:B------:R-:W0:Y:S01]  /*7910*/  LDC R11, c[0x0][0x268] ;  /* 0x00009a00ff0b7b82 */ /* 0x000e220000000800 */
[----:B---3--:R-:W-:Y:S02]  /*7920*/  IADD3 R2, P6, R23, R28, RZ ;  /* 0x0000001c17027210 */ /* 0x008fe40007fde0ff */
[----:B------:R-:W-:-:S05]  /*7930*/  LEA.HI.X.SX32 R13, R27, R29, 0x1, P4 ;  /* 0x0000001d1b0d7211 */ /* 0x000fca00020f0eff */
[----:B------:R-:W2:Y:S01]  /*7940*/  LDC R26, c[0x0][0x268] ;  /* 0x00009a00ff1a7b82 */ /* 0x000ea20000000800 */
[C---:B------:R-:W-:Y:S02]  /*7950*/  IADD3 R8, P3, R25.reuse, R28, RZ ;  /* 0x0000001c19087210 */ /* 0x040fe40007f7e0ff */
[----:B------:R-:W-:-:S05]  /*7960*/  LEA.HI.X.SX32 R3, R25, R29, 0x1, P6 ;  /* 0x0000001d19037211 */ /* 0x000fca00030f0eff */
[----:B------:R-:W3:Y:S08]  /*7970*/  LDC R10, c[0x0][0x268] ;  /* 0x00009a00ff0a7b82 */ /* 0x000ef00000000800 */
[----:B------:R-:W4:Y:S08]  /*7980*/  LDC R27, c[0x0][0x268] ;  /* 0x00009a00ff1b7b82 */ /* 0x000f300000000800 */
[----:B------:R-:W4:Y:S01]  /*7990*/  LDC R25, c[0x0][0x268] ;  /* 0x00009a00ff197b82 */ /* 0x000f220000000800 */
[----:B0-----:R-:W-:Y:S01]  /*79a0*/  IMAD R21, R11, 0x1a0, RZ ;  /* 0x000001a00b157824 */ /* 0x001fe200078e02ff */
[----:B------:R-:W-:Y:S04]  /*79b0*/  STL.64 [R1+0xa70], R14 ;  /* 0x000a700e01007387 */ /* 0x000fe80000100a00 */
[----:B------:R-:W-:Y:S01]  /*79c0*/  STL.64 [R1+0x800], R16 ;  /* 0x0008001001007387 */ /* 0x000fe20000100a00 */
[----:B--2---:R-:W-:Y:S01]  /*79d0*/  IMAD R26, R26, 0xd0, RZ ;  /* 0x000000d01a1a7824 */ /* 0x004fe200078e02ff */
[----:B------:R-:W0:Y:S02]  /*79e0*/  LDC R11, c[0x0][0x268] ;  /* 0x00009a00ff0b7b82 */ /* 0x000e240000000800 */
[----:B------:R2:W-:Y:S01]  /*79f0*/  STL.64 [R1+0x7f8], R12 ;  /* 0x0007f80c01007387 */ /* 0x0005e20000100a00 */
[----:B---3--:R-:W-:Y:S01]  /*7a00*/  IMAD R10, R10, 0x68, RZ ;  /* 0x000000680a0a7824 */ /* 0x008fe200078e02ff */
[-C--:B--2---:R-:W-:Y:S01]  /*7a10*/  IADD3 R12, P4, R21, R28.reuse, RZ ;  /* 0x0000001c150c7210 */ /* 0x084fe20007f9e0ff */
[----:B-1----:R-:W-:Y:S01]  /*7a20*/  IMAD R21, R20, 0xd, RZ ;  /* 0x0000000d14157824 */ /* 0x002fe200078e02ff */
[----:B------:R-:W-:Y:S01]  /*7a30*/  IADD3 R16, P1, R26, R28, RZ ;  /* 0x0000001c1a107210 */ /* 0x000fe20007f3e0ff */
[----:B----4-:R-:W-:-:S03]  /*7a40*/  IMAD R20, R27, 0x1a2, RZ ;  /* 0x000001a21b147824 */ /* 0x010fc600078e02ff */
[-C--:B------:R-:W-:Y:S01]  /*7a50*/  LEA.HI.X.SX32 R9, R21, R29.reuse, 0x1, P3 ;  /* 0x0000001d15097211 */ /* 0x080fe200018f0eff */
[----:B------:R-:W-:Y:S01]  /*7a60*/  IMAD R25, R25, 0x1a6, RZ ;  /* 0x000001a619197824 */ /* 0x000fe200078e02ff */
[----:B------:R-:W-:-:S03]  /*7a70*/  LEA.HI.X.SX32 R17, R10, R29, 0x1, P1 ;  /* 0x0000001d0a117211 */ /* 0x000fc600008f0eff */
[----:B------:R1:W-:Y:S01]  /*7a80*/  STL.64 [R1+0xcb0], R8 ;  /* 0x000cb00801007387 */ /* 0x0003e20000100a00 */
[----:B------:R-:W-:Y:S02]  /*7a90*/  LEA.HI.X.SX32 R13, R26, R29, 0x1, P4 ;  /* 0x0000001d1a0d7211 */ /* 0x000fe400020f0eff */
[----:B------:R-:W2:Y:S01]  /*7aa0*/  LDC R26, c[0x0][0x268] ;  /* 0x00009a00ff1a7b82 */ /* 0x000ea20000000800 */
[-C--:B-1----:R-:W-:Y:S02]  /*7ab0*/  IADD3 R8, P3, R20, R28.reuse, RZ ;  /* 0x0000001c14087210 */ /* 0x082fe40007f7e0ff */
[----:B------:R-:W-:-:S05]  /*7ac0*/  IADD3 R20, P1, R25, R28, RZ ;  /* 0x0000001c19147210 */ /* 0x000fca0007f3e0ff */
[----:B------:R-:W1:Y:S01]  /*7ad0*/  LDC R25, c[0x0][0x268] ;  /* 0x00009a00ff197b82 */ /* 0x000e620000000800 */
[----:B------:R-:W-:Y:S01]  /*7ae0*/  IADD3 R14, P5, R10, R28, RZ ;  /* 0x0000001c0a0e7210 */ /* 0x000fe20007fbe0ff */
[----:B0-----:R-:W-:Y:S01]  /*7af0*/  IMAD R27, R11, 0xd2, RZ ;  /* 0x000000d20b1b7824 */ /* 0x001fe200078e02ff */
[----:B------:R0:W-:Y:S02]  /*7b00*/  STL.64 [R1+0xc60], R2 ;  /* 0x000c600201007387 */ /* 0x0001e40000100a00 */
[----:B------:R-:W-:-:S03]  /*7b10*/  LEA.HI.X.SX32 R15, R23, R29, 0x1, P5 ;  /* 0x0000001d170f7211 */ /* 0x000fc600028f0eff */
[----:B------:R-:W3:Y:S01]  /*7b20*/  LDC R11, c[0x0][0x268] ;  /* 0x00009a00ff0b7b82 */ /* 0x000ee20000000800 */
[----:B--2---:R-:W-:Y:S01]  /*7b30*/  IMAD R26, R26, 0x69, RZ ;  /* 0x000000691a1a7824 */ /* 0x004fe200078e02ff */
[----:B0-----:R-:W-:Y:S01]  /*7b40*/  IADD3 R2, P6, R27, R28, RZ ;  /* 0x0000001c1b027210 */ /* 0x001fe20007fde0ff */
[----:B------:R-:W-:Y:S05]  /*7b50*/  STL.64 [R1+0xbb8], R14 ;  /* 0x000bb80e01007387 */ /* 0x000fea0000100a00 */
[----:B------:R-:W0:Y:S01]  /*7b60*/  LDC R10, c[0x0][0x268] ;  /* 0x00009a00ff0a7b82 */ /* 0x000e220000000800 */
[----:B-1----:R-:W-:-:S07]  /*7b70*/  IMAD R23, R25, 0xd1, RZ ;  /* 0x000000d119177824 */ /* 0x002fce00078e02ff */
[----:B------:R-:W1:Y:S01]  /*7b80*/  LDC R25, c[0x0][0x268] ;  /* 0x00009a00ff197b82 */ /* 0x000e620000000800 */
[-C--:B------:R-:W-:Y:S02]  /*7b90*/  LEA.HI.X.SX32 R3, R26, R29.reuse, 0x1, P6 ;  /* 0x0000001d1a037211 */ /* 0x080fe400030f0eff */
[----:B------:R-:W-:Y:S01]  /*7ba0*/  LEA.HI.X.SX32 R9, R23, R29, 0x1, P3 ;  /* 0x0000001d17097211 */ /* 0x000fe200018f0eff */
[----:B------:R-:W-:Y:S04]  /*7bb0*/  STL.64 [R1+0xa68], R16 ;  /* 0x000a681001007387 */ /* 0x000fe80000100a00 */
[----:B------:R-:W-:Y:S04]  /*7bc0*/  STL.64 [R1+0x7f0], R12 ;  /* 0x0007f00c01007387 */ /* 0x000fe80000100a00 */
[----:B------:R-:W-:Y:S04]  /*7bd0*/  STL.64 [R1+0x7e8], R8 ;  /* 0x0007e80801007387 */ /* 0x000fe80000100a00 */
[----:B------:R2:W-:Y:S02]  /*7be0*/  STL.64 [R1+0xa60], R2 ;  /* 0x000a600201007387 */ /* 0x0005e40000100a00 */
[----:B--2---:R-:W2:Y:S01]  /*7bf0*/  LDC R3, c[0x0][0x268] ;  /* 0x00009a00ff037b82 */ /* 0x004ea20000000800 */
[----:B-1----:R-:W-:-:S02]  /*7c00*/  IMAD R25, R25, 0x1a8, RZ ;  /* 0x000001a819197824 */ /* 0x002fc400078e02ff */
[----:B---3--:R-:W-:-:S03]  /*7c10*/  IMAD R11, R11, 0x1a4, RZ ;  /* 0x000001a40b0b7824 */ /* 0x008fc600078e02ff */
[-C--:B------:R-:W-:Y:S02]  /*7c20*/  IADD3 R12, P6, R25, R28.reuse, RZ ;  /* 0x0000001c190c7210 */ /* 0x080fe40007fde0ff */
[----:B------:R-:W1:Y:S01]  /*7c30*/  LDC R25, c[0x0][0x268] ;  /* 0x00009a00ff197b82 */ /* 0x000e620000000800 */
[----:B------:R-:W-:-:S07]  /*7c40*/  IADD3 R14, P5, R11, R28, RZ ;  /* 0x0000001c0b0e7210 */ /* 0x000fce0007fbe0ff */
[----:B------:R-:W3:Y:S01]  /*7c50*/  LDC R11, c[0x0][0x268] ;  /* 0x00009a00ff0b7b82 */ /* 0x000ee20000000800 */
[----:B--2---:R-:W-:-:S07]  /*7c60*/  IMAD R26, R3, 0x1aa, RZ ;  /* 0x000001aa031a7824 */ /* 0x004fce00078e02ff */
[----:B------:R-:W2:Y:S08]  /*7c70*/  LDC R2, c[0x0][0x268] ;  /* 0x00009a00ff027b82 */ /* 0x000eb00000000800 */
[----:B------:R-:W4:Y:S01]  /*7c80*/  LDC R3, c[0x0][0x268] ;  /* 0x00009a00ff037b82 */ /* 0x000f220000000800 */
[----:B------:R-:W-:Y:S01]  /*7c90*/  LEA.HI.X.SX32 R15, R27, R29, 0x1, P5 ;  /* 0x0000001d1b0f7211 */ /* 0x000fe200028f0eff */
[----:B-1----:R-:W-:-:S02]  /*7ca0*/  IMAD R27, R25, 0xd3, RZ ;  /* 0x000000d3191b7824 */ /* 0x002fc400078e02ff */
[----:B0-----:R-:W-:-:S03]  /*7cb0*/  IMAD R10, R10, 0xd4, RZ ;  /* 0x000000d40a0a7824 */ /* 0x001fc600078e02ff */
[-C--:B------:R-:W-:Y:S01]  /*7cc0*/  LEA.HI.X.SX32 R21, R27, R29.reuse, 0x1, P1 ;  /* 0x0000001d1b157211 */ /* 0x080fe200008f0eff */
[----:B---3--:R-:W-:Y:S01]  /*7cd0*/  IMAD R11, R11, 0x6a, RZ ;  /* 0x0000006a0b0b7824 */ /* 0x008fe200078e02ff */
[-C--:B------:R-:W-:Y:S01]  /*7ce0*/  IADD3 R8, P3, R10, R28.reuse, RZ ;  /* 0x0000001c0a087210 */ /* 0x080fe20007f7e0ff */
[----:B------:R0:W-:Y:S01]  /*7cf0*/  STL.64 [R1+0x7e0], R14 ;  /* 0x0007e00e01007387 */ /* 0x0001e20000100a00 */
[----:B------:R-:W1:Y:S02]  /*7d00*/  LDC R25, c[0x0][0x268] ;  /* 0x00009a00ff197b82 */ /* 0x000e640000000800 */
[C---:B------:R-:W-:Y:S02]  /*7d10*/  IADD3 R16, P4, R11.reuse, R28, RZ ;  /* 0x0000001c0b107210 */ /* 0x040fe40007f9e0ff */
[----:B------:R-:W-:-:S04]  /*7d20*/  LEA.HI.X.SX32 R9, R11, R29, 0x1, P3 ;  /* 0x0000001d0b097211 */ /* 0x000fc800018f0eff */
[----:B------:R-:W3:Y:S01]  /*7d30*/  LDC R11, c[0x0][0x268] ;  /* 0x00009a00ff0b7b82 */ /* 0x000ee20000000800 */
[----:B----4-:R-:W-:-:S07]  /*7d40*/  IMAD R27, R3, 0x35, RZ ;  /* 0x00000035031b7824 */ /* 0x010fce00078e02ff */
[----:B------:R-:W4:Y:S01]  /*7d50*/  LDC R3, c[0x0][0x268] ;  /* 0x00009a00ff037b82 */ /* 0x000f220000000800 */
[-C--:B------:R-:W-:Y:S01]  /*7d60*/  LEA.HI.X.SX32 R17, R27, R29.reuse, 0x1, P4 ;  /* 0x0000001d1b117211 */ /* 0x080fe200020f0eff */
[----:B------:R-:W-:Y:S01]  /*7d70*/  STL.64 [R1+0x7d8], R20 ;  /* 0x0007d81401007387 */ /* 0x000fe20000100a00 */
[----:B------:R-:W-:-:S03]  /*7d80*/  LEA.HI.X.SX32 R13, R10, R29, 0x1, P6 ;  /* 0x0000001d0a0d7211 */ /* 0x000fc600030f0eff */
[----:B------:R-:W-:Y:S02]  /*7d90*/  STL.64 [R1+0xbb0], R16 ;  /* 0x000bb01001007387 */ /* 0x000fe40000100a00 */
[----:B------:R-:W2:Y:S02]  /*7da0*/  LDC R10, c[0x0][0x268] ;  /* 0x00009a00ff0a7b82 */ /* 0x000ea40000000800 */
[----:B------:R1:W-:Y:S01]  /*7db0*/  STL.64 [R1+0xa58], R8 ;  /* 0x000a580801007387 */ /* 0x0003e20000100a00 */
[----:B0-----:R-:W-:-:S05]  /*7dc0*/  IADD3 R14, P5, R26, R28, RZ ;  /* 0x0000001c1a0e7210 */ /* 0x001fca0007fbe0ff */
[----:B------:R-:W0:Y:S01]  /*7dd0*/  LDC R27, c[0x0][0x268] ;  /* 0x00009a00ff1b7b82 */ /* 0x000e220000000800 */
[----:B----4-:R-:W-:-:S05]  /*7de0*/  IMAD R3, R3, 0x1ae, RZ ;  /* 0x000001ae03037824 */ /* 0x010fca00078e02ff */
[----:B-1----:R-:W-:Y:S01]  /*7df0*/  IADD3 R8, P3, R3, R28, RZ ;  /* 0x0000001c03087210 */ /* 0x002fe20007f7e0ff */
[----:B---3--:R-:W-:Y:S02]  /*7e00*/  IMAD R3, R11, 0x6c, RZ ;  /* 0x0000006c0b037824 */ /* 0x008fe400078e02ff */
[----:B------:R-:W1:Y:S01]  /*7e10*/  LDC R11, c[0x0][0x268] ;  /* 0x00009a00ff0b7b82 */ /* 0x000e620000000800 */
[----:B--2---:R-:W-:Y:S02]  /*7e20*/  IMAD R26, R10, 0xd5, RZ ;  /* 0x000000d50a1a7824 */ /* 0x004fe400078e02ff */
[----:B------:R-:W-:Y:S02]  /*7e30*/  IMAD R2, R2, 0xd6, RZ ;  /* 0x000000d602027824 */ /* 0x000fe400078e02ff */
[----:B------:R-:W-:Y:S02]  /*7e40*/  IMAD R25, R25, 0x1ac, RZ ;  /* 0x000001ac19197824 */ /* 0x000fe400078e02ff */
[----:B-1----:R-:W-:-:S02]  /*7e50*/  IMAD R10, R11, 0xd8, RZ ;  /* 0x000000d80b0a7824 */ /* 0x002fc400078e02ff */
[----:B------:R-:W1:Y:S01]  /*7e60*/  LDC R11, c[0x0][0x268] ;  /* 0x00009a00ff0b7b82 */ /* 0x000e620000000800 */
[----:B0-----:R-:W-:Y:S01]  /*7e70*/  IMAD R27, R27, 0x6b, RZ ;  /* 0x0000006b1b1b7824 */ /* 0x001fe200078e02ff */
[-C--:B------:R-:W-:Y:S02]  /*7e80*/  IADD3 R20, P1, R2, R28.reuse, RZ ;  /* 0x0000001c02147210 */ /* 0x080fe40007f3e0ff */
[-C--:B------:R-:W-:Y:S02]  /*7e90*/  IADD3 R16, P4, R25, R28.reuse, RZ ;  /* 0x0000001c19107210 */ /* 0x080fe40007f9e0ff */
[-C--:B------:R-:W-:Y:S02]  /*7ea0*/  LEA.HI.X.SX32 R15, R26, R29.reuse, 0x1, P5 ;  /* 0x0000001d1a0f7211 */ /* 0x080fe400028f0eff */
[-C--:B------:R-:W-:Y:S01]  /*7eb0*/  LEA.HI.X.SX32 R21, R27, R29.reuse, 0x1, P1 ;  /* 0x0000001d1b157211 */ /* 0x080fe200008f0eff */
[----:B------:R-:W-:Y:S01]  /*7ec0*/  STL.64 [R1+0x7d0], R12 ;  /* 0x0007d00c01007387 */ /* 0x000fe20000100a00 */
[----:B------:R-:W-:Y:S01]  /*7ed0*/  LEA.HI.X.SX32 R17, R2, R29, 0x1, P4 ;  /* 0x0000001d02117211 */ /* 0x000fe200020f0eff */
[----:B------:R-:W0:Y:S02]  /*7ee0*/  LDC R26, c[0x0][0x268] ;  /* 0x00009a00ff1a7b82 */ /* 0x000e240000000800 */
[----:B------:R-:W-:Y:S04]  /*7ef0*/  STL.64 [R1+0x7c8], R14 ;  /* 0x0007c80e01007387 */ /* 0x000fe80000100a00 */
[----:B------:R-:W-:Y:S02]  /*7f00*/  STL.64 [R1+0xa50], R20 ;  /* 0x000a501401007387 */ /* 0x000fe40000100a00 */
[----:B------:R-:W2:Y:S01]  /*7f10*/  LDC R27, c[0x0][0x268] ;  /* 0x00009a00ff1b7b82 */ /* 0x000ea20000000800 */
[----:B-1----:R-:W-:Y:S01]  /*7f20*/  IMAD R11, R11, 0x1b0, RZ ;  /* 0x000001b00b0b7824 */ /* 0x002fe200078e02ff */
[----:B------:R1:W-:Y:S06]  /*7f30*/  STL.64 [R1+0x7c0], R16 ;  /* 0x0007c01001007387 */ /* 0x0003ec0000100a00 */
[----:B------:R-:W3:Y:S08]  /*7f40*/  LDC R25, c[0x0][0x268] ;  /* 0x00009a00ff197b82 */ /* 0x000ef00000000800 */
[----:B------:R-:W4:Y:S01]  /*7f50*/  LDC R2, c[0x0][0x268] ;  /* 0x00009a00ff027b82 */ /* 0x000f220000000800 */
[----:B-1----:R-:W-:-:S07]  /*7f60*/  IADD3 R16, P4, R11, R28, RZ ;  /* 0x0000001c0b107210 */ /* 0x002fce0007f9e0ff */
[----:B------:R-:W1:Y:S01]  /*7f70*/  LDC R11, c[0x0][0x268] ;  /* 0x00009a00ff0b7b82 */ /* 0x000e620000000800 */
[----:B0-----:R-:W-:Y:S02]  /*7f80*/  IMAD R23, R26, 0xd7, RZ ;  /* 0x000000d71a177824 */ /* 0x001fe400078e02ff */
[----:B--2---:R-:W-:Y:S02]  /*7f90*/  IMAD R26, R27, 0x1b2, RZ ;  /* 0x000001b21b1a7824 */ /* 0x004fe400078e02ff */
[----:B---3--:R-:W-:Y:S02]  /*7fa0*/  IMAD R25, R25, 0x36, RZ ;  /* 0x0000003619197824 */ /* 0x008fe400078e02ff */
[----:B-1----:R-:W-:Y:S02]  /*7fb0*/  IMAD R27, R11, 0x1b, RZ ;  /* 0x0000001b0b1b7824 */ /* 0x002fe400078e02ff */
        /* <DEDUP_REMOVED lines=11> */
[-C--:B--2---:R-:W-:Y:S02]  /*8070*/  IADD3 R14, P5, R11, R28.reuse, RZ ;  /* 0x0000001c0b0e7210 */ /* 0x084fe40007fbe0ff */
[----:B------:R-:W0:Y:S01]  /*8080*/  LDC R11, c[0x0][0x268] ;  /* 0x00009a00ff0b7b82 */ /* 0x000e220000000800 */
[----:B------:R-:W-:-:S07]  /*8090*/  IADD3 R8, P3, R26, R28, RZ ;  /* 0x0000001c1a087210 */ /* 0x000fce0007f7e0ff */
[----:B------:R-:W2:Y:S01]  /*80a0*/  LDC R26, c[0x0][0x268] ;  /* 0x00009a00ff1a7b82 */ /* 0x000ea20000000800 */
[----:B0-----:R-:W-:-:S07]  /*80b0*/  IMAD R27, R11, 0x6e, RZ ;  /* 0x0000006e0b1b7824 */ /* 0x001fce00078e02ff */
[----:B------:R-:W0:Y:S01]  /*80c0*/  LDC R11, c[0x0][0x268] ;  /* 0x00009a00ff0b7b82 */ /* 0x000e220000000800 */
[----:B------:R-:W-:Y:S01]  /*80d0*/  IADD3 R20, P1, R10, R28, RZ ;  /* 0x0000001c0a147210 */ /* 0x000fe20007f3e0ff */
[----:B0-----:R-:W-:-:S05]  /*80e0*/  IMAD R23, R11, 0xd9, RZ ;  /* 0x000000d90b177824 */ /* 0x001fca00078e02ff */
[-C--:B------:R-:W-:Y:S01]  /*80f0*/  LEA.HI.X.SX32 R9, R23, R29.reuse, 0x1, P3 ;  /* 0x0000001d17097211 */ /* 0x080fe200018f0eff */
[----:B--2---:R-:W-:Y:S02]  /*8100*/  IMAD R23, R26, 0x1b8, RZ ;  /* 0x000001b81a177824 */ /* 0x004fe400078e02ff */
[----:B------:R-:W0:Y:S01]  /*8110*/  LDC R26, c[0x0][0x268] ;  /* 0x00009a00ff1a7b82 */ /* 0x000e220000000800 */
[-C--:B------:R-:W-:Y:S01]  /*8120*/  LEA.HI.X.SX32 R21, R3, R29.reuse, 0x1, P1 ;  /* 0x0000001d03157211 */ /* 0x080fe200008f0eff */
[----:B-1----:R-:W-:Y:S01]  /*8130*/  IMAD R3, R25, 0x1b6, RZ ;  /* 0x000001b619037824 */ /* 0x002fe200078e02ff */
[----:B------:R-:W-:Y:S01]  /*8140*/  LEA.HI.X.SX32 R17, R10, R29, 0x1, P4 ;  /* 0x0000001d0a117211 */ /* 0x000fe200020f0eff */
[----:B----4-:R-:W-:Y:S02]  /*8150*/  IMAD R2, R2, 0xda, RZ ;  /* 0x000000da02027824 */ /* 0x010fe400078e02ff */
[----:B------:R1:W-:Y:S02]  /*8160*/  STL.64 [R1+0xa48], R20 ;  /* 0x000a481401007387 */ /* 0x0003e40000100a00 */
[----:B------:R-:W2:Y:S02]  /*8170*/  LDC R25, c[0x0][0x268] ;  /* 0x00009a00ff197b82 */ /* 0x000ea40000000800 */
[----:B------:R0:W-:Y:S01]  /*8180*/  STL.64 [R1+0x7b0], R16 ;  /* 0x0007b01001007387 */ /* 0x0001e20000100a00 */
[----:B------:R-:W-:-:S02]  /*8190*/  IADD3 R12, P6, R2, R28, RZ ;  /* 0x0000001c020c7210 */ /* 0x000fc40007fde0ff */
[----:B------:R-:W-:-:S03]  /*81a0*/  LEA.HI.X.SX32 R15, R2, R29, 0x1, P5 ;  /* 0x0000001d020f7211 */ /* 0x000fc600028f0eff */
[----:B------:R-:W3:Y:S01]  /*81b0*/  LDC R2, c[0x0][0x268] ;  /* 0x00009a00ff027b82 */ /* 0x000ee20000000800 */
[----:B-1----:R-:W-:-:S07]  /*81c0*/  IADD3 R20, P1, R3, R28, RZ ;  /* 0x0000001c03147210 */ /* 0x002fce0007f3e0ff */
[----:B------:R-:W1:Y:S01]  /*81d0*/  LDC R3, c[0x0][0x268] ;  /* 0x00009a00ff037b82 */ /* 0x000e620000000800 */
[----:B0-----:R-:W-:-:S07]  /*81e0*/  IMAD R17, R26, 0xde, RZ ;  /* 0x000000de1a117824 */ /* 0x001fce00078e02ff */
[----:B------:R-:W0:Y:S01]  /*81f0*/  LDC R26, c[0x0][0x268] ;  /* 0x00009a00ff1a7b82 */ /* 0x000e220000000800 */
[----:B------:R-:W-:Y:S01]  /*8200*/  IADD3 R10, P4, R27, R28, RZ ;  /* 0x0000001c1b0a7210 */ /* 0x000fe20007f9e0ff */
[----:B------:R-:W-:Y:S01]  /*8210*/  STL.64 [R1+0x7a8], R8 ;  /* 0x0007a80801007387 */ /* 0x000fe20000100a00 */
[----:B---3--:R-:W-:Y:S02]  /*8220*/  IMAD R2, R2, 0x37, RZ ;  /* 0x0000003702027824 */ /* 0x008fe400078e02ff */
[----:B-1----:R-:W-:-:S03]  /*8230*/  IMAD R3, R3, 0x6d, RZ ;  /* 0x0000006d03037824 */ /* 0x002fc600078e02ff */
[-C--:B------:R-:W-:Y:S02]  /*8240*/  LEA.HI.X.SX32 R11, R2, R29.reuse, 0x1, P4 ;  /* 0x0000001d020b7211 */ /* 0x080fe400020f0eff */
[-C--:B------:R-:W-:Y:S02]  /*8250*/  LEA.HI.X.SX32 R13, R3, R29.reuse, 0x1, P6 ;  /* 0x0000001d030d7211 */ /* 0x080fe400030f0eff */
[----:B------:R-:W1:Y:S01]  /*8260*/  LDC R3, c[0x0][0x268] ;  /* 0x00009a00ff037b82 */ /* 0x000e620000000800 */
[----:B0-----:R-:W-:Y:S02]  /*8270*/  IMAD R26, R26, 0xdb, RZ ;  /* 0x000000db1a1a7824 */ /* 0x001fe400078e02ff */
[----:B------:R-:W-:Y:S03]  /*8280*/  STL.64 [R1+0xa40], R12 ;  /* 0x000a400c01007387 */ /* 0x000fe60000100a00 */
[----:B------:R-:W-:Y:S01]  /*8290*/  LEA.HI.X.SX32 R21, R26, R29, 0x1, P1 ;  /* 0x0000001d1a157211 */ /* 0x000fe200008f0eff */
[----:B------:R-:W-:Y:S04]  /*82a0*/  STL.64 [R1+0x7a0], R14 ;  /* 0x0007a00e01007387 */ /* 0x000fe80000100a00 */
[----:B------:R-:W-:Y:S04]  /*82b0*/  STL.64 [R1+0x798], R20 ;  /* 0x0007981401007387 */ /* 0x000fe80000100a00 */
[----:B------:R0:W-:Y:S02]  /*82c0*/  STL.64 [R1+0xba0], R10 ;  /* 0x000ba00a01007387 */ /* 0x0001e40000100a00 */
[----:B0-----:R-:W0:Y:S01]  /*82d0*/  LDC R11, c[0x0][0x268] ;  /* 0x00009a00ff0b7b82 */ /* 0x001e220000000800 */
[----:B------:R-:W-:Y:S01]  /*82e0*/  IADD3 R12, P6, R23, R28, RZ ;  /* 0x0000001c170c7210 */ /* 0x000fe20007fde0ff */
[----:B-1----:R-:W-:-:S02]  /*82f0*/  IMAD R3, R3, 0x1ba, RZ ;  /* 0x000001ba03037824 */ /* 0x002fc400078e02ff */
[----:B--2---:R-:W-:Y:S01]  /*8300*/  IMAD R25, R25, 0xdc, RZ ;  /* 0x000000dc19197824 */ /* 0x004fe200078e02ff */
[----:B------:R-:W-:-:S03]  /*8310*/  IADD3 R20, P1, R17, R28, RZ ;  /* 0x0000001c11147210 */ /* 0x000fc60007f3e0ff */
[----:B------:R-:W1:Y:S01]  /*8320*/  LDC R10, c[0x0][0x268] ;  /* 0x00009a00ff0a7b82 */ /* 0x000e620000000800 */
[----:B0-----:R-:W-:-:S07]  /*8330*/  IMAD R23, R11, 0x1c, RZ ;  /* 0x0000001c0b177824 */ /* 0x001fce00078e02ff */
[----:B------:R-:W0:Y:S01]  /*8340*/  LDC R11, c[0x0][0x268] ;  /* 0x00009a00ff0b7b82 */ /* 0x000e220000000800 */
[-C--:B------:R-:W-:Y:S02]  /*8350*/  IADD3 R14, P5, R3, R28.reuse, RZ ;  /* 0x0000001c030e7210 */ /* 0x080fe40007fbe0ff */
[C---:B------:R-:W-:Y:S02]  /*8360*/  IADD3 R8, P3, R25.reuse, R28, RZ ;  /* 0x0000001c19087210 */ /* 0x040fe40007f7e0ff */
[----:B------:R-:W-:-:S03]  /*8370*/  LEA.HI.X.SX32 R13, R25, R29, 0x1, P6 ;  /* 0x0000001d190d7211 */ /* 0x000fc600030f0eff */
[----:B------:R-:W2:Y:S08]  /*8380*/  LDC R25, c[0x0][0x268] ;  /* 0x00009a00ff197b82 */ /* 0x000eb00000000800 */
[----:B------:R-:W3:Y:S01]  /*8390*/  LDC R3, c[0x0][0x268] ;  /* 0x00009a00ff037b82 */ /* 0x000ee20000000800 */
[----:B0-----:R-:W-:-:S05]  /*83a0*/  IMAD R11, R11, 0xdd, RZ ;  /* 0x000000dd0b0b7824 */ /* 0x001fca00078e02ff */
[----:B------:R-:W-:Y:S02]  /*83b0*/  LEA.HI.X.SX32 R15, R11, R29, 0x1, P5 ;  /* 0x0000001d0b0f7211 */ /* 0x000fe400028f0eff */
[----:B------:R-:W0:Y:S01]  /*83c0*/  LDC R11, c[0x0][0x268] ;  /* 0x00009a00ff0b7b82 */ /* 0x000e220000000800 */
[----:B--2---:R-:W-:-:S05]  /*83d0*/  IMAD R25, R25, 0x6f, RZ ;  /* 0x0000006f19197824 */ /* 0x004fca00078e02ff */
[----:B------:R-:W-:Y:S02]  /*83e0*/  LEA.HI.X.SX32 R21, R25, R29, 0x1, P1 ;  /* 0x0000001d19157211 */ /* 0x000fe400008f0eff */
[----:B------:R-:W2:Y:S01]  /*83f0*/  LDC R25, c[0x0][0x268] ;  /* 0x00009a00ff197b82 */ /* 0x000ea20000000800 */
[----:B---3--:R-:W-:Y:S02]  /*8400*/  IMAD R3, R3, 0x1bc, RZ ;  /* 0x000001bc03037824 */ /* 0x008fe400078e02ff */
[----:B0-----:R-:W-:-:S05]  /*8410*/  IMAD R26, R11, 0xe0, RZ ;  /* 0x000000e00b1a7824 */ /* 0x001fca00078e02ff */
[----:B------:R-:W0:Y:S01]  /*8420*/  LDC R11, c[0x0][0x268] ;  /* 0x00009a00ff0b7b82 */ /* 0x000e220000000800 */
[----:B------:R-:W-:Y:S02]  /*8430*/  IADD3 R2, P4, R3, R28, RZ ;  /* 0x0000001c03027210 */ /* 0x000fe40007f9e0ff */
[-C--:B------:R-:W-:Y:S01]  /*8440*/  LEA.HI.X.SX32 R9, R27, R29.reuse, 0x1, P3 ;  /* 0x0000001d1b097211 */ /* 0x080fe200018f0eff */
[----:B-1----:R-:W-:Y:S01]  /*8450*/  IMAD R27, R10, 0x1be, RZ ;  /* 0x000001be0a1b7824 */ /* 0x002fe200078e02ff */
[----:B------:R-:W-:-:S03]  /*8460*/  LEA.HI.X.SX32 R3, R17, R29, 0x1, P4 ;  /* 0x0000001d11037211 */ /* 0x000fc600020f0eff */
[----:B------:R1:W-:Y:S01]  /*8470*/  STL.64 [R1+0xa38], R8 ;  /* 0x000a380801007387 */ /* 0x0003e20000100a00 */
[----:B------:R-:W-:Y:S01]  /*8480*/  IMAD R24, R22, 0xe, RZ ;  /* 0x0000000e16187824 */ /* 0x000fe200078e02ff */
[----:B------:R-:W3:Y:S02]  /*8490*/  LDC R10, c[0x0][0x268] ;  /* 0x00009a00ff0a7b82 */ /* 0x000ee40000000800 */
[----:B------:R-:W-:Y:S04]  /*84a0*/  STL.64 [R1+0x790], R12 ;  /* 0x0007900c01007387 */ /* 0x000fe80000100a00 */
[----:B------:R-:W-:Y:S01]  /*84b0*/  STL.64 [R1+0x788], R14 ;  /* 0x0007880e01007387 */ /* 0x000fe20000100a00 */
[----:B-1----:R-:W-:-:S03]  /*84c0*/  IADD3 R8, P3, R27, R28, RZ ;  /* 0x0000001c1b087210 */ /* 0x002fc60007f7e0ff */
[----:B------:R-:W-:Y:S01]  /*84d0*/  STL.64 [R1+0xa30], R20 ;  /* 0x000a301401007387 */ /* 0x000fe20000100a00 */
[----:B------:R-:W-:Y:S01]  /*84e0*/  IMAD R19, R22, 0x7, RZ ;  /* 0x0000000716137824 */ /* 0x000fe200078e02ff */
[----:B------:R-:W1:Y:S01]  /*84f0*/  LDC R27, c[0x0][0x268] ;  /* 0x00009a00ff1b7b82 */ /* 0x000e620000000800 */
[----:B0-----:R-:W-:Y:S01]  /*8500*/  IMAD R11, R11, 0xdf, RZ ;  /* 0x000000df0b0b7824 */ /* 0x001fe200078e02ff */
[----:B------:R2:W-:Y:S04]  /*8510*/  STL.64 [R1+0x780], R2 ;  /* 0x0007800201007387 */ /* 0x0005e80000100a00 */
[----:B------:R-:W-:Y:S02]  /*8520*/  LEA.HI.X.SX32 R9, R11, R29, 0x1, P3 ;  /* 0x0000001d0b097211 */ /* 0x000fe400018f0eff */
[----:B------:R-:W0:Y:S01]  /*8530*/  LDC R11, c[0x0][0x268] ;  /* 0x00009a00ff0b7b82 */ /* 0x000e220000000800 */
[----:B--2---:R-:W-:-:S07]  /*8540*/  IMAD R3, R25, 0x1c0, RZ ;  /* 0x000001c019037824 */ /* 0x004fce00078e02ff */
[----:B------:R-:W2:Y:S01]  /*8550*/  LDC R25, c[0x0][0x268] ;  /* 0x00009a00ff197b82 */ /* 0x000ea20000000800 */
[----:B------:R-:W-:Y:S01]  /*8560*/  IADD3 R12, P6, R23, R28, RZ ;  /* 0x0000001c170c7210 */ /* 0x000fe20007fde0ff */
[----:B--2---:R-:W-:Y:S02]  /*8570*/  IMAD R22, R25, 0x1c2, RZ ;  /* 0x000001c219167824 */ /* 0x004fe400078e02ff */
[----:B0-----:R-:W-:-:S04]  /*8580*/  IMAD R25, R11, 0xe2, RZ ;  /* 0x000000e20b197824 */ /* 0x001fc800078e02ff */
[----:B------:R-:W0:Y:S01]  /*8590*/  LDC R11, c[0x0][0x268] ;  /* 0x00009a00ff0b7b82 */ /* 0x000e220000000800 */
[CC--:B------:R-:W-:Y:S02]  /*85a0*/  IADD3 R18, P2, R24.reuse, R28.reuse, RZ ;  /* 0x0000001c18127210 */ /* 0x0c0fe40007f5e0ff */
[----:B------:R-:W-:Y:S01]  /*85b0*/  LEA.HI.X.SX32 R13, R24, R29, 0x1, P6 ;  /* 0x0000001d180d7211 */ /* 0x000fe200030f0eff */
[----:B---3--:R-:W-:Y:S02]  /*85c0*/  IMAD R10, R10, 0x38, RZ ;  /* 0x000000380a0a7824 */ /* 0x008fe400078e02ff */
[----:B-1----:R-:W-:Y:S02]  /*85d0*/  IMAD R27, R27, 0x70, RZ ;  /* 0x000000701b1b7824 */ /* 0x002fe400078e02ff */
[----:B0-----:R-:W-:Y:S02]  /*85e0*/  IMAD R24, R11, 0x1c4, RZ ;  /* 0x000001c40b187824 */ /* 0x001fe400078e02ff */
[----:B------:R-:W0:Y:S01]  /*85f0*/  LDC R11, c[0x0][0x268] ;  /* 0x00009a00ff0b7b82 */ /* 0x000e220000000800 */
[----:B------:R-:W-:-:S02]  /*8600*/  IADD3 R14, P5, R10, R28, RZ ;  /* 0x0000001c0a0e7210 */ /* 0x000fc40007fbe0ff */
[-C--:B------:R-:W-:Y:S02]  /*8610*/  IADD3 R20, P1, R27, R28.reuse, RZ ;  /* 0x0000001c1b147210 */ /* 0x080fe40007f3e0ff */
[-C--:B------:R-:W-:Y:S01]  /*8620*/  LEA.HI.X.SX32 R19, R19, R29.reuse, 0x1, P2 ;  /* 0x0000001d13137211 */ /* 0x080fe200010f0eff */
[----:B------:R1:W-:Y:S01]  /*8630*/  STL.64 [R1+0x778], R8 ;  /* 0x0007780801007387 */ /* 0x0003e20000100a00 */
[-C--:B------:R-:W-:Y:S02]  /*8640*/  LEA.HI.X.SX32 R15, R23, R29.reuse, 0x1, P5 ;  /* 0x0000001d170f7211 */ /* 0x080fe400028f0eff */
[----:B------:R-:W-:Y:S02]  /*8650*/  LEA.HI.X.SX32 R21, R10, R29, 0x1, P1 ;  /* 0x0000001d0a157211 */ /* 0x000fe400008f0eff */
[----:B------:R-:W-:Y:S01]  /*8660*/  IADD3 R16, P4, R26, R28, RZ ;  /* 0x0000001c1a107210 */ /* 0x000fe20007f9e0ff */
[----:B------:R-:W2:Y:S01]  /*8670*/  LDC R10, c[0x0][0x268] ;  /* 0x00009a00ff0a7b82 */ /* 0x000ea20000000800 */
[----:B-1----:R-:W3:Y:S04]  /*8680*/  LDL.LU.64 R8, [R1+0x1620] ;  /* 0x0016200001087983 */ /* 0x002ee80000300a00 */
[----:B------:R-:W-:Y:S01]  /*8690*/  STL.64 [R1+0xcd0], R18 ;  /* 0x000cd01201007387 */ /* 0x000fe20000100a00 */
[----:B0-----:R-:W-:-:S03]  /*86a0*/  IMAD R11, R11, 0x1c6, RZ ;  /* 0x000001c60b0b7824 */ /* 0x001fc600078e02ff */
[----:B------:R-:W-:Y:S04]  /*86b0*/  STL.64 [R1+0xca8], R12 ;  /* 0x000ca80c01007387 */ /* 0x000fe80000100a00 */
[----:B------:R-:W-:Y:S04]  /*86c0*/  STL.64 [R1+0xc50], R14 ;  /* 0x000c500e01007387 */ /* 0x000fe80000100a00 */
[----:B------:R0:W-:Y:S02]  /*86d0*/  STL.64 [R1+0xb98], R20 ;  /* 0x000b981401007387 */ /* 0x0001e40000100a00 */
[----:B0-----:R-:W-:-:S02]  /*86e0*/  IADD3 R20, P1, R11, R28, RZ ;  /* 0x0000001c0b147210 */ /* 0x001fc40007f3e0ff */
[----:B------:R-:W0:Y:S01]  /*86f0*/  LDC R11, c[0x0][0x268] ;  /* 0x00009a00ff0b7b82 */ /* 0x000e220000000800 */
[----:B------:R-:W-:Y:S01]  /*8700*/  LEA.HI.X.SX32 R17, R27, R29, 0x1, P4 ;  /* 0x0000001d1b117211 */ /* 0x000fe200020f0eff */
[----:B0-----:R-:W-:-:S06]  /*8710*/  IMAD R27, R11, 0xe1, RZ ;  /* 0x000000e10b1b7824 */ /* 0x001fcc00078e02ff */
[----:B------:R-:W0:Y:S01]  /*8720*/  LDC R11, c[0x0][0x268] ;  /* 0x00009a00ff0b7b82 */ /* 0x000e220000000800 */
[-C--:B------:R-:W-:Y:S02]  /*8730*/  IADD3 R2, P3, R3, R28.reuse, RZ ;  /* 0x0000001c03027210 */ /* 0x080fe40007f7e0ff */
[----:B------:R-:W-:Y:S02]  /*8740*/  IADD3 R18, P2, R22, R28, RZ ;  /* 0x0000001c16127210 */ /* 0x000fe40007f5e0ff */
[----:B------:R-:W-:-:S03]  /*8750*/  LEA.HI.X.SX32 R3, R26, R29, 0x1, P3 ;  /* 0x0000001d1a037211 */ /* 0x000fc600018f0eff */
[----:B------:R-:W1:Y:S01]  /*8760*/  LDC R26, c[0x0][0x268] ;  /* 0x00009a00ff1a7b82 */ /* 0x000e620000000800 */
[----:B0-----:R-:W-:-:S07]  /*8770*/  IMAD R23, R11, 0x1c8, RZ ;  /* 0x000001c80b177824 */ /* 0x001fce00078e02ff */
[----:B------:R-:W0:Y:S01]  /*8780*/  LDC R11, c[0x0][0x268] ;  /* 0x00009a00ff0b7b82 */ /* 0x000e220000000800 */
[----:B------:R-:W-:Y:S01]  /*8790*/  LEA.HI.X.SX32 R19, R27, R29, 0x1, P2 ;  /* 0x0000001d1b137211 */ /* 0x000fe200010f0eff */
[----:B------:R-:W-:Y:S04]  /*87a0*/  STL.64 [R1+0xa28], R16 ;  /* 0x000a281001007387 */ /* 0x000fe80000100a00 */
[----:B------:R-:W-:Y:S02]  /*87b0*/  STL.64 [R1+0x770], R2 ;  /* 0x0007700201007387 */ /* 0x000fe40000100a00 */
[----:B------:R-:W4:Y:S02]  /*87c0*/  LDC R27, c[0x0][0x268] ;  /* 0x00009a00ff1b7b82 */ /* 0x000f240000000800 */
[----:B------:R2:W-:Y:S02]  /*87d0*/  STL.64 [R1+0x768], R18 ;  /* 0x0007681201007387 */ /* 0x0005e40000100a00 */
[----:B--2---:R-:W-:Y:S01]  /*87e0*/  IADD3 R18, P2, R23, R28, RZ ;  /* 0x0000001c17127210 */ /* 0x004fe20007f5e0ff */
[----:B0-----:R-:W-:-:S03]  /*87f0*/  IMAD R23, R11, 0xe6, RZ ;  /* 0x000000e60b177824 */ /* 0x001fc600078e02ff */
[----:B------:R-:W0:Y:S01]  /*8800*/  LDC R11, c[0x0][0x268] ;  /* 0x00009a00ff0b7b82 */ /* 0x000e220000000800 */
[----:B-1----:R-:W-:Y:S01]  /*8810*/  IMAD R26, R26, 0x71, RZ ;  /* 0x000000711a1a7824 */ /* 0x002fe200078e02ff */
[-C--:B------:R-:W-:Y:S02]  /*8820*/  IADD3 R12, P6, R25, R28.reuse, RZ ;  /* 0x0000001c190c7210 */ /* 0x080fe40007fde0ff */
[-C--:B------:R-:W-:Y:S02]  /*8830*/  IADD3 R14, P5, R24, R28.reuse, RZ ;  /* 0x0000001c180e7210 */ /* 0x080fe40007fbe0ff */
[-C--:B------:R-:W-:Y:S01]  /*8840*/  LEA.HI.X.SX32 R13, R26, R29.reuse, 0x1, P6 ;  /* 0x0000001d1a0d7211 */ /* 0x080fe200030f0eff */
[----:B----4-:R-:W-:Y:S01]  /*8850*/  IMAD R27, R27, 0x1ca, RZ ;  /* 0x000001ca1b1b7824 */ /* 0x010fe200078e02ff */
[----:B------:R-:W-:Y:S01]  /*8860*/  LEA.HI.X.SX32 R15, R25, R29, 0x1, P5 ;  /* 0x0000001d190f7211 */ /* 0x000fe200028f0eff */
[----:B------:R-:W1:Y:S02]  /*8870*/  LDC R24, c[0x0][0x268] ;  /* 0x00009a00ff187b82 */ /* 0x000e640000000800 */
[----:B------:R2:W-:Y:S06]  /*8880*/  STL.64 [R1+0xa20], R12 ;  /* 0x000a200c01007387 */ /* 0x0005ec0000100a00 */
[----:B------:R-:W4:Y:S01]  /*8890*/  LDC R25, c[0x0][0x268] ;  /* 0x00009a00ff197b82 */ /* 0x000f220000000800 */
[----:B--2---:R-:W-:Y:S01]  /*88a0*/  IADD3 R12, P6, R27, R28, RZ ;  /* 0x0000001c1b0c7210 */ /* 0x004fe20007fde0ff */
[----:B0-----:R-:W-:-:S06]  /*88b0*/  IMAD R27, R11, 0xe3, RZ ;  /* 0x000000e30b1b7824 */ /* 0x001fcc00078e02ff */
[----:B------:R-:W0:Y:S01]  /*88c0*/  LDC R11, c[0x0][0x268] ;  /* 0x00009a00ff0b7b82 */ /* 0x000e220000000800 */
[----:B----4-:R-:W-:Y:S02]  /*88d0*/  IMAD R26, R25, 0x1cc, RZ ;  /* 0x000001cc191a7824 */ /* 0x010fe400078e02ff */
[----:B0-----:R-:W-:-:S05]  /*88e0*/  IMAD R25, R11, 0x39, RZ ;  /* 0x000000390b197824 */ /* 0x001fca00078e02ff */
[----:B------:R-:W0:Y:S01]  /*88f0*/  LDC R11, c[0x0][0x268] ;  /* 0x00009a00ff0b7b82 */ /* 0x000e220000000800 */
[----:B-1----:R-:W-:Y:S01]  /*8900*/  IMAD R24, R24, 0x72, RZ ;  /* 0x0000007218187824 */ /* 0x002fe200078e02ff */
[----:B------:R-:W-:-:S04]  /*8910*/  LEA.HI.X.SX32 R21, R27, R29, 0x1, P1 ;  /* 0x0000001d1b157211 */ /* 0x000fc800008f0eff */
[----:B------:R-:W-:Y:S02]  /*8920*/  IADD3 R16, P4, R24, R28, RZ ;  /* 0x0000001c18107210 */ /* 0x000fe40007f9e0ff */
[----:B------:R-:W1:Y:S02]  /*8930*/  LDC R27, c[0x0][0x268] ;  /* 0x00009a00ff1b7b82 */ /* 0x000e640000000800 */
[----:B------:R-:W-:Y:S01]  /*8940*/  LEA.HI.X.SX32 R17, R25, R29, 0x1, P4 ;  /* 0x0000001d19117211 */ /* 0x000fe200020f0eff */
[----:B0-----:R-:W-:-:S05]  /*8950*/  IMAD R25, R11, 0x3a, RZ ;  /* 0x0000003a0b197824 */ /* 0x001fca00078e02ff */
[----:B------:R-:W0:Y:S01]  /*8960*/  LDC R11, c[0x0][0x268] ;  /* 0x00009a00ff0b7b82 */ /* 0x000e220000000800 */
[----:B------:R-:W-:Y:S01]  /*8970*/  IMAD R10, R10, 0xe4, RZ ;  /* 0x000000e40a0a7824 */ /* 0x000fe200078e02ff */
[----:B------:R-:W-:Y:S01]  /*8980*/  STL.64 [R1+0x760], R14 ;  /* 0x0007600e01007387 */ /* 0x000fe20000100a00 */
[----:B-1----:R-:W-:-:S03]  /*8990*/  IMAD R27, R27, 0x1ce, RZ ;  /* 0x000001ce1b1b7824 */ /* 0x002fc600078e02ff */
[-C--:B------:R-:W-:Y:S01]  /*89a0*/  IADD3 R2, P3, R10, R28.reuse, RZ ;  /* 0x0000001c0a027210 */ /* 0x080fe20007f7e0ff */
[----:B------:R-:W-:Y:S03]  /*89b0*/  STL.64 [R1+0x758], R20 ;  /* 0x0007581401007387 */ /* 0x000fe60000100a00 */
[-C--:B------:R-:W-:Y:S01]  /*89c0*/  LEA.HI.X.SX32 R3, R24, R29.reuse, 0x1, P3 ;  /* 0x0000001d18037211 */ /* 0x080fe200018f0eff */
[----:B------:R1:W-:Y:S01]  /*89d0*/  STL.64 [R1+0xb90], R16 ;  /* 0x000b901001007387 */ /* 0x0003e20000100a00 */
[----:B------:R-:W-:Y:S02]  /*89e0*/  LEA.HI.X.SX32 R19, R10, R29, 0x1, P2 ;  /* 0x0000001d0a137211 */ /* 0x000fe400010f0eff */
[----:B------:R-:W2:Y:S01]  /*89f0*/  LDC R10, c[0x0][0x268] ;  /* 0x00009a00ff0a7b82 */ /* 0x000ea20000000800 */
[----:B-1----:R-:W-:Y:S01]  /*8a00*/  IADD3 R16, P4, R27, R28, RZ ;  /* 0x0000001c1b107210 */ /* 0x002fe20007f9e0ff */
[----:B0-----:R-:W-:-:S06]  /*8a10*/  IMAD R24, R11, 0x74, RZ ;  /* 0x000000740b187824 */ /* 0x001fcc00078e02ff */
[----:B------:R-:W0:Y:S08]  /*8a20*/  LDC R27, c[0x0][0x268] ;  /* 0x00009a00ff1b7b82 */ /* 0x000e300000000800 */
[----:B------:R-:W1:Y:S01]  /*8a30*/  LDC R11, c[0x0][0x268] ;  /* 0x00009a00ff0b7b82 */ /* 0x000e620000000800 */
[-C--:B------:R-:W-:Y:S02]  /*8a40*/  IADD3 R20, P1, R26, R28.reuse, RZ ;  /* 0x0000001c1a147210 */ /* 0x080fe40007f3e0ff */
[----:B------:R-:W-:Y:S01]  /*8a50*/  IADD3 R14, P5, R23, R28, RZ ;  /* 0x0000001c170e7210 */ /* 0x000fe20007fbe0ff */
[----:B--2---:R-:W-:-:S02]  /*8a60*/  IMAD R10, R10, 0x73, RZ ;  /* 0x000000730a0a7824 */ /* 0x004fc400078e02ff */
[----:B0-----:R-:W-:Y:S02]  /*8a70*/  IMAD R26, R27, 0xe8, RZ ;  /* 0x000000e81b1a7824 */ /* 0x001fe400078e02ff */
[----:B-1----:R-:W-:Y:S02]  /*8a80*/  IMAD R27, R11, 0xe5, RZ ;  /* 0x000000e50b1b7824 */ /* 0x002fe400078e02ff */
[----:B------:R-:W0:Y:S01]  /*8a90*/  LDC R11, c[0x0][0x268] ;  /* 0x00009a00ff0b7b82 */ /* 0x000e220000000800 */
[----:B------:R-:W-:-:S07]  /*8aa0*/  LEA.HI.X.SX32 R15, R10, R29, 0x1, P5 ;  /* 0x0000001d0a0f7211 */ /* 0x000fce00028f0eff */
[----:B------:R-:W1:Y:S01]  /*8ab0*/  LDC R10, c[0x0][0x268] ;  /* 0x00009a00ff0a7b82 */ /* 0x000e620000000800 */
[-C--:B------:R-:W-:Y:S01]  /*8ac0*/  LEA.HI.X.SX32 R13, R27, R29.reuse, 0x1, P6 ;  /* 0x0000001d1b0d7211 */ /* 0x080fe200030f0eff */
[----:B------:R-:W-:Y:S04]  /*8ad0*/  STL.64 [R1+0xa18], R2 ;  /* 0x000a180201007387 */ /* 0x000fe80000100a00 */
[----:B------:R-:W-:Y:S01]  /*8ae0*/  STL.64 [R1+0x750], R18 ;  /* 0x0007501201007387 */ /* 0x000fe20000100a00 */
[----:B------:R-:W-:Y:S01]  /*8af0*/  LEA.HI.X.SX32 R21, R23, R29, 0x1, P1 ;  /* 0x0000001d17157211 */ /* 0x000fe200008f0eff */
[----:B------:R-:W2:Y:S02]  /*8b00*/  LDC R27, c[0x0][0x268] ;  /* 0x00009a00ff1b7b82 */ /* 0x000ea40000000800 */
[----:B------:R-:W-:Y:S01]  /*8b10*/  STL.64 [R1+0x748], R12 ;  /* 0x0007480c01007387 */ /* 0x000fe20000100a00 */
[----:B0-----:R-:W-:-:S03]  /*8b20*/  IMAD R11, R11, 0x1d0, RZ ;  /* 0x000001d00b0b7824 */ /* 0x001fc600078e02ff */
[----:B------:R0:W-:Y:S02]  /*8b30*/  STL.64 [R1+0xa10], R14 ;  /* 0x000a100e01007387 */ /* 0x0001e40000100a00 */
[----:B0-----:R-:W-:Y:S02]  /*8b40*/  IADD3 R14, P5, R11, R28, RZ ;  /* 0x0000001c0b0e7210 */ /* 0x001fe40007fbe0ff */
[----:B------:R-:W0:Y:S01]  /*8b50*/  LDC R11, c[0x0][0x268] ;  /* 0x00009a00ff0b7b82 */ /* 0x000e220000000800 */
[----:B-1----:R-:W-:-:S07]  /*8b60*/  IMAD R22, R10, 0x1d2, RZ ;  /* 0x000001d20a167824 */ /* 0x002fce00078e02ff */
[----:B------:R-:W1:Y:S01]  /*8b70*/  LDC R10, c[0x0][0x268] ;  /* 0x00009a00ff0a7b82 */ /* 0x000e620000000800 */
[----:B0-----:R-:W-:Y:S01]  /*8b80*/  IMAD R23, R11, 0xe7, RZ ;  /* 0x000000e70b177824 */ /* 0x001fe200078e02ff */
[-C--:B------:R-:W-:Y:S02]  /*8b90*/  IADD3 R2, P3, R25, R28.reuse, RZ ;  /* 0x0000001c19027210 */ /* 0x080fe40007f7e0ff */
[----:B------:R-:W-:Y:S01]  /*8ba0*/  IADD3 R18, P2, R24, R28, RZ ;  /* 0x0000001c18127210 */ /* 0x000fe20007f5e0ff */
[----:B------:R-:W-:Y:S01]  /*8bb0*/  STL.64 [R1+0x740], R20 ;  /* 0x0007401401007387 */ /* 0x000fe20000100a00 */
[----:B------:R-:W-:Y:S02]  /*8bc0*/  LEA.HI.X.SX32 R17, R23, R29, 0x1, P4 ;  /* 0x0000001d17117211 */ /* 0x000fe400020f0eff */
[----:B------:R-:W0:Y:S01]  /*8bd0*/  LDC R11, c[0x0][0x268] ;  /* 0x00009a00ff0b7b82 */ /* 0x000e220000000800 */
[----:B-1----:R-:W-:-:S07]  /*8be0*/  IMAD R23, R10, 0x1d, RZ ;  /* 0x0000001d0a177824 */ /* 0x002fce00078e02ff */
[----:B------:R-:W1:Y:S01]  /*8bf0*/  LDC R10, c[0x0][0x268] ;  /* 0x00009a00ff0a7b82 */ /* 0x000e620000000800 */
[-C--:B------:R-:W-:Y:S02]  /*8c00*/  LEA.HI.X.SX32 R3, R23, R29.reuse, 0x1, P3 ;  /* 0x0000001d17037211 */ /* 0x080fe400018f0eff */
[----:B------:R-:W-:Y:S01]  /*8c10*/  LEA.HI.X.SX32 R19, R25, R29, 0x1, P2 ;  /* 0x0000001d19137211 */ /* 0x000fe200010f0eff */
[----:B------:R-:W-:Y:S04]  /*8c20*/  STL.64 [R1+0x738], R16 ;  /* 0x0007381001007387 */ /* 0x000fe80000100a00 */
[----:B------:R-:W-:Y:S01]  /*8c30*/  STL.64 [R1+0xc48], R2 ;  /* 0x000c480201007387 */ /* 0x000fe20000100a00 */
[----:B------:R-:W-:Y:S01]  /*8c40*/  IADD3 R12, P6, R26, R28, RZ ;  /* 0x0000001c1a0c7210 */ /* 0x000fe20007fde0ff */
[----:B------:R-:W4:Y:S02]  /*8c50*/  LDC R25, c[0x0][0x268] ;  /* 0x00009a00ff197b82 */ /* 0x000f240000000800 */
[----:B------:R3:W-:Y:S01]  /*8c60*/  STL.64 [R1+0xb88], R18 ;  /* 0x000b881201007387 */ /* 0x0007e20000100a00 */
[----:B-1----:R-:W-:-:S05]  /*8c70*/  IMAD R10, R10, 0x1d6, RZ ;  /* 0x000001d60a0a7824 */ /* 0x002fca00078e02ff */
[-C--:B---3--:R-:W-:Y:S02]  /*8c80*/  IADD3 R18, P2, R10, R28.reuse, RZ ;  /* 0x0000001c0a127210 */ /* 0x088fe40007f5e0ff */
[----:B------:R-:W1:Y:S01]  /*8c90*/  LDC R10, c[0x0][0x268] ;  /* 0x00009a00ff0a7b82 */ /* 0x000e620000000800 */
[-C--:B------:R-:W-:Y:S02]  /*8ca0*/  LEA.HI.X.SX32 R13, R24, R29.reuse, 0x1, P6 ;  /* 0x0000001d180d7211 */ /* 0x080fe400030f0eff */
[----:B------:R-:W-:Y:S01]  /*8cb0*/  IADD3 R20, P1, R22, R28, RZ ;  /* 0x0000001c16147210 */ /* 0x000fe20007f3e0ff */
[----:B-1----:R-:W-:Y:S01]  /*8cc0*/  IMAD R24, R10, 0xe9, RZ ;  /* 0x000000e90a187824 */ /* 0x002fe200078e02ff */
[----:B------:R-:W-:-:S03]  /*8cd0*/  LEA.HI.X.SX32 R15, R26, R29, 0x1, P5 ;  /* 0x0000001d1a0f7211 */ /* 0x000fc600028f0eff */
[----:B------:R-:W1:Y:S01]  /*8ce0*/  LDC R10, c[0x0][0x268] ;  /* 0x00009a00ff0a7b82 */ /* 0x000e620000000800 */
[----:B------:R-:W-:Y:S01]  /*8cf0*/  LEA.HI.X.SX32 R21, R24, R29, 0x1, P1 ;  /* 0x0000001d18157211 */ /* 0x000fe200008f0eff */
[----:B0-----:R-:W-:-:S06]  /*8d00*/  IMAD R11, R11, 0x1d4, RZ ;  /* 0x000001d40b0b7824 */ /* 0x001fcc00078e02ff */
[----:B------:R-:W0:Y:S08]  /*8d10*/  LDC R26, c[0x0][0x268] ;  /* 0x00009a00ff1a7b82 */ /* 0x000e300000000800 */
[----:B------:R-:W3:Y:S01]  /*8d20*/  LDC R24, c[0x0][0x268] ;  /* 0x00009a00ff187b82 */ /* 0x000ee20000000800 */
[----:B-1----:R-:W-:Y:S01]  /*8d30*/  IMAD R23, R10, 0x1d8, RZ ;  /* 0x000001d80a177824 */ /* 0x002fe200078e02ff */
[----:B------:R-:W-:Y:S06]  /*8d40*/  STL.64 [R1+0xa08], R12 ;  /* 0x000a080c01007387 */ /* 0x000fec0000100a00 */
[----:B------:R-:W1:Y:S01]  /*8d50*/  LDC R10, c[0x0][0x268] ;  /* 0x00009a00ff0a7b82 */ /* 0x000e620000000800 */
[----:B------:R-:W-:-:S07]  /*8d60*/  IADD3 R2, P3, R11, R28, RZ ;  /* 0x0000001c0b027210 */ /* 0x000fce0007f7e0ff */
[----:B------:R-:W1:Y:S01]  /*8d70*/  LDC R11, c[0x0][0x268] ;  /* 0x00009a00ff0b7b82 */ /* 0x000e620000000800 */
[----:B------:R-:W-:Y:S04]  /*8d80*/  STL.64 [R1+0x730], R14 ;  /* 0x0007300e01007387 */ /* 0x000fe80000100a00 */
[----:B------:R0:W-:Y:S01]  /*8d90*/  STL.64 [R1+0x728], R20 ;  /* 0x0007281401007387 */ /* 0x0001e20000100a00 */
[----:B----4-:R-:W-:Y:S02]  /*8da0*/  IMAD R25, R25, 0xec, RZ ;  /* 0x000000ec19197824 */ /* 0x010fe400078e02ff */
[----:B--2---:R-:W-:Y:S01]  /*8db0*/  IMAD R27, R27, 0xea, RZ ;  /* 0x000000ea1b1b7824 */ /* 0x004fe200078e02ff */
[----:B------:R-:W2:Y:S01]  /*8dc0*/  LDC R22, c[0x0][0x268] ;  /* 0x00009a00ff167b82 */ /* 0x000ea20000000800 */
[----:B0-----:R-:W-:Y:S01]  /*8dd0*/  IADD3 R20, P1, R23, R28, RZ ;  /* 0x0000001c17147210 */ /* 0x001fe20007f3e0ff */
[----:B------:R-:W-:-:S02]  /*8de0*/  IMAD R23, R26, 0x75, RZ ;  /* 0x000000751a177824 */ /* 0x000fc400078e02ff */
[----:B---3--:R-:W-:Y:S02]  /*8df0*/  IMAD R26, R24, 0x1da, RZ ;  /* 0x000001da181a7824 */ /* 0x008fe400078e02ff */
[----:B-1----:R-:W-:Y:S02]  /*8e00*/  IMAD R24, R10, 0xee, RZ ;  /* 0x000000ee0a187824 */ /* 0x002fe400078e02ff */
[----:B------:R-:W0:Y:S01]  /*8e10*/  LDC R10, c[0x0][0x268] ;  /* 0x00009a00ff0a7b82 */ /* 0x000e220000000800 */
[----:B------:R-:W-:Y:S01]  /*8e20*/  IMAD R11, R11, 0x76, RZ ;  /* 0x000000760b0b7824 */ /* 0x000fe200078e02ff */
[-C--:B------:R-:W-:Y:S02]  /*8e30*/  IADD3 R14, P5, R25, R28.reuse, RZ ;  /* 0x0000001c190e7210 */ /* 0x080fe40007fbe0ff */
[-C--:B------:R-:W-:Y:S02]  /*8e40*/  IADD3 R16, P4, R27, R28.reuse, RZ ;  /* 0x0000001c1b107210 */ /* 0x080fe40007f9e0ff */
[----:B------:R-:W-:-:S02]  /*8e50*/  IADD3 R12, P6, R11, R28, RZ ;  /* 0x0000001c0b0c7210 */ /* 0x000fc40007fde0ff */
[-C--:B------:R-:W-:Y:S02]  /*8e60*/  LEA.HI.X.SX32 R15, R11, R29.reuse, 0x1, P5 ;  /* 0x0000001d0b0f7211 */ /* 0x080fe400028f0eff */
[----:B------:R-:W1:Y:S01]  /*8e70*/  LDC R11, c[0x0][0x268] ;  /* 0x00009a00ff0b7b82 */ /* 0x000e620000000800 */
[-C--:B------:R-:W-:Y:S02]  /*8e80*/  LEA.HI.X.SX32 R17, R23, R29.reuse, 0x1, P4 ;  /* 0x0000001d17117211 */ /* 0x080fe400020f0eff */
[----:B------:R-:W-:-:S03]  /*8e90*/  LEA.HI.X.SX32 R3, R27, R29, 0x1, P3 ;  /* 0x0000001d1b037211 */ /* 0x000fc600018f0eff */
[----:B------:R3:W-:Y:S02]  /*8ea0*/  STL.64 [R1+0xa00], R16 ;  /* 0x000a001001007387 */ /* 0x0007e40000100a00 */
[----:B------:R-:W4:Y:S01]  /*8eb0*/  LDC R27, c[0x0][0x268] ;  /* 0x00009a00ff1b7b82 */ /* 0x000f220000000800 */
[----:B---3--:R-:W-:Y:S01]  /*8ec0*/  IADD3 R16, P4, R26, R28, RZ ;  /* 0x0000001c1a107210 */ /* 0x008fe20007f9e0ff */
[----:B0-----:R-:W-:-:S06]  /*8ed0*/  IMAD R26, R10, 0xeb, RZ ;  /* 0x000000eb0a1a7824 */ /* 0x001fcc00078e02ff */
[----:B------:R-:W0:Y:S01]  /*8ee0*/  LDC R10, c[0x0][0x268] ;  /* 0x00009a00ff0a7b82 */ /* 0x000e220000000800 */
[----:B------:R-:W-:Y:S01]  /*8ef0*/  LEA.HI.X.SX32 R21, R25, R29, 0x1, P1 ;  /* 0x0000001d19157211 */ /* 0x000fe200008f0eff */
[----:B-1----:R-:W-:-:S06]  /*8f00*/  IMAD R25, R11, 0x78, RZ ;  /* 0x000000780b197824 */ /* 0x002fcc00078e02ff */
[----:B------:R-:W1:Y:S01]  /*8f10*/  LDC R11, c[0x0][0x268] ;  /* 0x00009a00ff0b7b82 */ /* 0x000e620000000800 */
[----:B------:R-:W-:Y:S01]  /*8f20*/  LEA.HI.X.SX32 R19, R26, R29, 0x1, P2 ;  /* 0x0000001d1a137211 */ /* 0x000fe200010f0eff */
[----:B----4-:R-:W-:Y:S01]  /*8f30*/  IMAD R23, R27, 0x1dc, RZ ;  /* 0x000001dc1b177824 */ /* 0x010fe200078e02ff */
[----:B------:R3:W-:Y:S04]  /*8f40*/  STL.64 [R1+0x720], R2 ;  /* 0x0007200201007387 */ /* 0x0007e80000100a00 */
[----:B------:R4:W-:Y:S01]  /*8f50*/  STL.64 [R1+0x718], R18 ;  /* 0x0007181201007387 */ /* 0x0009e20000100a00 */
[----:B------:R-:W1:Y:S01]  /*8f60*/  LDC R26, c[0x0][0x268] ;  /* 0x00009a00ff1a7b82 */ /* 0x000e620000000800 */
[----:B0-----:R-:W-:Y:S01]  /*8f70*/  IMAD R27, R10, 0x3b, RZ ;  /* 0x0000003b0a1b7824 */ /* 0x001fe200078e02ff */
[----:B---3--:R-:W-:-:S06]  /*8f80*/  IADD3 R2, P3, R24, R28, RZ ;  /* 0x0000001c18027210 */ /* 0x008fcc0007f7e0ff */
[----:B------:R-:W0:Y:S01]  /*8f90*/  LDC R10, c[0x0][0x268] ;  /* 0x00009a00ff0a7b82 */ /* 0x000e220000000800 */
[----:B----4-:R-:W-:Y:S02]  /*8fa0*/  IADD3 R18, P2, R23, R28, RZ ;  /* 0x0000001c17127210 */ /* 0x010fe40007f5e0ff */
[----:B------:R-:W-:-:S05]  /*8fb0*/  LEA.HI.X.SX32 R13, R27, R29, 0x1, P6 ;  /* 0x0000001d1b0d7211 */ /* 0x000fca00030f0eff */
[----:B------:R-:W3:Y:S01]  /*8fc0*/  LDC R23, c[0x0][0x268] ;  /* 0x00009a00ff177b82 */ /* 0x000ee20000000800 */
[----:B------:R-:W-:Y:S04]  /*8fd0*/  STL.64 [R1+0xb80], R12 ;  /* 0x000b800c01007387 */ /* 0x000fe80000100a00 */
[----:B------:R2:W-:Y:S01]  /*8fe0*/  STL.64 [R1+0x9f8], R14 ;  /* 0x0009f80e01007387 */ /* 0x0005e20000100a00 */
[----:B------:R-:W-:Y:S02]  /*8ff0*/  LEA.HI.X.SX32 R19, R24, R29, 0x1, P2 ;  /* 0x0000001d18137211 */ /* 0x000fe400010f0eff */
[----:B------:R-:W4:Y:S08]  /*9000*/  LDC R24, c[0x0][0x268] ;  /* 0x00009a00ff187b82 */ /* 0x000f300000000800 */
[----:B------:R-:W4:Y:S01]  /*9010*/  LDC R27, c[0x0][0x268] ;  /* 0x00009a00ff1b7b82 */ /* 0x000f220000000800 */
[----:B--2---:R-:W-:-:S02]  /*9020*/  IMAD R15, R22, 0xed, RZ ;  /* 0x000000ed160f7824 */ /* 0x004fc400078e02ff */
[----:B-1----:R-:W-:-:S05]  /*9030*/  IMAD R22, R11, 0xf0, RZ ;  /* 0x000000f00b167824 */ /* 0x002fca00078e02ff */
[----:B------:R-:W1:Y:S01]  /*9040*/  LDC R11, c[0x0][0x268] ;  /* 0x00009a00ff0b7b82 */ /* 0x000e620000000800 */
[----:B---3--:R-:W-:Y:S01]  /*9050*/  IMAD R23, R23, 0x77, RZ ;  /* 0x0000007717177824 */ /* 0x008fe200078e02ff */
[-C--:B------:R-:W-:Y:S01]  /*9060*/  LEA.HI.X.SX32 R17, R15, R29.reuse, 0x1, P4 ;  /* 0x0000001d0f117211 */ /* 0x080fe200020f0eff */
[----:B------:R-:W-:Y:S03]  /*9070*/  STL.64 [R1+0x710], R20 ;  /* 0x0007101401007387 */ /* 0x000fe60000100a00 */
[----:B------:R-:W-:Y:S01]  /*9080*/  LEA.HI.X.SX32 R3, R23, R29, 0x1, P3 ;  /* 0x0000001d17037211 */ /* 0x000fe200018f0eff */
[----:B------:R-:W-:Y:S01]  /*9090*/  STL.64 [R1+0x708], R16 ;  /* 0x0007081001007387 */ /* 0x000fe20000100a00 */
[----:B------:R-:W2:Y:S03]  /*90a0*/  LDC R23, c[0x0][0x268] ;  /* 0x00009a00ff177b82 */ /* 0x000ea60000000800 */
[----:B------:R-:W-:Y:S04]  /*90b0*/  STL.64 [R1+0x9f0], R2 ;  /* 0x0009f00201007387 */ /* 0x000fe80000100a00 */
[----:B------:R3:W-:Y:S01]  /*90c0*/  STL.64 [R1+0x700], R18 ;  /* 0x0007001201007387 */ /* 0x0007e20000100a00 */
[----:B------:R-:W-:Y:S01]  /*90d0*/  IMAD R26, R26, 0x1de, RZ ;  /* 0x000001de1a1a7824 */ /* 0x000fe200078e02ff */
[----:B------:R-:W4:Y:S01]  /*90e0*/  LDC R15, c[0x0][0x268] ;  /* 0x00009a00ff0f7b82 */ /* 0x000f220000000800 */
[----:B-1----:R-:W-:-:S05]  /*90f0*/  IMAD R11, R11, 0x1e0, RZ ;  /* 0x000001e00b0b7824 */ /* 0x002fca00078e02ff */
[-C--:B---3--:R-:W-:Y:S02]  /*9100*/  IADD3 R18, P2, R11, R28.reuse, RZ ;  /* 0x0000001c0b127210 */ /* 0x088fe40007f5e0ff */
[----:B------:R-:W1:Y:S01]  /*9110*/  LDC R11, c[0x0][0x268] ;  /* 0x00009a00ff0b7b82 */ /* 0x000e620000000800 */
[----:B0-----:R-:W-:Y:S02]  /*9120*/  IMAD R10, R10, 0x1e, RZ ;  /* 0x0000001e0a0a7824 */ /* 0x001fe400078e02ff */
[----:B--2---:R-:W-:Y:S01]  /*9130*/  IMAD R13, R23, 0xef, RZ ;  /* 0x000000ef170d7824 */ /* 0x004fe200078e02ff */
[-C--:B------:R-:W-:Y:S01]  /*9140*/  IADD3 R12, P6, R26, R28.reuse, RZ ;  /* 0x0000001c1a0c7210 */ /* 0x080fe20007fde0ff */
[----:B----4-:R-:W-:Y:S01]  /*9150*/  IMAD R23, R24, 0x1e2, RZ ;  /* 0x000001e218177824 */ /* 0x010fe200078e02ff */
[----:B------:R-:W-:Y:S01]  /*9160*/  IADD3 R26, P5, R10, R28, RZ ;  /* 0x0000001c0a1a7210 */ /* 0x000fe20007fbe0ff */
[----:B------:R-:W-:Y:S02]  /*9170*/  IMAD R14, R27, 0x3c, RZ ;  /* 0x0000003c1b0e7824 */ /* 0x000fe400078e02ff */
[----:B-1----:R-:W-:-:S03]  /*9180*/  IMAD R24, R11, 0xf, RZ ;  /* 0x0000000f0b187824 */ /* 0x002fc600078e02ff */
[----:B------:R-:W-:Y:S01]  /*9190*/  IADD3 R20, P1, R14, R28, RZ ;  /* 0x0000001c0e147210 */ /* 0x000fe20007f3e0ff */
[----:B------:R-:W0:Y:S01]  /*91a0*/  LDC R11, c[0x0][0x268] ;  /* 0x00009a00ff0b7b82 */ /* 0x000e220000000800 */
[----:B------:R-:W-:-:S07]  /*91b0*/  LEA.HI.X.SX32 R27, R24, R29, 0x1, P5 ;  /* 0x0000001d181b7211 */ /* 0x000fce00028f0eff */
[----:B------:R-:W1:Y:S01]  /*91c0*/  LDC R24, c[0x0][0x268] ;  /* 0x00009a00ff187b82 */ /* 0x000e620000000800 */
[-C--:B------:R-:W-:Y:S02]  /*91d0*/  IADD3 R16, P4, R25, R28.reuse, RZ ;  /* 0x0000001c19107210 */ /* 0x080fe40007f9e0ff */
[-C--:B------:R-:W-:Y:S02]  /*91e0*/  LEA.HI.X.SX32 R13, R13, R29.reuse, 0x1, P6 ;  /* 0x0000001d0d0d7211 */ /* 0x080fe400030f0eff */
[-C--:B------:R-:W-:Y:S02]  /*91f0*/  IADD3 R2, P3, R22, R28.reuse, RZ ;  /* 0x0000001c16027210 */ /* 0x080fe40007f7e0ff */
[-C--:B------:R-:W-:Y:S01]  /*9200*/  LEA.HI.X.SX32 R21, R10, R29.reuse, 0x1, P1 ;  /* 0x0000001d0a157211 */ /* 0x080fe200008f0eff */
[----:B------:R2:W-:Y:S01]  /*9210*/  STL.64 [R1+0x6f8], R12 ;  /* 0x0006f80c01007387 */ /* 0x0005e20000100a00 */
[-C--:B------:R-:W-:Y:S02]  /*9220*/  LEA.HI.X.SX32 R17, R14, R29.reuse, 0x1, P4 ;  /* 0x0000001d0e117211 */ /* 0x080fe400020f0eff */
[-C--:B------:R-:W-:Y:S01]  /*9230*/  LEA.HI.X.SX32 R3, R25, R29.reuse, 0x1, P3 ;  /* 0x0000001d19037211 */ /* 0x080fe200018f0eff */
[----:B------:R-:W-:Y:S04]  /*9240*/  STL.64 [R1+0xca0], R26 ;  /* 0x000ca01a01007387 */ /* 0x000fe80000100a00 */
[----:B------:R3:W-:Y:S01]  /*9250*/  STL.64 [R1+0xc40], R20 ;  /* 0x000c401401007387 */ /* 0x0007e20000100a00 */
[----:B--2---:R-:W-:Y:S01]  /*9260*/  IADD3 R12, P6, R23, R28, RZ ;  /* 0x0000001c170c7210 */ /* 0x004fe20007fde0ff */
[----:B-1----:R-:W-:Y:S01]  /*9270*/  IMAD R23, R24, 0x1e6, RZ ;  /* 0x000001e618177824 */ /* 0x002fe200078e02ff */
[----:B------:R-:W-:Y:S01]  /*9280*/  LEA.HI.X.SX32 R19, R22, R29, 0x1, P2 ;  /* 0x0000001d16137211 */ /* 0x000fe200010f0eff */
[----:B------:R-:W-:Y:S01]  /*9290*/  IMAD R15, R15, 0xf2, RZ ;  /* 0x000000f20f0f7824 */ /* 0x000fe200078e02ff */
[----:B------:R-:W1:Y:S01]  /*92a0*/  LDC R24, c[0x0][0x268] ;  /* 0x00009a00ff187b82 */ /* 0x000e620000000800 */
[----:B---3--:R-:W2:Y:S04]  /*92b0*/  LDL.LU R21, [R1+0x161c] ;  /* 0x00161c0001157983 */ /* 0x008ea80000300800 */
[----:B------:R3:W-:Y:S01]  /*92c0*/  STL.64 [R1+0xb78], R16 ;  /* 0x000b781001007387 */ /* 0x0007e20000100a00 */
[----:B0-----:R-:W-:-:S02]  /*92d0*/  IMAD R11, R11, 0x1e4, RZ ;  /* 0x000001e40b0b7824 */ /* 0x001fc400078e02ff */
[----:B------:R-:W0:Y:S01]  /*92e0*/  LDC R20, c[0x0][0x268] ;  /* 0x00009a00ff147b82 */ /* 0x000e220000000800 */
[----:B------:R4:W-:Y:S01]  /*92f0*/  STL.64 [R1+0x9e8], R2 ;  /* 0x0009e80201007387 */ /* 0x0009e20000100a00 */
[----:B---3--:R-:W-:-:S06]  /*9300*/  IADD3 R16, P4, R23, R28, RZ ;  /* 0x0000001c17107210 */ /* 0x008fcc0007f9e0ff */
[----:B------:R-:W3:Y:S08]  /*9310*/  LDC R23, c[0x0][0x268] ;  /* 0x00009a00ff177b82 */ /* 0x000ef00000000800 */
[----:B----4-:R-:W4:Y:S01]  /*9320*/  LDC R2, c[0x0][0x268] ;  /* 0x00009a00ff027b82 */ /* 0x010f220000000800 */
[----:B------:R1:W-:Y:S01]  /*9330*/  STL.64 [R1+0x6f0], R18 ;  /* 0x0006f01201007387 */ /* 0x0003e20000100a00 */
[----:B------:R-:W-:-:S02]  /*9340*/  IADD3 R26, P5, R15, R28, RZ ;  /* 0x0000001c0f1a7210 */ /* 0x000fc40007fbe0ff */
[----:B------:R-:W-:-:S04]  /*9350*/  IADD3 R10, P1, R11, R28, RZ ;  /* 0x0000001c0b0a7210 */ /* 0x000fc80007f3e0ff */
[----:B------:R-:W-:Y:S01]  /*9360*/  LEA.HI.X.SX32 R11, R15, R29, 0x1, P1 ;  /* 0x0000001d0f0b7211 */ /* 0x000fe200008f0eff */
[----:B------:R-:W0:Y:S01]  /*9370*/  LDC R3, c[0x0][0x268] ;  /* 0x00009a00ff037b82 */ /* 0x000e220000000800 */
[----:B-1----:R-:W2:Y:S01]  /*9380*/  LDL.LU R19, [R1+0x1618] ;  /* 0x0016180001137983 */ /* 0x002ea20000300800 */
[----:B---3--:R-:W-:Y:S02]  /*9390*/  IMAD R18, R23, 0x79, RZ ;  /* 0x0000007917127824 */ /* 0x008fe400078e02ff */
[----:B----4-:R-:W-:-:S03]  /*93a0*/  IMAD R2, R2, 0xf1, RZ ;  /* 0x000000f102027824 */ /* 0x010fc600078e02ff */
[-C--:B------:R-:W-:Y:S02]  /*93b0*/  LEA.HI.X.SX32 R27, R18, R29.reuse, 0x1, P5 ;  /* 0x0000001d121b7211 */ /* 0x080fe400028f0eff */
[----:B------:R-:W-:-:S05]  /*93c0*/  LEA.HI.X.SX32 R13, R2, R29, 0x1, P6 ;  /* 0x0000001d020d7211 */ /* 0x000fca00030f0eff */
[----:B------:R1:W-:Y:S04]  /*93d0*/  STL.64 [R1+0x6e8], R12 ;  /* 0x0006e80c01007387 */ /* 0x0003e80000100a00 */
[----:B-1----:R-:W3:Y:S04]  /*93e0*/  LDL.LU.64 R12, [R1+0x1610] ;  /* 0x00161000010c7983 */ /* 0x002ee80000300a00 */
[----:B------:R1:W-:Y:S04]  /*93f0*/  STL.64 [R1+0x9e0], R26 ;  /* 0x0009e01a01007387 */ /* 0x0003e80000100a00 */
[----:B------:R4:W-:Y:S01]  /*9400*/  STL.64 [R1+0x6e0], R10 ;  /* 0x0006e00a01007387 */ /* 0x0009e20000100a00 */
[----:B0-----:R-:W-:Y:S01]  /*9410*/  IMAD R3, R3, 0x1e8, RZ ;  /* 0x000001e803037824 */ /* 0x001fe200078e02ff */
[----:B-1----:R-:W0:Y:S02]  /*9420*/  LDC R26, c[0x0][0x268] ;  /* 0x00009a00ff1a7b82 */ /* 0x002e240000000800 */
[----:B----4-:R-:W4:Y:S02]  /*9430*/  LDL.LU.64 R10, [R1+0x1608] ;  /* 0x00160800010a7983 */ /* 0x010f240000300a00 */
[----:B------:R-:W-:-:S04]  /*9440*/  IADD3 R2, P6, R3, R28, RZ ;  /* 0x0000001c03027210 */ /* 0x000fc80007fde0ff */
[----:B------:R-:W1:Y:S01]  /*9450*/  LDC R3, c[0x0][0x268] ;  /* 0x00009a00ff037b82 */ /* 0x000e620000000800 */
[----:B------:R-:W-:Y:S02]  /*9460*/  IMAD R14, R20, 0x7a, RZ ;  /* 0x0000007a140e7824 */ /* 0x000fe400078e02ff */
[----:B------:R-:W-:-:S03]  /*9470*/  IMAD R20, R24, 0xf4, RZ ;  /* 0x000000f418147824 */ /* 0x000fc600078e02ff */
[-C--:B------:R-:W-:Y:S02]  /*9480*/  IADD3 R24, P3, R14, R28.reuse, RZ ;  /* 0x0000001c0e187210 */ /* 0x080fe40007f7e0ff */
[----:B------:R-:W-:Y:S01]  /*9490*/  IADD3 R22, P2, R20, R28, RZ ;  /* 0x0000001c14167210 */ /* 0x000fe20007f5e0ff */
[----:B------:R-:W4:Y:S01]  /*94a0*/  LDC R27, c[0x0][0x268] ;  /* 0x00009a00ff1b7b82 */ /* 0x000f220000000800 */
[----:B0-----:R-:W-:Y:S02]  /*94b0*/  IMAD R26, R26, 0xf3, RZ ;  /* 0x000000f31a1a7824 */ /* 0x001fe400078e02ff */
[----:B------:R-:W-:-:S03]  /*94c0*/  LEA.HI.X.SX32 R23, R14, R29, 0x1, P2 ;  /* 0x0000001d0e177211 */ /* 0x000fc600010f0eff */
[----:B------:R-:W-:-:S05]  /*94d0*/  LEA.HI.X.SX32 R17, R26, R29, 0x1, P4 ;  /* 0x0000001d1a117211 */ /* 0x000fca00020f0eff */
[----:B------:R0:W-:Y:S04]  /*94e0*/  STL.64 [R1+0x6d8], R16 ;  /* 0x0006d81001007387 */ /* 0x0001e80000100a00 */
[----:B0-----:R-:W3:Y:S01]  /*94f0*/  LDL.LU.64 R16, [R1+0x1600] ;  /* 0x0016000001107983 */ /* 0x001ee20000300a00 */
[----:B--2---:R-:W-:Y:S01]  /*9500*/  IADD3 R18, P5, R19, R28, RZ ;  /* 0x0000001c13127210 */ /* 0x004fe20007fbe0ff */
[----:B-1----:R-:W-:Y:S01]  /*9510*/  IMAD R19, R3, 0xf5, RZ ;  /* 0x000000f503137824 */ /* 0x002fe200078e02ff */
[-C--:B------:R-:W-:Y:S01]  /*9520*/  LEA.HI.X.SX32 R3, R20, R29.reuse, 0x1, P6 ;  /* 0x0000001d14037211 */ /* 0x080fe200030f0eff */
[----:B----4-:R-:W-:Y:S02]  /*9530*/  IMAD R15, R11, 0x3d, RZ ;  /* 0x0000003d0b0f7824 */ /* 0x010fe400078e02ff */
[----:B------:R-:W0:Y:S03]  /*9540*/  LDC R11, c[0x0][0x268] ;  /* 0x00009a00ff0b7b82 */ /* 0x000e260000000800 */
[----:B------:R-:W-:-:S05]  /*9550*/  LEA.HI.X.SX32 R25, R15, R29, 0x1, P3 ;  /* 0x0000001d0f197211 */ /* 0x000fca00018f0eff */
[----:B------:R1:W-:Y:S04]  /*9560*/  STL.64 [R1+0xb70], R24 ;  /* 0x000b701801007387 */ /* 0x0003e80000100a00 */
[----:B-1----:R-:W2:Y:S04]  /*9570*/  LDL.LU.64 R24, [R1+0x15f8] ;  /* 0x0015f80001187983 */ /* 0x002ea80000300a00 */
[----:B------:R1:W-:Y:S04]  /*9580*/  STL.64 [R1+0x9d8], R22 ;  /* 0x0009d81601007387 */ /* 0x0003e80000100a00 */
[----:B-1----:R-:W4:Y:S04]  /*9590*/  LDL.LU.64 R22, [R1+0x15f0] ;  /* 0x0015f00001167983 */ /* 0x002f280000300a00 */
[----:B------:R1:W-:Y:S04]  /*95a0*/  STL.64 [R1+0x6d0], R2 ;  /* 0x0006d00201007387 */ /* 0x0003e80000100a00 */
[----:B-1----:R-:W3:Y:S01]  /*95b0*/  LDL.LU.64 R2, [R1+0x15e8] ;  /* 0x0015e80001027983 */ /* 0x002ee20000300a00 */
[----:B------:R-:W-:Y:S01]  /*95c0*/  IMAD R27, R27, 0x1ec, RZ ;  /* 0x000001ec1b1b7824 */ /* 0x000fe200078e02ff */
[----:B------:R-:W-:-:S04]  /*95d0*/  IADD3 R10, P1, R10, R28, RZ ;  /* 0x0000001c0a0a7210 */ /* 0x000fc80007f3e0ff */
[----:B------:R-:W-:Y:S01]  /*95e0*/  IADD3 R26, P4, R27, R28, RZ ;  /* 0x0000001c1b1a7210 */ /* 0x000fe20007f9e0ff */
[----:B0-----:R-:W-:Y:S01]  /*95f0*/  IMAD R27, R11, 0xf6, RZ ;  /* 0x000000f60b1b7824 */ /* 0x001fe200078e02ff */
[----:B------:R-:W-:-:S04]  /*9600*/  LEA.HI.X.SX32 R19, R19, R29, 0x1, P5 ;  /* 0x0000001d13137211 */ /* 0x000fc800028f0eff */
[-C--:B------:R-:W-:Y:S01]  /*9610*/  LEA.HI.X.SX32 R27, R27, R29.reuse, 0x1, P4 ;  /* 0x0000001d1b1b7211 */ /* 0x080fe200020f0eff */
[----:B------:R-:W-:Y:S01]  /*9620*/  STL.64 [R1+0x6c8], R18 ;  /* 0x0006c81201007387 */ /* 0x000fe20000100a00 */
[----:B------:R-:W-:Y:S02]  /*9630*/  IADD3 R20, P6, R21, R28, RZ ;  /* 0x0000001c15147210 */ /* 0x000fe40007fde0ff */
[----:B------:R-:W0:Y:S01]  /*9640*/  LDC R21, c[0x0][0x268] ;  /* 0x00009a00ff157b82 */ /* 0x000e220000000800 */
[----:B---3--:R-:W-:-:S05]  /*9650*/  LEA.HI.X.SX32 R11, R3, R29, 0x1, P1 ;  /* 0x0000001d030b7211 */ /* 0x008fca00008f0eff */
[----:B------:R1:W-:Y:S04]  /*9660*/  STL.64 [R1+0x9d0], R10 ;  /* 0x0009d00a01007387 */ /* 0x0003e80000100a00 */
[----:B-1----:R-:W3:Y:S04]  /*9670*/  LDL.64 R10, [R1+0x2b8] ;  /* 0x0002b800010a7983 */ /* 0x002ee80000100a00 */
[----:B------:R1:W-:Y:S04]  /*9680*/  STL.64 [R1+0x6c0], R26 ;  /* 0x0006c01a01007387 */ /* 0x0003e80000100a00 */
[----:B-1----:R-:W3:Y:S01]  /*9690*/  LDL.LU.64 R26, [R1+0x15e0] ;  /* 0x0015e000011a7983 */ /* 0x002ee20000300a00 */
[----:B--2---:R-:W-:-:S05]  /*96a0*/  IMAD R15, R25, 0x3e, RZ ;  /* 0x0000003e190f7824 */ /* 0x004fca00078e02ff */
[-C--:B------:R-:W-:Y:S02]  /*96b0*/  IADD3 R14, P2, R15, R28.reuse, RZ ;  /* 0x0000001c0f0e7210 */ /* 0x080fe40007f5e0ff */
[----:B------:R-:W1:Y:S01]  /*96c0*/  LDC R15, c[0x0][0x268] ;  /* 0x00009a00ff0f7b82 */ /* 0x000e620000000800 */
[----:B------:R-:W-:Y:S01]  /*96d0*/  IADD3 R24, P3, R24, R28, RZ ;  /* 0x0000001c18187210 */ /* 0x000fe20007f7e0ff */
[----:B0-----:R-:W-:-:S05]  /*96e0*/  IMAD R21, R21, 0x3e, RZ ;  /* 0x0000003e15157824 */ /* 0x001fca00078e02ff */
[----:B------:R-:W-:Y:S01]  /*96f0*/  LEA.HI.X.SX32 R21, R21, R29, 0x1, P6 ;  /* 0x0000001d15157211 */ /* 0x000fe200030f0eff */
[----:B----4-:R-:W-:Y:S01]  /*9700*/  IMAD R19, R23, 0x7c, RZ ;  /* 0x0000007c17137824 */ /* 0x010fe200078e02ff */
[----:B------:R-:W-:Y:S01]  /*9710*/  IADD3 R18, P5, R17, R28, RZ ;  /* 0x0000001c11127210 */ /* 0x000fe20007fbe0ff */
[----:B-1----:R-:W-:-:S05]  /*9720*/  IMAD R15, R15, 0x1f, RZ ;  /* 0x0000001f0f0f7824 */ /* 0x002fca00078e02ff */
[-C--:B------:R-:W-:Y:S02]  /*9730*/  LEA.HI.X.SX32 R15, R15, R29.reuse, 0x1, P2 ;  /* 0x0000001d0f0f7211 */ /* 0x080fe400010f0eff */
[----:B------:R-:W-:Y:S01]  /*9740*/  LEA.HI.X.SX32 R19, R19, R29, 0x1, P5 ;  /* 0x0000001d13137211 */ /* 0x000fe200028f0eff */
[----:B---3--:R-:W-:-:S05]  /*9750*/  IMAD R25, R27, 0xf7, RZ ;  /* 0x000000f71b197824 */ /* 0x008fca00078e02ff */
[----:B------:R-:W-:-:S05]  /*9760*/  LEA.HI.X.SX32 R25, R25, R29, 0x1, P3 ;  /* 0x0000001d19197211 */ /* 0x000fca00018f0eff */
[----:B------:R-:W-:Y:S04]  /*9770*/  STL.64 [R1+0x6b8], R24 ;  /* 0x0006b81801007387 */ /* 0x000fe80000100a00 */
[----:B------:R0:W-:Y:S04]  /*9780*/  STL.64 [R1+0xc38], R14 ;  /* 0x000c380e01007387 */ /* 0x0001e80000100a00 */
[----:B0-----:R-:W2:Y:S04]  /*9790*/  LDL.LU.64 R14, [R1+0x15d8] ;  /* 0x0015d800010e7983 */ /* 0x001ea80000300a00 */
[----:B------:R0:W-:Y:S04]  /*97a0*/  STL.64 [R1+0xb68], R20 ;  /* 0x000b681401007387 */ /* 0x0001e80000100a00 */
[----:B0-----:R-:W3:Y:S04]  /*97b0*/  LDL.LU R20, [R1+0x15d4] ;  /* 0x0015d40001147983 */ /* 0x001ee80000300800 */
[----:B------:R0:W-:Y:S04]  /*97c0*/  STL.64 [R1+0x9c8], R18 ;  /* 0x0009c81201007387 */ /* 0x0001e80000100a00 */
[----:B0-----:R-:W4:Y:S01]  /*97d0*/  LDL.LU R18, [R1+0x15d0] ;  /* 0x0015d00001127983 */ /* 0x001f220000300800 */
[----:B------:R-:W0:Y:S01]  /*97e0*/  LDC R19, c[0x0][0x268] ;  /* 0x00009a00ff137b82 */ /* 0x000e220000000800 */
[----:B------:R-:W-:-:S02]  /*97f0*/  IADD3 R2, P1, R2, R28, RZ ;  /* 0x0000001c02027210 */ /* 0x000fc40007f3e0ff */
[-C--:B------:R-:W-:Y:S02]  /*9800*/  IADD3 R24, P3, R9, R28.reuse, RZ ;  /* 0x0000001c09187210 */ /* 0x080fe40007f7e0ff */
[-C--:B------:R-:W-:Y:S02]  /*9810*/  LEA.HI.X.SX32 R3, R17, R29.reuse, 0x1, P1 ;  /* 0x0000001d11037211 */ /* 0x080fe400008f0eff */
[----:B------:R-:W-:Y:S01]  /*9820*/  IADD3 R22, P2, R22, R28, RZ ;  /* 0x0000001c16167210 */ /* 0x000fe20007f5e0ff */
[----:B------:R-:W1:Y:S01]  /*9830*/  LDC R17, c[0x0][0x268] ;  /* 0x00009a00ff117b82 */ /* 0x000e620000000800 */
[-C--:B------:R-:W-:Y:S02]  /*9840*/  LEA.HI.X.SX32 R25, R13, R29.reuse, 0x1, P3 ;  /* 0x0000001d0d197211 */ /* 0x080fe400018f0eff */
[----:B------:R-:W-:-:S05]  /*9850*/  LEA.HI.X.SX32 R23, R9, R29, 0x1, P2 ;  /* 0x0000001d09177211 */ /* 0x000fca00010f0eff */
[----:B------:R-:W0:Y:S01]  /*9860*/  LDC R13, c[0x0][0x268] ;  /* 0x00009a00ff0d7b82 */ /* 0x000e220000000800 */
[----:B------:R-:W-:-:S07]  /*9870*/  IADD3 R26, P4, R26, R28, RZ ;  /* 0x0000001c1a1a7210 */ /* 0x000fce0007f9e0ff */
[----:B------:R-:W0:Y:S01]  /*9880*/  LDC R9, c[0x0][0x268] ;  /* 0x00009a00ff097b82 */ /* 0x000e220000000800 */
[----:B------:R-:W-:Y:S01]  /*9890*/  IMAD R7, R7, 0x3f, RZ ;  /* 0x0000003f07077824 */ /* 0x000fe200078e02ff */
[----:B------:R1:W-:Y:S01]  /*98a0*/  STL.64 [R1+0x6b0], R2 ;  /* 0x0006b00201007387 */ /* 0x0003e20000100a00 */
[-C--:B------:R-:W-:Y:S01]  /*98b0*/  IADD3 R16, P1, R16, R28.reuse, RZ ;  /* 0x0000001c10107210 */ /* 0x080fe20007f3e0ff */
[----:B-1----:R-:W-:Y:S02]  /*98c0*/  IMAD R17, R17, 0x7e, RZ ;  /* 0x0000007e11117824 */ /* 0x002fe400078e02ff */
[----:B------:R-:W4:Y:S01]  /*98d0*/  LDL.LU.64 R2, [R1+0x15c8] ;  /* 0x0015c80001027983 */ /* 0x000f220000300a00 */
[-C--:B------:R-:W-:Y:S01]  /*98e0*/  IADD3 R12, P3, R12, R28.reuse, RZ ;  /* 0x0000001c0c0c7210 */ /* 0x080fe20007f7e0ff */
[----:B0-----:R-:W-:Y:S01]  /*98f0*/  IMAD R13, R13, 0xfd, RZ ;  /* 0x000000fd0d0d7824 */ /* 0x001fe200078e02ff */
[----:B------:R-:W-:Y:S02]  /*9900*/  LEA.HI.X.SX32 R17, R17, R29, 0x1, P1 ;  /* 0x0000001d11117211 */ /* 0x000fe400008f0eff */
[----:B------:R-:W-:-:S02]  /*9910*/  IADD3 R8, P2, R8, R28, RZ ;  /* 0x0000001c08087210 */ /* 0x000fc40007f5e0ff */
[----:B------:R-:W-:Y:S01]  /*9920*/  LEA.HI.X.SX32 R13, R13, R29, 0x1, P3 ;  /* 0x0000001d0d0d7211 */ /* 0x000fe200018f0eff */
[----:B------:R-:W-:-:S05]  /*9930*/  IMAD R9, R9, 0x7f, RZ ;  /* 0x0000007f09097824 */ /* 0x000fca00078e02ff */
[-C--:B------:R-:W-:Y:S01]  /*9940*/  LEA.HI.X.SX32 R9, R9, R29.reuse, 0x1, P2 ;  /* 0x0000001d09097211 */ /* 0x080fe200010f0eff */
[----:B------:R-:W-:Y:S01]  /*9950*/  IMAD R6, R6, 0x1fe, RZ ;  /* 0x000001fe06067824 */ /* 0x000fe200078e02ff */
[----:B--2---:R-:W-:Y:S01]  /*9960*/  LEA.HI.X.SX32 R27, R15, R29, 0x1, P4 ;  /* 0x0000001d0f1b7211 */ /* 0x004fe200020f0eff */
[----:B------:R-:W-:Y:S01]  /*9970*/  IMAD R15, R19, 0xfc, RZ ;  /* 0x000000fc130f7824 */ /* 0x000fe200078e02ff */
[----:B---3--:R-:W-:-:S04]  /*9980*/  IADD3 R20, P6, R20, R28, RZ ;  /* 0x0000001c14147210 */ /* 0x008fc80007fde0ff */
[----:B------:R-:W-:Y:S02]  /*9990*/  LEA.HI.X.SX32 R21, R5, R29, 0x1, P6 ;  /* 0x0000001d05157211 */ /* 0x000fe400030f0eff */
[----:B------:R-:W0:Y:S01]  /*99a0*/  LDC R5, c[0x0][0x268] ;  /* 0x00009a00ff057b82 */ /* 0x000e220000000800 */
[----:B----4-:R-:W-:-:S04]  /*99b0*/  IADD3 R18, P5, R18, R28, RZ ;  /* 0x0000001c12127210 */ /* 0x010fc80007fbe0ff */
[----:B------:R-:W-:-:S03]  /*99c0*/  LEA.HI.X.SX32 R19, R7, R29, 0x1, P5 ;  /* 0x0000001d07137211 */ /* 0x000fc600028f0eff */
[----:B------:R-:W1:Y:S01]  /*99d0*/  LDC R7, c[0x0][0x268] ;  /* 0x00009a00ff077b82 */ /* 0x000e620000000800 */
[----:B------:R2:W-:Y:S01]  /*99e0*/  STL.64 [R1+0x6a8], R26 ;  /* 0x0006a81a01007387 */ /* 0x0005e20000100a00 */
[-C--:B------:R-:W-:Y:S02]  /*99f0*/  IADD3 R14, P4, R14, R28.reuse, RZ ;  /* 0x0000001c0e0e7210 */ /* 0x080fe40007f9e0ff */
[----:B------:R-:W-:Y:S02]  /*9a00*/  IADD3 R4, P6, R4, R28, RZ ;  /* 0x0000001c04047210 */ /* 0x000fe40007fde0ff */
[----:B------:R-:W-:Y:S01]  /*9a10*/  LEA.HI.X.SX32 R15, R15, R29, 0x1, P4 ;  /* 0x0000001d0f0f7211 */ /* 0x000fe200020f0eff */
[----:B--2---:R-:W2:Y:S04]  /*9a20*/  LDL.LU.64 R26, [R1+0x15c0] ;  /* 0x0015c000011a7983 */ /* 0x004ea80000300a00 */
[----:B------:R3:W-:Y:S01]  /*9a30*/  STL.64 [R1+0x9c0], R24 ;  /* 0x0009c01801007387 */ /* 0x0007e20000100a00 */
[----:B0-----:R-:W-:-:S03]  /*9a40*/  IMAD R5, R5, 0xfe, RZ ;  /* 0x000000fe05057824 */ /* 0x001fc600078e02ff */
[----:B---3--:R-:W3:Y:S04]  /*9a50*/  LDL.LU.64 R24, [R1+0x15b8] ;  /* 0x0015b80001187983 */ /* 0x008ee80000300a00 */
[----:B------:R0:W-:Y:S01]  /*9a60*/  STL.64 [R1+0x6a0], R22 ;  /* 0x0006a01601007387 */ /* 0x0001e20000100a00 */
[----:B------:R-:W-:-:S03]  /*9a70*/  LEA.HI.X.SX32 R5, R5, R29, 0x1, P6 ;  /* 0x0000001d05057211 */ /* 0x000fc600030f0eff */
[----:B0-----:R-:W4:Y:S04]  /*9a80*/  LDL.LU.64 R22, [R1+0x15b0] ;  /* 0x0015b00001167983 */ /* 0x001f280000300a00 */
[----:B------:R0:W-:Y:S04]  /*9a90*/  STL.64 [R1+0x698], R20 ;  /* 0x0006981401007387 */ /* 0x0001e80000100a00 */
[----:B0-----:R-:W2:Y:S04]  /*9aa0*/  LDL.LU.64 R20, [R1+0x15a8] ;  /* 0x0015a80001147983 */ /* 0x001ea80000300a00 */
[----:B------:R0:W-:Y:S01]  /*9ab0*/  STL.64 [R1+0xb60], R18 ;  /* 0x000b601201007387 */ /* 0x0001e20000100a00 */
[----:B-1----:R-:W-:-:S03]  /*9ac0*/  IMAD R7, R7, 0xff, RZ ;  /* 0x000000ff07077824 */ /* 0x002fc600078e02ff */
[----:B0-----:R-:W3:Y:S04]  /*9ad0*/  LDL.LU.64 R18, [R1+0x15a0] ;  /* 0x0015a00001127983 */ /* 0x001ee80000300a00 */
[----:B------:R0:W-:Y:S01]  /*9ae0*/  STL.64 [R1+0x9b8], R16 ;  /* 0x0009b81001007387 */ /* 0x0001e20000100a00 */
[----:B------:R-:W-:-:S03]  /*9af0*/  IADD3 R6, P5, R6, R28, RZ ;  /* 0x0000001c06067210 */ /* 0x000fc60007fbe0ff */
[----:B0-----:R-:W4:Y:S04]  /*9b00*/  LDL.LU.64 R16, [R1+0x1598] ;  /* 0x0015980001107983 */ /* 0x001f280000300a00 */
[----:B------:R0:W-:Y:S01]  /*9b10*/  STL.64 [R1+0x690], R14 ;  /* 0x0006900e01007387 */ /* 0x0001e20000100a00 */
[----:B------:R-:W-:-:S03]  /*9b20*/  LEA.HI.X.SX32 R7, R7, R29, 0x1, P5 ;  /* 0x0000001d07077211 */ /* 0x000fc600028f0eff */
[----:B0-----:R-:W2:Y:S04]  /*9b30*/  LDL.LU.64 R14, [R1+0x1590] ;  /* 0x00159000010e7983 */ /* 0x001ea80000300a00 */
[----:B------:R0:W-:Y:S04]  /*9b40*/  STL.64 [R1+0x688], R12 ;  /* 0x0006880c01007387 */ /* 0x0001e80000100a00 */
[----:B0-----:R-:W3:Y:S04]  /*9b50*/  LDL.LU.64 R12, [R1+0x1588] ;  /* 0x00158800010c7983 */ /* 0x001ee80000300a00 */
[----:B------:R0:W-:Y:S04]  /*9b60*/  STL.64 [R1+0x9b0], R8 ;  /* 0x0009b00801007387 */ /* 0x0001e80000100a00 */
[----:B0-----:R-:W4:Y:S04]  /*9b70*/  LDL.LU.64 R8, [R1+0x1580] ;  /* 0x0015800001087983 */ /* 0x001f280000300a00 */
[----:B------:R0:W-:Y:S04]  /*9b80*/  STL.64 [R1+0x680], R4 ;  /* 0x0006800401007387 */ /* 0x0001e80000100a00 */
[----:B0-----:R-:W2:Y:S04]  /*9b90*/  LDL.LU.64 R4, [R1+0x1578] ;  /* 0x0015780001047983 */ /* 0x001ea80000300a00 */
[----:B------:R0:W-:Y:S04]  /*9ba0*/  STL.64 [R1+0x1560], R28 ;  /* 0x0015601c01007387 */ /* 0x0001e80000100a00 */
[----:B0-----:R-:W3:Y:S04]  /*9bb0*/  LDL.64 R28, [R1+0x2b0] ;  /* 0x0002b000011c7983 */ /* 0x001ee80000100a00 */
[----:B------:R2:W-:Y:S02]  /*9bc0*/  STL.64 [R1+0x678], R6 ;  /* 0x0006780601007387 */ /* 0x0005e40000100a00 */
[----:B--2---:R-:W-:-:S05]  /*9bd0*/  IMAD.WIDE R6, R4, 0x2, R10 ;  /* 0x0000000204067825 */ /* 0x004fca00078e020a */
[----:B------:R3:W-:Y:S02]  /*9be0*/  STL.64 [R1+0x1550], R6 ;  /* 0x0015500601007387 */ /* 0x0007e40000100a00 */
[----:B---3--:R-:W-:-:S05]  /*9bf0*/  IMAD.WIDE R6, R4, 0x2, R28 ;  /* 0x0000000204067825 */ /* 0x008fca00078e021c */
[----:B------:R0:W-:Y:S02]  /*9c00*/  STL.64 [R1+0x1548], R6 ;  /* 0x0015480601007387 */ /* 0x0001e40000100a00 */
[----:B0-----:R-:W-:-:S05]  /*9c10*/  IMAD.WIDE R6, R5, 0x2, R10 ;  /* 0x0000000205067825 */ /* 0x001fca00078e020a */
[----:B------:R0:W-:Y:S04]  /*9c20*/  STL.64 [R1+0x1540], R6 ;  /* 0x0015400601007387 */ /* 0x0001e80000100a00 */
[----:B0-----:R-:W2:Y:S01]  /*9c30*/  LDL.LU.64 R6, [R1+0x1570] ;  /* 0x0015700001067983 */ /* 0x001ea20000300a00 */
[----:B------:R-:W-:-:S05]  /*9c40*/  IMAD.WIDE R4, R5, 0x2, R28 ;  /* 0x0000000205047825 */ /* 0x000fca00078e021c */
[----:B------:R2:W-:Y:S02]  /*9c50*/  STL.64 [R1+0x1538], R4 ;  /* 0x0015380401007387 */ /* 0x0005e40000100a00 */
[----:B--2---:R-:W-:-:S05]  /*9c60*/  IMAD.WIDE R4, R6, 0x2, R10 ;  /* 0x0000000206047825 */ /* 0x004fca00078e020a */
[----:B------:R0:W-:Y:S02]  /*9c70*/  STL.64 [R1+0x1530], R4 ;  /* 0x0015300401007387 */ /* 0x0001e40000100a00 */
[----:B0-----:R-:W-:-:S05]  /*9c80*/  IMAD.WIDE R4, R6, 0x2, R28 ;  /* 0x0000000206047825 */ /* 0x001fca00078e021c */
[----:B------:R0:W-:Y:S02]  /*9c90*/  STL.64 [R1+0x1528], R4 ;  /* 0x0015280401007387 */ /* 0x0001e40000100a00 */
[C---:B0-----:R-:W-:Y:S02]  /*9ca0*/  IMAD.WIDE R4, R7.reuse, 0x2, R10 ;  /* 0x0000000207047825 */ /* 0x041fe400078e020a */
[----:B------:R-:W2:Y:S04]  /*9cb0*/  LDL.LU.64 R10, [R1+0x1568] ;  /* 0x00156800010a7983 */ /* 0x000ea80000300a00 */
[----:B------:R0:W-:Y:S02]  /*9cc0*/  STL.64 [R1+0x1520], R4 ;  /* 0x0015200401007387 */ /* 0x0001e40000100a00 */
[----:B0-----:R-:W-:-:S02]  /*9cd0*/  IMAD.WIDE R4, R7, 0x2, R28 ;  /* 0x0000000207047825 */ /* 0x001fc400078e021c */
[----:B------:R-:W4:Y:S04]  /*9ce0*/  LDL.64 R6, [R1+0x2b8] ;  /* 0x0002b80001067983 */ /* 0x000f280000100a00 */
[----:B------:R4:W-:Y:S02]  /*9cf0*/  STL.64 [R1+0x1518], R4 ;  /* 0x0015180401007387 */ /* 0x0009e40000100a00 */
[----:B----4-:R-:W-:-:S05]  /*9d00*/  IMAD.WIDE R4, R8, 0x2, R6 ;  /* 0x0000000208047825 */ /* 0x010fca00078e0206 */
[----:B------:R0:W-:Y:S02]  /*9d10*/  STL.64 [R1+0x1510], R4 ;  /* 0x0015100401007387 */ /* 0x0001e40000100a00 */
[----:B0-----:R-:W-:-:S05]  /*9d20*/  IMAD.WIDE R4, R8, 0x2, R28 ;  /* 0x0000000208047825 */ /* 0x001fca00078e021c */
[----:B------:R0:W-:Y:S02]  /*9d30*/  STL.64 [R1+0x1508], R4 ;  /* 0x0015080401007387 */ /* 0x0001e40000100a00 */
[----:B0-----:R-:W-:-:S05]  /*9d40*/  IMAD.WIDE R4, R9, 0x2, R6 ;  /* 0x0000000209047825 */ /* 0x001fca00078e0206 */
[----:B------:R0:W-:Y:S02]  /*9d50*/  STL.64 [R1+0x1500], R4 ;  /* 0x0015000401007387 */ /* 0x0001e40000100a00 */
[----:B0-----:R-:W-:-:S04]  /*9d60*/  IMAD.WIDE R4, R9, 0x2, R28 ;  /* 0x0000000209047825 */ /* 0x001fc800078e021c */
[C---:B--2---:R-:W-:Y:S01]  /*9d70*/  IMAD.WIDE R8, R10.reuse, 0x2, R6 ;  /* 0x000000020a087825 */ /* 0x044fe200078e0206 */
[----:B------:R0:W-:Y:S04]  /*9d80*/  STL.64 [R1+0x14f8], R4 ;  /* 0x0014f80401007387 */ /* 0x0001e80000100a00 */
[----:B------:R1:W-:Y:S01]  /*9d90*/  STL.64 [R1+0x14f0], R8 ;  /* 0x0014f00801007387 */ /* 0x0003e20000100a00 */
[----:B0-----:R-:W-:-:S04]  /*9da0*/  IMAD.WIDE R4, R10, 0x2, R28 ;  /* 0x000000020a047825 */ /* 0x001fc800078e021c */
[C---:B-1----:R-:W-:Y:S01]  /*9db0*/  IMAD.WIDE R8, R11.reuse, 0x2, R6 ;  /* 0x000000020b087825 */ /* 0x042fe200078e0206 */
[----:B------:R0:W-:Y:S04]  /*9dc0*/  STL.64 [R1+0x14e8], R4 ;  /* 0x0014e80401007387 */ /* 0x0001e80000100a00 */
[----:B------:R1:W-:Y:S01]  /*9dd0*/  STL.64 [R1+0x14e0], R8 ;  /* 0x0014e00801007387 */ /* 0x0003e20000100a00 */
[----:B0-----:R-:W-:-:S04]  /*9de0*/  IMAD.WIDE R4, R11, 0x2, R28 ;  /* 0x000000020b047825 */ /* 0x001fc800078e021c */
[C---:B------:R-:W-:Y:S01]  /*9df0*/  IMAD.WIDE R10, R12.reuse, 0x2, R6 ;  /* 0x000000020c0a7825 */ /* 0x040fe200078e0206 */
[----:B------:R0:W-:Y:S03]  /*9e00*/  STL.64 [R1+0x14d8], R4 ;  /* 0x0014d80401007387 */ /* 0x0001e60000100a00 */
[----:B-1----:R-:W-:Y:S01]  /*9e10*/  IMAD.WIDE R8, R12, 0x2, R28 ;  /* 0x000000020c087825 */ /* 0x002fe200078e021c */
[----:B------:R1:W-:Y:S04]  /*9e20*/  STL.64 [R1+0x14d0], R10 ;  /* 0x0014d00a01007387 */ /* 0x0003e80000100a00 */
[----:B------:R2:W-:Y:S01]  /*9e30*/  STL.64 [R1+0x14c8], R8 ;  /* 0x0014c80801007387 */ /* 0x0005e20000100a00 */
[----:B0-----:R-:W-:-:S04]  /*9e40*/  IMAD.WIDE R4, R13, 0x2, R6 ;  /* 0x000000020d047825 */ /* 0x001fc800078e0206 */
[----:B-1----:R-:W-:Y:S01]  /*9e50*/  IMAD.WIDE R10, R13, 0x2, R28 ;  /* 0x000000020d0a7825 */ /* 0x002fe200078e021c */
[----:B------:R0:W-:Y:S03]  /*9e60*/  STL.64 [R1+0x14c0], R4 ;  /* 0x0014c00401007387 */ /* 0x0001e60000100a00 */
[C---:B--2---:R-:W-:Y:S01]  /*9e70*/  IMAD.WIDE R8, R14.reuse, 0x2, R6 ;  /* 0x000000020e087825 */ /* 0x044fe200078e0206 */
[----:B------:R1:W-:Y:S04]  /*9e80*/  STL.64 [R1+0x14b8], R10 ;  /* 0x0014b80a01007387 */ /* 0x0003e80000100a00 */
[----:B------:R2:W-:Y:S01]  /*9e90*/  STL.64 [R1+0x14b0], R8 ;  /* 0x0014b00801007387 */ /* 0x0005e20000100a00 */
[----:B0-----:R-:W-:-:S04]  /*9ea0*/  IMAD.WIDE R4, R14, 0x2, R28 ;  /* 0x000000020e047825 */ /* 0x001fc800078e021c */
[C---:B-1----:R-:W-:Y:S01]  /*9eb0*/  IMAD.WIDE R10, R15.reuse, 0x2, R6 ;  /* 0x000000020f0a7825 */ /* 0x042fe200078e0206 */
[----:B------:R0:W-:Y:S03]  /*9ec0*/  STL.64 [R1+0x14a8], R4 ;  /* 0x0014a80401007387 */ /* 0x0001e60000100a00 */
[----:B--2---:R-:W-:Y:S01]  /*9ed0*/  IMAD.WIDE R8, R15, 0x2, R28 ;  /* 0x000000020f087825 */ /* 0x004fe200078e021c */
[----:B------:R1:W-:Y:S04]  /*9ee0*/  STL.64 [R1+0x14a0], R10 ;  /* 0x0014a00a01007387 */ /* 0x0003e80000100a00 */
[----:B------:R2:W-:Y:S01]  /*9ef0*/  STL.64 [R1+0x1498], R8 ;  /* 0x0014980801007387 */ /* 0x0005e20000100a00 */
[----:B0-----:R-:W-:-:S04]  /*9f00*/  IMAD.WIDE R4, R16, 0x2, R6 ;  /* 0x0000000210047825 */ /* 0x001fc800078e0206 */
[----:B-1----:R-:W-:Y:S01]  /*9f10*/  IMAD.WIDE R10, R16, 0x2, R28 ;  /* 0x00000002100a7825 */ /* 0x002fe200078e021c */
[----:B------:R0:W-:Y:S03]  /*9f20*/  STL.64 [R1+0x1490], R4 ;  /* 0x0014900401007387 */ /* 0x0001e60000100a00 */
[C---:B--2---:R-:W-:Y:S01]  /*9f30*/  IMAD.WIDE R8, R17.reuse, 0x2, R6 ;  /* 0x0000000211087825 */ /* 0x044fe200078e0206 */
[----:B------:R1:W-:Y:S03]  /*9f40*/  STL.64 [R1+0x1488], R10 ;  /* 0x0014880a01007387 */ /* 0x0003e60000100a00 */
[----:B0-----:R-:W-:Y:S01]  /*9f50*/  IMAD.WIDE R4, R17, 0x2, R28 ;  /* 0x0000000211047825 */ /* 0x001fe200078e021c */
[----:B-1----:R-:W2:Y:S04]  /*9f60*/  LDL.LU R11, [R1] ;  /* 0x00000000010b7983 */ /* 0x002ea80000300800 */
[----:B------:R0:W-:Y:S04]  /*9f70*/  STL.64 [R1+0x1480], R8 ;  /* 0x0014800801007387 */ /* 0x0001e80000100a00 */
[----:B------:R1:W-:Y:S04]  /*9f80*/  STL.64 [R1+0x1478], R4 ;  /* 0x0014780401007387 */ /* 0x0003e80000100a00 */
[----:B------:R-:W3:Y:S01]  /*9f90*/  LDL.LU R16, [R1+0x4] ;  /* 0x0000040001107983 */ /* 0x000ee20000300800 */
[----:B0-----:R-:W-:-:S04]  /*9fa0*/  IMAD.WIDE R8, R18, 0x2, R6 ;  /* 0x0000000212087825 */ /* 0x001fc800078e0206 */
[----:B-1----:R-:W-:Y:S01]  /*9fb0*/  IMAD.WIDE R4, R18, 0x2, R28 ;  /* 0x0000000212047825 */ /* 0x002fe200078e021c */
[----:B------:R0:W-:Y:S04]  /*9fc0*/  STL.64 [R1+0x1470], R8 ;  /* 0x0014700801007387 */ /* 0x0001e80000100a00 */
[----:B------:R1:W-:Y:S04]  /*9fd0*/  STL.64 [R1+0x1468], R4 ;  /* 0x0014680401007387 */ /* 0x0003e80000100a00 */
[----:B------:R-:W4:Y:S01]  /*9fe0*/  LDL.LU R15, [R1+0x8] ;  /* 0x00000800010f7983 */ /* 0x000f220000300800 */
[----:B0-----:R-:W-:-:S04]  /*9ff0*/  IMAD.WIDE R8, R19, 0x2, R6 ;  /* 0x0000000213087825 */ /* 0x001fc800078e0206 */
[----:B-1----:R-:W-:Y:S01]  /*a000*/  IMAD.WIDE R4, R19, 0x2, R28 ;  /* 0x0000000213047825 */ /* 0x002fe200078e021c */
[----:B------:R0:W-:Y:S04]  /*a010*/  STL.64 [R1+0x1460], R8 ;  /* 0x0014600801007387 */ /* 0x0001e80000100a00 */
[----:B------:R1:W-:Y:S04]  /*a020*/  STL.64 [R1+0x1458], R4 ;  /* 0x0014580401007387 */ /* 0x0003e80000100a00 */
[----:B------:R-:W4:Y:S01]  /*a030*/  LDL.LU R10, [R1+0xc] ;  /* 0x00000c00010a7983 */ /* 0x000f220000300800 */
[----:B0-----:R-:W-:-:S04]  /*a040*/  IMAD.WIDE R8, R20, 0x2, R6 ;  /* 0x0000000214087825 */ /* 0x001fc800078e0206 */
[----:B-1----:R-:W-:Y:S01]  /*a050*/  IMAD.WIDE R4, R20, 0x2, R28 ;  /* 0x0000000214047825 */ /* 0x002fe200078e021c */
[----:B------:R0:W-:Y:S03]  /*a060*/  STL.64 [R1+0x1450], R8 ;  /* 0x0014500801007387 */ /* 0x0001e60000100a00 */
[C---:B------:R-:W-:Y:S01]  /*a070*/  IMAD.WIDE R12, R21.reuse, 0x2, R6 ;  /* 0x00000002150c7825 */ /* 0x040fe200078e0206 */
[----:B------:R1:W-:Y:S04]  /*a080*/  STL.64 [R1+0x1448], R4 ;  /* 0x0014480401007387 */ /* 0x0003e80000100a00 */
[----:B0-----:R-:W4:Y:S01]  /*a090*/  LDL.LU R9, [R1+0x10] ;  /* 0x0000100001097983 */ /* 0x001f220000300800 */
[----:B-1----:R-:W-:-:S03]  /*a0a0*/  IMAD.WIDE R4, R21, 0x2, R28 ;  /* 0x0000000215047825 */ /* 0x002fc600078e021c */
[----:B------:R0:W-:Y:S04]  /*a0b0*/  STL.64 [R1+0x1440], R12 ;  /* 0x0014400c01007387 */ /* 0x0001e80000100a00 */
[----:B------:R1:W-:Y:S04]  /*a0c0*/  STL.64 [R1+0x1438], R4 ;  /* 0x0014380401007387 */ /* 0x0003e80000100a00 */
[----:B------:R-:W4:Y:S01]  /*a0d0*/  LDL.LU R8, [R1+0x14] ;  /* 0x0000140001087983 */ /* 0x000f220000300800 */
[----:B0-----:R-:W-:-:S04]  /*a0e0*/  IMAD.WIDE R12, R22, 0x2, R6 ;  /* 0x00000002160c7825 */ /* 0x001fc800078e0206 */
[----:B-1----:R-:W-:Y:S01]  /*a0f0*/  IMAD.WIDE R4, R22, 0x2, R28 ;  /* 0x0000000216047825 */ /* 0x002fe200078e021c */
[----:B------:R0:W-:Y:S03]  /*a100*/  STL.64 [R1+0x1430], R12 ;  /* 0x0014300c01007387 */ /* 0x0001e60000100a00 */
[C---:B------:R-:W-:Y:S01]  /*a110*/  IMAD.WIDE R18, R23.reuse, 0x2, R6 ;  /* 0x0000000217127825 */ /* 0x040fe200078e0206 */
[----:B------:R1:W-:Y:S03]  /*a120*/  STL.64 [R1+0x1428], R4 ;  /* 0x0014280401007387 */ /* 0x0003e60000100a00 */
[----:B0-----:R-:W-:Y:S01]  /*a130*/  IMAD.WIDE R12, R23, 0x2, R28 ;  /* 0x00000002170c7825 */ /* 0x001fe200078e021c */
[----:B-1----:R-:W4:Y:S04]  /*a140*/  LDL.LU R5, [R1+0x18] ;  /* 0x0000180001057983 */ /* 0x002f280000300800 */
        /* <DEDUP_REMOVED lines=9> */
[--C-:B-1----:R-:W-:Y:S01]  /*a1e0*/  IMAD.WIDE R12, R25, 0x2, R28.reuse ;  /* 0x00000002190c7825 */ /* 0x102fe200078e021c */
[----:B------:R0:W-:Y:S03]  /*a1f0*/  STL.64 [R1+0x1400], R18 ;  /* 0x0014001201007387 */ /* 0x0001e60000100a00 */
[C---:B------:R-:W-:Y:S01]  /*a200*/  IMAD.WIDE R20, R26.reuse, 0x2, R28 ;  /* 0x000000021a147825 */ /* 0x040fe200078e021c */
[----:B------:R1:W-:Y:S03]  /*a210*/  STL.64 [R1+0x13f8], R12 ;  /* 0x0013f80c01007387 */ /* 0x0003e60000100a00 */
[--C-:B0-----:R-:W-:Y:S01]  /*a220*/  IMAD.WIDE R18, R26, 0x2, R6.reuse ;  /* 0x000000021a127825 */ /* 0x101fe200078e0206 */
[----:B-1----:R-:W4:Y:S04]  /*a230*/  LDL.LU R13, [R1+0x24] ;  /* 0x00002400010d7983 */ /* 0x002f280000300800 */
[----:B------:R0:W-:Y:S04]  /*a240*/  STL.64 [R1+0x13f0], R18 ;  /* 0x0013f01201007387 */ /* 0x0001e80000100a00 */
[----:B------:R1:W-:Y:S04]  /*a250*/  STL.64 [R1+0x13e8], R20 ;  /* 0x0013e81401007387 */ /* 0x0003e80000100a00 */
[----:B------:R-:W4:Y:S01]  /*a260*/  LDL.LU R12, [R1+0x28] ;  /* 0x00002800010c7983 */ /* 0x000f220000300800 */
[----:B0-----:R-:W-:-:S04]  /*a270*/  IMAD.WIDE R18, R27, 0x2, R6 ;  /* 0x000000021b127825 */ /* 0x001fc800078e0206 */
[----:B-1----:R-:W-:Y:S01]  /*a280*/  IMAD.WIDE R20, R27, 0x2, R28 ;  /* 0x000000021b147825 */ /* 0x002fe200078e021c */
[----:B------:R2:W-:Y:S04]  /*a290*/  STL.64 [R1+0x13e0], R18 ;  /* 0x0013e01201007387 */ /* 0x0005e80000100a00 */
[----:B------:R0:W-:Y:S01]  /*a2a0*/  STL.64 [R1+0x13d8], R20 ;  /* 0x0013d81401007387 */ /* 0x0001e20000100a00 */
[----:B--2---:R-:W-:-:S04]  /*a2b0*/  IMAD.WIDE R18, R11, 0x2, R6 ;  /* 0x000000020b127825 */ /* 0x004fc800078e0206 */
[----:B0-----:R-:W-:Y:S02]  /*a2c0*/  IMAD.WIDE R20, R11, 0x2, R28 ;  /* 0x000000020b147825 */ /* 0x001fe400078e021c */
[----:B------:R-:W2:Y:S04]  /*a2d0*/  LDL.LU R11, [R1+0x2c] ;  /* 0x00002c00010b7983 */ /* 0x000ea80000300800 */
[----:B------:R3:W-:Y:S04]  /*a2e0*/  STL.64 [R1+0x13d0], R18 ;  /* 0x0013d01201007387 */ /* 0x0007e80000100a00 */
[----:B------:R0:W-:Y:S01]  /*a2f0*/  STL.64 [R1+0x13c8], R20 ;  /* 0x0013c81401007387 */ /* 0x0001e20000100a00 */
[----:B---3--:R-:W-:-:S04]  /*a300*/  IMAD.WIDE R18, R16, 0x2, R6 ;  /* 0x0000000210127825 */ /* 0x008fc800078e0206 */
[----:B0-----:R-:W-:Y:S02]  /*a310*/  IMAD.WIDE R20, R16, 0x2, R28 ;  /* 0x0000000210147825 */ /* 0x001fe400078e021c */
[----:B------:R-:W3:Y:S04]  /*a320*/  LDL.LU R16, [R1+0x30] ;  /* 0x0000300001107983 */ /* 0x000ee80000300800 */
[----:B------:R4:W-:Y:S04]  /*a330*/  STL.64 [R1+0x13c0], R18 ;  /* 0x0013c01201007387 */ /* 0x0009e80000100a00 */
[----:B------:R0:W-:Y:S01]  /*a340*/  STL.64 [R1+0x13b8], R20 ;  /* 0x0013b81401007387 */ /* 0x0001e20000100a00 */
[----:B----4-:R-:W-:-:S04]  /*a350*/  IMAD.WIDE R18, R15, 0x2, R6 ;  /* 0x000000020f127825 */ /* 0x010fc800078e0206 */
[----:B0-----:R-:W-:Y:S02]  /*a360*/  IMAD.WIDE R20, R15, 0x2, R28 ;  /* 0x000000020f147825 */ /* 0x001fe400078e021c */
[----:B------:R-:W4:Y:S04]  /*a370*/  LDL.LU R15, [R1+0x34] ;  /* 0x00003400010f7983 */ /* 0x000f280000300800 */
[----:B------:R0:W-:Y:S04]  /*a380*/  STL.64 [R1+0x13b0], R18 ;  /* 0x0013b01201007387 */ /* 0x0001e80000100a00 */
[----:B------:R1:W-:Y:S01]  /*a390*/  STL.64 [R1+0x13a8], R20 ;  /* 0x0013a81401007387 */ /* 0x0003e20000100a00 */
[----:B0-----:R-:W-:-:S04]  /*a3a0*/  IMAD.WIDE R18, R10, 0x2, R6 ;  /* 0x000000020a127825 */ /* 0x001fc800078e0206 */
[----:B-1----:R-:W-:Y:S02]  /*a3b0*/  IMAD.WIDE R20, R10, 0x2, R28 ;  /* 0x000000020a147825 */ /* 0x002fe400078e021c */
        /* <DEDUP_REMOVED lines=157> */
[----:B------:R0:W-:Y:S04]  /*ad90*/  STL.64 [R1+0x11a8], R20 ;  /* 0x0011a81401007387 */ /* 0x0001e80000100a00 */
[----:B------:R-:W3:Y:S01]  /*ada0*/  LDL.LU R17, [R1+0xb8] ;  /* 0x0000b80001117983 */ /* 0x000ee20000300800 */
[----:B----4-:R-:W-:-:S04]  /*adb0*/  IMAD.WIDE R18, R15, 0x2, R6 ;  /* 0x000000020f127825 */ /* 0x010fc800078e0206 */
[----:B0-----:R-:W-:Y:S01]  /*adc0*/  IMAD.WIDE R20, R15, 0x2, R28 ;  /* 0x000000020f147825 */ /* 0x001fe200078e021c */
        /* <DEDUP_REMOVED lines=36> */
[----:B------:R-:W4:Y:S04]  /*b010*/  LDL.LU R13, [R1+0xd8] ;  /* 0x0000d800010d7983 */ /* 0x000f280000300800 */
[----:B------:R1:W-:Y:S01]  /*b020*/  STL.64 [R1+0x1128], R20 ;  /* 0x0011281401007387 */ /* 0x0003e20000100a00 */
[----:B0-----:R-:W-:-:S04]  /*b030*/  IMAD.WIDE R18, R12, 0x2, R6 ;  /* 0x000000020c127825 */ /* 0x001fc800078e0206 */
[----:B-1----:R-:W-:Y:S01]  /*b040*/  IMAD.WIDE R20, R12, 0x2, R28 ;  /* 0x000000020c147825 */ /* 0x002fe200078e021c */
[----:B------:R2:W-:Y:S04]  /*b050*/  STL.64 [R1+0x1120], R18 ;  /* 0x0011201201007387 */ /* 0x0005e80000100a00 */
[----:B------:R-:W4:Y:S04]  /*b060*/  LDL.LU R12, [R1+0xdc] ;  /* 0x0000dc00010c7983 */ /* 0x000f280000300800 */
[----:B------:R0:W-:Y:S01]  /*b070*/  STL.64 [R1+0x1118], R20 ;  /* 0x0011181401007387 */ /* 0x0001e20000100a00 */
[----:B--2---:R-:W-:-:S04]  /*b080*/  IMAD.WIDE R18, R11, 0x2, R6 ;  /* 0x000000020b127825 */ /* 0x004fc800078e0206 */
[----:B0-----:R-:W-:Y:S01]  /*b090*/  IMAD.WIDE R20, R11, 0x2, R28 ;  /* 0x000000020b147825 */ /* 0x001fe200078e021c */
[----:B------:R3:W-:Y:S04]  /*b0a0*/  STL.64 [R1+0x1110], R18 ;  /* 0x0011101201007387 */ /* 0x0007e80000100a00 */
[----:B------:R-:W2:Y:S04]  /*b0b0*/  LDL.LU R11, [R1+0xe0] ;  /* 0x0000e000010b7983 */ /* 0x000ea80000300800 */
[----:B------:R0:W-:Y:S01]  /*b0c0*/  STL.64 [R1+0x1108], R20 ;  /* 0x0011081401007387 */ /* 0x0001e20000100a00 */
[----:B---3--:R-:W-:-:S04]  /*b0d0*/  IMAD.WIDE R18, R16, 0x2, R6 ;  /* 0x0000000210127825 */ /* 0x008fc800078e0206 */
[--C-:B0-----:R-:W-:Y:S01]  /*b0e0*/  IMAD.WIDE R20, R16, 0x2, R28.reuse ;  /* 0x0000000210147825 */ /* 0x101fe200078e021c */
[----:B------:R0:W-:Y:S04]  /*b0f0*/  STL.64 [R1+0x1100], R18 ;  /* 0x0011001201007387 */ /* 0x0001e80000100a00 */
[----:B------:R-:W3:Y:S01]  /*b100*/  LDL.LU R16, [R1+0xe4] ;  /* 0x0000e40001107983 */ /* 0x000ee20000300800 */
[----:B------:R-:W-:-:S03]  /*b110*/  IMAD.WIDE R22, R17, 0x2, R28 ;  /* 0x0000000211167825 */ /* 0x000fc600078e021c */
[----:B------:R4:W-:Y:S01]  /*b120*/  STL.64 [R1+0x10f8], R20 ;  /* 0x0010f81401007387 */ /* 0x0009e20000100a00 */
[----:B0-----:R-:W-:-:S05]  /*b130*/  IMAD.WIDE R18, R17, 0x2, R6 ;  /* 0x0000000211127825 */ /* 0x001fca00078e0206 */
[----:B------:R0:W-:Y:S04]  /*b140*/  STL.64 [R1+0x10f0], R18 ;  /* 0x0010f01201007387 */ /* 0x0001e80000100a00 */
[----:B------:R-:W-:Y:S01]  /*b150*/  STL.64 [R1+0x10e8], R22 ;  /* 0x0010e81601007387 */ /* 0x000fe20000100a00 */
        /* <DEDUP_REMOVED lines=22> */
[----:B------:R-:W4:Y:S02]  /*b2c0*/  LDL.LU R15, [R1+0xf8] ;  /* 0x0000f800010f7983 */ /* 0x000f240000300800 */
[C---:B------:R-:W-:Y:S02]  /*b2d0*/  IMAD.WIDE R22, R14.reuse, 0x2, R6 ;  /* 0x000000020e167825 */ /* 0x040fe400078e0206 */
[----:B------:R-:W-:Y:S04]  /*b2e0*/  STL.64 [R1+0x10a0], R20 ;  /* 0x0010a01401007387 */ /* 0x000fe80000100a00 */
[----:B------:R0:W-:Y:S04]  /*b2f0*/  STL.64 [R1+0x1098], R18 ;  /* 0x0010981201007387 */ /* 0x0001e80000100a00 */
[----:B------:R-:W-:Y:S01]  /*b300*/  STL.64 [R1+0x1090], R22 ;  /* 0x0010901601007387 */ /* 0x000fe20000100a00 */
[----:B0-----:R-:W-:-:S03]  /*b310*/  IMAD.WIDE R18, R14, 0x2, R28 ;  /* 0x000000020e127825 */ /* 0x001fc600078e021c */
[----:B------:R-:W4:Y:S01]  /*b320*/  LDL.LU R14, [R1+0xfc] ;  /* 0x0000fc00010e7983 */ /* 0x000f220000300800 */
[----:B------:R-:W-:-:S03]  /*b330*/  IMAD.WIDE R20, R4, 0x2, R6 ;  /* 0x0000000204147825 */ /* 0x000fc600078e0206 */
[----:B------:R0:W-:Y:S04]  /*b340*/  STL.64 [R1+0x1088], R18 ;  /* 0x0010881201007387 */ /* 0x0001e80000100a00 */
[----:B------:R1:W-:Y:S01]  /*b350*/  STL.64 [R1+0x1080], R20 ;  /* 0x0010801401007387 */ /* 0x0003e20000100a00 */
[----:B0-----:R-:W-:-:S03]  /*b360*/  IMAD.WIDE R18, R4, 0x2, R28 ;  /* 0x0000000204127825 */ /* 0x001fc600078e021c */
[----:B------:R-:W4:Y:S01]  /*b370*/  LDL.LU R4, [R1+0x100] ;  /* 0x0001000001047983 */ /* 0x000f220000300800 */
[----:B-1----:R-:W-:-:S03]  /*b380*/  IMAD.WIDE R20, R13, 0x2, R6 ;  /* 0x000000020d147825 */ /* 0x002fc600078e0206 */
[----:B------:R0:W-:Y:S04]  /*b390*/  STL.64 [R1+0x1078], R18 ;  /* 0x0010781201007387 */ /* 0x0001e80000100a00 */
[----:B------:R1:W-:Y:S01]  /*b3a0*/  STL.64 [R1+0x1070], R20 ;  /* 0x0010701401007387 */ /* 0x0003e20000100a00 */
[----:B0-----:R-:W-:-:S03]  /*b3b0*/  IMAD.WIDE R18, R13, 0x2, R28 ;  /* 0x000000020d127825 */ /* 0x001fc600078e021c */
[----:B------:R-:W4:Y:S04]  /*b3c0*/  LDL.LU R13, [R1+0x104] ;  /* 0x00010400010d7983 */ /* 0x000f280000300800 */
[----:B------:R0:W-:Y:S01]  /*b3d0*/  STL.64 [R1+0x1068], R18 ;  /* 0x0010681201007387 */ /* 0x0001e20000100a00 */
[----:B-1----:R-:W-:-:S05]  /*b3e0*/  IMAD.WIDE R20, R12, 0x2, R6 ;  /* 0x000000020c147825 */ /* 0x002fca00078e0206 */
[----:B------:R2:W-:Y:S01]  /*b3f0*/  STL.64 [R1+0x1060], R20 ;  /* 0x0010601401007387 */ /* 0x0005e20000100a00 */
[----:B0-----:R-:W-:-:S03]  /*b400*/  IMAD.WIDE R18, R12, 0x2, R28 ;  /* 0x000000020c127825 */ /* 0x001fc600078e021c */
        /* <DEDUP_REMOVED lines=8> */
[----:B0-----:R-:W-:Y:S01]  /*b490*/  IMAD.WIDE R18, R16, 0x2, R28 ;  /* 0x0000000210127825 */ /* 0x001fe200078e021c */
[----:B------:R4:W-:Y:S04]  /*b4a0*/  STL.64 [R1+0x1040], R20 ;  /* 0x0010401401007387 */ /* 0x0009e80000100a00 */
[----:B------:R-:W3:Y:S04]  /*b4b0*/  LDL.LU R17, [R1+0x110] ;  /* 0x0001100001117983 */ /* 0x000ee80000300800 */
        /* <DEDUP_REMOVED lines=55> */
[----:B------:R1:W-:Y:S01]  /*b830*/  STL.64 [R1+0xf88], R22 ;  /* 0x000f881601007387 */ /* 0x0003e20000100a00 */
[----:B----4-:R-:W-:-:S04]  /*b840*/  IMAD.WIDE R20, R10, 0x2, R6 ;  /* 0x000000020a147825 */ /* 0x010fc800078e0206 */
[----:B0-----:R-:W-:Y:S02]  /*b850*/  IMAD.WIDE R18, R10, 0x2, R28 ;  /* 0x000000020a127825 */ /* 0x001fe400078e021c */
[----:B------:R-:W3:Y:S04]  /*b860*/  LDL.LU R10, [R1+0x140] ;  /* 0x00014000010a7983 */ /* 0x000ee80000300800 */
[----:B------:R0:W-:Y:S04]  /*b870*/  STL.64 [R1+0xf80], R20 ;  /* 0x000f801401007387 */ /* 0x0001e80000100a00 */
[----:B------:R4:W-:Y:S01]  /*b880*/  STL.64 [R1+0xf78], R18 ;  /* 0x000f781201007387 */ /* 0x0009e20000100a00 */
[----:B-1----:R-:W-:-:S04]  /*b890*/  IMAD.WIDE R22, R9, 0x2, R6 ;  /* 0x0000000209167825 */ /* 0x002fc800078e0206 */
[----:B0-----:R-:W-:Y:S01]  /*b8a0*/  IMAD.WIDE R20, R9, 0x2, R28 ;  /* 0x0000000209147825 */ /* 0x001fe200078e021c */
[----:B------:R-:W-:Y:S04]  /*b8b0*/  STL.64 [R1+0xf70], R22 ;  /* 0x000f701601007387 */ /* 0x000fe80000100a00 */
[----:B------:R-:W3:Y:S01]  /*b8c0*/  LDL.LU R9, [R1+0x144] ;  /* 0x0001440001097983 */ /* 0x000ee20000300800 */
[----:B----4-:R-:W-:-:S03]  /*b8d0*/  IMAD.WIDE R18, R16, 0x2, R6 ;  /* 0x0000000210127825 */ /* 0x010fc600078e0206 */
[----:B------:R0:W-:Y:S04]  /*b8e0*/  STL.64 [R1+0xf68], R20 ;  /* 0x000f681401007387 */ /* 0x0001e80000100a00 */
[----:B------:R1:W-:Y:S01]  /*b8f0*/  STL.64 [R1+0xf60], R18 ;  /* 0x000f601201007387 */ /* 0x0003e20000100a00 */
[----:B0-----:R-:W-:-:S04]  /*b900*/  IMAD.WIDE R20, R16, 0x2, R28 ;  /* 0x0000000210147825 */ /* 0x001fc800078e021c */
[C---:B-1----:R-:W-:Y:S01]  /*b910*/  IMAD.WIDE R18, R8.reuse, 0x2, R6 ;  /* 0x0000000208127825 */ /* 0x042fe200078e0206 */
[----:B------:R0:W-:Y:S03]  /*b920*/  STL.64 [R1+0xf58], R20 ;  /* 0x000f581401007387 */ /* 0x0001e60000100a00 */
[----:B------:R-:W-:Y:S02]  /*b930*/  IMAD.WIDE R16, R8, 0x2, R28 ;  /* 0x0000000208107825 */ /* 0x000fe400078e021c */
[----:B------:R-:W4:Y:S04]  /*b940*/  LDL.LU R8, [R1+0x148] ;  /* 0x0001480001087983 */ /* 0x000f280000300800 */
[----:B------:R1:W-:Y:S04]  /*b950*/  STL.64 [R1+0xf50], R18 ;  /* 0x000f501201007387 */ /* 0x0003e80000100a00 */
[----:B------:R1:W-:Y:S01]  /*b960*/  STL.64 [R1+0xf48], R16 ;  /* 0x000f481001007387 */ /* 0x0003e20000100a00 */
[----:B0-----:R-:W-:-:S04]  /*b970*/  IMAD.WIDE R20, R5, 0x2, R6 ;  /* 0x0000000205147825 */ /* 0x001fc800078e0206 */
[----:B-1----:R-:W-:Y:S01]  /*b980*/  IMAD.WIDE R18, R5, 0x2, R28 ;  /* 0x0000000205127825 */ /* 0x002fe200078e021c */
[----:B------:R-:W-:Y:S04]  /*b990*/  STL.64 [R1+0xf40], R20 ;  /* 0x000f401401007387 */ /* 0x000fe80000100a00 */
[----:B------:R-:W4:Y:S04]  /*b9a0*/  LDL.LU R5, [R1+0x14c] ;  /* 0x00014c0001057983 */ /* 0x000f280000300800 */
[----:B------:R0:W-:Y:S01]  /*b9b0*/  STL.64 [R1+0xf38], R18 ;  /* 0x000f381201007387 */ /* 0x0001e20000100a00 */
[----:B------:R-:W-:-:S04]  /*b9c0*/  IMAD.WIDE R16, R15, 0x2, R6 ;  /* 0x000000020f107825 */ /* 0x000fc800078e0206 */
[----:B0-----:R-:W-:Y:S01]  /*b9d0*/  IMAD.WIDE R18, R15, 0x2, R28 ;  /* 0x000000020f127825 */ /* 0x001fe200078e021c */
[----:B------:R0:W-:Y:S04]  /*b9e0*/  STL.64 [R1+0xf30], R16 ;  /* 0x000f301001007387 */ /* 0x0001e80000100a00 */
[----:B------:R-:W-:Y:S04]  /*b9f0*/  STL.64 [R1+0xf28], R18 ;  /* 0x000f281201007387 */ /* 0x000fe80000100a00 */
[----:B------:R-:W4:Y:S01]  /*ba00*/  LDL.LU R21, [R1+0x150] ;  /* 0x0001500001157983 */ /* 0x000f220000300800 */
[----:B0-----:R-:W-:-:S04]  /*ba10*/  IMAD.WIDE R16, R14, 0x2, R6 ;  /* 0x000000020e107825 */ /* 0x001fc800078e0206 */
[----:B------:R-:W-:Y:S01]  /*ba20*/  IMAD.WIDE R14, R14, 0x2, R28 ;  /* 0x000000020e0e7825 */ /* 0x000fe200078e021c */
        /* <DEDUP_REMOVED lines=17> */
[----:B------:R1:W-:Y:S04]  /*bb40*/  STL.64 [R1+0xee8], R14 ;  /* 0x000ee80e01007387 */ /* 0x0003e80000100a00 */
[----:B0-----:R-:W4:Y:S01]  /*bb50*/  LDL.LU R17, [R1+0x164] ;  /* 0x0001640001117983 */ /* 0x001f220000300800 */
[----:B--2---:R-:W-:-:S04]  /*bb60*/  IMAD.WIDE R12, R11, 0x2, R6 ;  /* 0x000000020b0c7825 */ /* 0x004fc800078e0206 */
[----:B-1----:R-:W-:Y:S01]  /*bb70*/  IMAD.WIDE R14, R11, 0x2, R28 ;  /* 0x000000020b0e7825 */ /* 0x002fe200078e021c */
[----:B------:R-:W-:Y:S04]  /*bb80*/  STL.64 [R1+0xee0], R12 ;  /* 0x000ee00c01007387 */ /* 0x000fe80000100a00 */
[----:B------:R-:W2:Y:S04]  /*bb90*/  LDL.LU R16, [R1+0x168] ;  /* 0x0001680001107983 */ /* 0x000ea80000300800 */
[----:B------:R0:W-:Y:S04]  /*bba0*/  STL.64 [R1+0xed8], R14 ;  /* 0x000ed80e01007387 */ /* 0x0001e80000100a00 */
[----:B0-----:R-:W2:Y:S01]  /*bbb0*/  LDL.LU R15, [R1+0x16c] ;  /* 0x00016c00010f7983 */ /* 0x001ea20000300800 */
[----:B---3--:R-:W-:-:S04]  /*bbc0*/  IMAD.WIDE R12, R10, 0x2, R6 ;  /* 0x000000020a0c7825 */ /* 0x008fc800078e0206 */
[----:B------:R-:W-:Y:S01]  /*bbd0*/  IMAD.WIDE R10, R10, 0x2, R28 ;  /* 0x000000020a0a7825 */ /* 0x000fe200078e021c */
[----:B------:R0:W-:Y:S04]  /*bbe0*/  STL.64 [R1+0xed0], R12 ;  /* 0x000ed00c01007387 */ /* 0x0001e80000100a00 */
[----:B------:R-:W3:Y:S04]  /*bbf0*/  LDL.LU R14, [R1+0x170] ;  /* 0x00017000010e7983 */ /* 0x000ee80000300800 */
[----:B------:R1:W-:Y:S04]  /*bc00*/  STL.64 [R1+0xec8], R10 ;  /* 0x000ec80a01007387 */ /* 0x0003e80000100a00 */
[----:B0-----:R-:W3:Y:S01]  /*bc10*/  LDL.LU R13, [R1+0x174] ;  /* 0x00017400010d7983 */ /* 0x001ee20000300800 */
[----:B------:R-:W-:-:S04]  /*bc20*/  IMAD.WIDE R22, R9, 0x2, R6 ;  /* 0x0000000209167825 */ /* 0x000fc800078e0206 */
[----:B-1----:R-:W-:Y:S01]  /*bc30*/  IMAD.WIDE R10, R9, 0x2, R28 ;  /* 0x00000002090a7825 */ /* 0x002fe200078e021c */
[----:B------:R-:W-:Y:S04]  /*bc40*/  STL.64 [R1+0xec0], R22 ;  /* 0x000ec01601007387 */ /* 0x000fe80000100a00 */
[----:B------:R-:W3:Y:S04]  /*bc50*/  LDL.LU R12, [R1+0x178] ;  /* 0x00017800010c7983 */ /* 0x000ee80000300800 */
[----:B------:R0:W-:Y:S04]  /*bc60*/  STL.64 [R1+0xeb8], R10 ;  /* 0x000eb80a01007387 */ /* 0x0001e80000100a00 */
[----:B0-----:R-:W3:Y:S01]  /*bc70*/  LDL.LU R11, [R1+0x17c] ;  /* 0x00017c00010b7983 */ /* 0x001ee20000300800 */
[----:B----4-:R-:W-:-:S04]  /*bc80*/  IMAD.WIDE R22, R8, 0x2, R6 ;  /* 0x0000000208167825 */ /* 0x010fc800078e0206 */
[----:B------:R-:W-:Y:S01]  /*bc90*/  IMAD.WIDE R8, R8, 0x2, R28 ;  /* 0x0000000208087825 */ /* 0x000fe200078e021c */
[----:B------:R0:W-:Y:S04]  /*bca0*/  STL.64 [R1+0xeb0], R22 ;  /* 0x000eb01601007387 */ /* 0x0001e80000100a00 */
[----:B------:R-:W4:Y:S04]  /*bcb0*/  LDL.LU R10, [R1+0x180] ;  /* 0x00018000010a7983 */ /* 0x000f280000300800 */
[----:B------:R1:W-:Y:S01]  /*bcc0*/  STL.64 [R1+0xea8], R8 ;  /* 0x000ea80801007387 */ /* 0x0003e20000100a00 */
[----:B0-----:R-:W-:-:S03]  /*bcd0*/  IMAD.WIDE R22, R5, 0x2, R6 ;  /* 0x0000000205167825 */ /* 0x001fc600078e0206 */
[----:B-1----:R-:W4:Y:S01]  /*bce0*/  LDL.LU R9, [R1+0x184] ;  /* 0x0001840001097983 */ /* 0x002f220000300800 */
[----:B------:R-:W-:-:S03]  /*bcf0*/  IMAD.WIDE R24, R5, 0x2, R28 ;  /* 0x0000000205187825 */ /* 0x000fc600078e021c */
[----:B------:R0:W-:Y:S04]  /*bd00*/  STL.64 [R1+0xea0], R22 ;  /* 0x000ea01601007387 */ /* 0x0001e80000100a00 */
[----:B------:R-:W4:Y:S04]  /*bd10*/  LDL.LU R8, [R1+0x188] ;  /* 0x0001880001087983 */ /* 0x000f280000300800 */
[----:B------:R1:W-:Y:S04]  /*bd20*/  STL.64 [R1+0xe98], R24 ;  /* 0x000e981801007387 */ /* 0x0003e80000100a00 */
[----:B------:R-:W4:Y:S01]  /*bd30*/  LDL.LU R5, [R1+0x18c] ;  /* 0x00018c0001057983 */ /* 0x000f220000300800 */
[----:B0-----:R-:W-:-:S04]  /*bd40*/  IMAD.WIDE R22, R21, 0x2, R6 ;  /* 0x0000000215167825 */ /* 0x001fc800078e0206 */
[----:B------:R-:W-:Y:S01]  /*bd50*/  IMAD.WIDE R26, R21, 0x2, R28 ;  /* 0x00000002151a7825 */ /* 0x000fe200078e021c */
[----:B------:R0:W-:Y:S04]  /*bd60*/  STL.64 [R1+0xe90], R22 ;  /* 0x000e901601007387 */ /* 0x0001e80000100a00 */
[----:B------:R-:W-:Y:S01]  /*bd70*/  STL.64 [R1+0xe88], R26 ;  /* 0x000e881a01007387 */ /* 0x000fe20000100a00 */
[----:B-1----:R-:W-:-:S04]  /*bd80*/  IMAD.WIDE R24, R4, 0x2, R6 ;  /* 0x0000000204187825 */ /* 0x002fc800078e0206 */
[----:B0-----:R-:W-:Y:S02]  /*bd90*/  IMAD.WIDE R22, R4, 0x2, R28 ;  /* 0x0000000204167825 */ /* 0x001fe400078e021c */
[----:B------:R-:W4:Y:S04]  /*bda0*/  LDL.LU R4, [R1+0x190] ;  /* 0x0001900001047983 */ /* 0x000f280000300800 */
[----:B------:R0:W-:Y:S04]  /*bdb0*/  STL.64 [R1+0xe80], R24 ;  /* 0x000e801801007387 */ /* 0x0001e80000100a00 */
[----:B------:R1:W-:Y:S01]  /*bdc0*/  STL.64 [R1+0xe78], R22 ;  /* 0x000e781601007387 */ /* 0x0003e20000100a00 */
[----:B0-----:R-:W-:-:S04]  /*bdd0*/  IMAD.WIDE R24, R20, 0x2, R6 ;  /* 0x0000000214187825 */ /* 0x001fc800078e0206 */
[----:B-1----:R-:W-:Y:S01]  /*bde0*/  IMAD.WIDE R22, R20, 0x2, R28 ;  /* 0x0000000214167825 */ /* 0x002fe200078e021c */
[----:B------:R0:W-:Y:S03]  /*bdf0*/  STL.64 [R1+0xe70], R24 ;  /* 0x000e701801007387 */ /* 0x0001e60000100a00 */
[C---:B------:R-:W-:Y:S01]  /*be00*/  IMAD.WIDE R20, R19.reuse, 0x2, R6 ;  /* 0x0000000213147825 */ /* 0x040fe200078e0206 */
[----:B------:R1:W-:Y:S04]  /*be10*/  STL.64 [R1+0xe68], R22 ;  /* 0x000e681601007387 */ /* 0x0003e80000100a00 */
[----:B------:R1:W-:Y:S01]  /*be20*/  STL.64 [R1+0xe60], R20 ;  /* 0x000e601401007387 */ /* 0x0003e20000100a00 */
[----:B0-----:R-:W-:-:S04]  /*be30*/  IMAD.WIDE R24, R19, 0x2, R28 ;  /* 0x0000000213187825 */ /* 0x001fc800078e021c */
[C---:B-1----:R-:W-:Y:S01]  /*be40*/  IMAD.WIDE R22, R18.reuse, 0x2, R6 ;  /* 0x0000000212167825 */ /* 0x042fe200078e0206 */
[----:B------:R-:W-:Y:S03]  /*be50*/  STL.64 [R1+0xe58], R24 ;  /* 0x000e581801007387 */ /* 0x000fe60000100a00 */
[----:B------:R-:W-:Y:S01]  /*be60*/  IMAD.WIDE R20, R18, 0x2, R28 ;  /* 0x0000000212147825 */ /* 0x000fe200078e021c */
[----:B------:R0:W-:Y:S03]  /*be70*/  STL.64 [R1+0xe50], R22 ;  /* 0x000e501601007387 */ /* 0x0001e60000100a00 */
[C---:B------:R-:W-:Y:S01]  /*be80*/  IMAD.WIDE R18, R17.reuse, 0x2, R6 ;  /* 0x0000000211127825 */ /* 0x040fe200078e0206 */
[----:B------:R2:W-:Y:S04]  /*be90*/  STL.64 [R1+0xe48], R20 ;  /* 0x000e481401007387 */ /* 0x0005e80000100a00 */
[----:B------:R1:W-:Y:S01]  /*bea0*/  STL.64 [R1+0xe40], R18 ;  /* 0x000e401201007387 */ /* 0x0003e20000100a00 */
[----:B0-----:R-:W-:-:S05]  /*beb0*/  IMAD.WIDE R22, R17, 0x2, R28 ;  /* 0x0000000211167825 */ /* 0x001fca00078e021c */
[----:B------:R-:W-:Y:S01]  /*bec0*/  STL.64 [R1+0xe38], R22 ;  /* 0x000e381601007387 */ /* 0x000fe20000100a00 */
[----:B--2---:R-:W-:-:S04]  /*bed0*/  IMAD.WIDE R20, R16, 0x2, R6 ;  /* 0x0000000210147825 */ /* 0x004fc800078e0206 */
[----:B-1----:R-:W-:Y:S01]  /*bee0*/  IMAD.WIDE R18, R16, 0x2, R28 ;  /* 0x0000000210127825 */ /* 0x002fe200078e021c */
[----:B------:R0:W-:Y:S04]  /*bef0*/  STL.64 [R1+0xe30], R20 ;  /* 0x000e301401007387 */ /* 0x0001e80000100a00 */
[----:B------:R3:W-:Y:S01]  /*bf00*/  STL.64 [R1+0xe28], R18 ;  /* 0x000e281201007387 */ /* 0x0007e20000100a00 */
[----:B------:R-:W-:-:S04]  /*bf10*/  IMAD.WIDE R16, R15, 0x2, R6 ;  /* 0x000000020f107825 */ /* 0x000fc800078e0206 */
[----:B0-----:R-:W-:Y:S01]  /*bf20*/  IMAD.WIDE R20, R15, 0x2, R28 ;  /* 0x000000020f147825 */ /* 0x001fe200078e021c */
[----:B------:R0:W-:Y:S04]  /*bf30*/  STL.64 [R1+0xe20], R16 ;  /* 0x000e201001007387 */ /* 0x0001e80000100a00 */
[----:B------:R-:W-:Y:S01]  /*bf40*/  STL.64 [R1+0xe18], R20 ;  /* 0x000e181401007387 */ /* 0x000fe20000100a00 */
[----:B---3--:R-:W-:-:S04]  /*bf50*/  IMAD.WIDE R18, R14, 0x2, R6 ;  /* 0x000000020e127825 */ /* 0x008fc800078e0206 */
[----:B0-----:R-:W-:Y:S01]  /*bf60*/  IMAD.WIDE R16, R14, 0x2, R28 ;  /* 0x000000020e107825 */ /* 0x001fe200078e021c */
[----:B------:R0:W-:Y:S03]  /*bf70*/  STL.64 [R1+0xe10], R18 ;  /* 0x000e101201007387 */ /* 0x0001e60000100a00 */
[C---:B------:R-:W-:Y:S01]  /*bf80*/  IMAD.WIDE R14, R13.reuse, 0x2, R6 ;  /* 0x000000020d0e7825 */ /* 0x040fe200078e0206 */
[----:B------:R1:W-:Y:S04]  /*bf90*/  STL.64 [R1+0xe08], R16 ;  /* 0x000e081001007387 */ /* 0x0003e80000100a00 */
[----:B------:R2:W-:Y:S01]  /*bfa0*/  STL.64 [R1+0xe00], R14 ;  /* 0x000e000e01007387 */ /* 0x0005e20000100a00 */
[----:B0-----:R-:W-:-:S04]  /*bfb0*/  IMAD.WIDE R18, R13, 0x2, R28 ;  /* 0x000000020d127825 */ /* 0x001fc800078e021c */
[C---:B-1----:R-:W-:Y:S01]  /*bfc0*/  IMAD.WIDE R16, R12.reuse, 0x2, R6 ;  /* 0x000000020c107825 */ /* 0x042fe200078e0206 */
[----:B------:R-:W-:Y:S03]  /*bfd0*/  STL.64 [R1+0xdf8], R18 ;  /* 0x000df81201007387 */ /* 0x000fe60000100a00 */
[----:B--2---:R-:W-:Y:S01]  /*bfe0*/  IMAD.WIDE R14, R12, 0x2, R28 ;  /* 0x000000020c0e7825 */ /* 0x004fe200078e021c */
[----:B------:R0:W-:Y:S04]  /*bff0*/  STL.64 [R1+0xdf0], R16 ;  /* 0x000df01001007387 */ /* 0x0001e80000100a00 */
[----:B------:R4:W-:Y:S01]  /*c000*/  STL.64 [R1+0xde8], R14 ;  /* 0x000de80e01007387 */ /* 0x0009e20000100a00 */
[----:B------:R-:W-:-:S04]  /*c010*/  IMAD.WIDE R12, R11, 0x2, R6 ;  /* 0x000000020b0c7825 */ /* 0x000fc800078e0206 */
[----:B0-----:R-:W-:Y:S01]  /*c020*/  IMAD.WIDE R16, R11, 0x2, R28 ;  /* 0x000000020b107825 */ /* 0x001fe200078e021c */
[----:B------:R0:W-:Y:S03]  /*c030*/  STL.64 [R1+0xde0], R12 ;  /* 0x000de00c01007387 */ /* 0x0001e60000100a00 */
[C---:B----4-:R-:W-:Y:S01]  /*c040*/  IMAD.WIDE R14, R10.reuse, 0x2, R6 ;  /* 0x000000020a0e7825 */ /* 0x050fe200078e0206 */
[----:B------:R-:W-:Y:S03]  /*c050*/  STL.64 [R1+0xdd8], R16 ;  /* 0x000dd81001007387 */ /* 0x000fe60000100a00 */
[----:B0-----:R-:W-:Y:S01]  /*c060*/  IMAD.WIDE R12, R10, 0x2, R28 ;  /* 0x000000020a0c7825 */ /* 0x001fe200078e021c */
[----:B------:R0:W-:Y:S04]  /*c070*/  STL.64 [R1+0xdd0], R14 ;  /* 0x000dd00e01007387 */ /* 0x0001e80000100a00 */
[----:B------:R1:W-:Y:S01]  /*c080*/  STL.64 [R1+0xdc8], R12 ;  /* 0x000dc80c01007387 */ /* 0x0003e20000100a00 */
[----:B------:R-:W-:-:S04]  /*c090*/  IMAD.WIDE R10, R9, 0x2, R6 ;  /* 0x00000002090a7825 */ /* 0x000fc800078e0206 */
[----:B0-----:R-:W-:Y:S01]  /*c0a0*/  IMAD.WIDE R14, R9, 0x2, R28 ;  /* 0x00000002090e7825 */ /* 0x001fe200078e021c */
[----:B------:R0:W-:Y:S03]  /*c0b0*/  STL.64 [R1+0xdc0], R10 ;  /* 0x000dc00a01007387 */ /* 0x0001e60000100a00 */
[C---:B-1----:R-:W-:Y:S01]  /*c0c0*/  IMAD.WIDE R12, R8.reuse, 0x2, R6 ;  /* 0x00000002080c7825 */ /* 0x042fe200078e0206 */
[----:B------:R-:W-:Y:S04]  /*c0d0*/  STL.64 [R1+0xdb8], R14 ;  /* 0x000db80e01007387 */ /* 0x000fe80000100a00 */
        /* <DEDUP_REMOVED lines=9> */
[----:B------:R2:W-:Y:S04]  /*c170*/  STL.64 [R1+0xd90], R10 ;  /* 0x000d900a01007387 */ /* 0x0005e80000100a00 */
[----:B------:R2:W-:Y:S01]  /*c180*/  STL.64 [R1+0xd88], R8 ;  /* 0x000d880801007387 */ /* 0x0005e20000100a00 */
[----:B------:R-:W-:-:S04]  /*c190*/  IMAD.WIDE R6, R4, 0x2, R6 ;  /* 0x0000000204067825 */ /* 0x000fc800078e0206 */
[----:B------:R-:W-:Y:S02]  /*c1a0*/  IMAD.WIDE R4, R4, 0x2, R28 ;  /* 0x0000000204047825 */ /* 0x000fe400078e021c */
[----:B------:R2:W5:Y:S04]  /*c1b0*/  LDL.LU.64 R28, [R1+0x1560] ;  /* 0x00156000011c7983 */ /* 0x0005680000300a00 */
[----:B------:R2:W-:Y:S04]  /*c1c0*/  STL.64 [R1+0xd80], R6 ;  /* 0x000d800601007387 */ /* 0x0005e80000100a00 */
[----:B------:R2:W-:Y:S01]  /*c1d0*/  STL.64 [R1+0xd78], R4 ;  /* 0x000d780401007387 */ /* 0x0005e20000100a00 */
[----:B------:R-:W-:Y:S01]  /*c1e0*/  MOV R0, RZ ;  /* 0x000000ff00007202 */ /* 0x000fe20000000f00 */
[----:B------:R-:W-:-:S06]  /*c1f0*/  UMOV UR4, URZ ;  /* 0x0000003f00047c82 */ /* 0x000fcc0008000000 */
.L_x_1:
[----:B------:R-:W3:Y:S04]  /*c200*/  LDL.64 R18, [R1+0x2b8] ;  /* 0x0002b80001127983 */ /* 0x000ee80000100a00 */
[----:B--2---:R-:W2:Y:S04]  /*c210*/  LDL.64 R6, [R1+0x1550] ;  /* 0x0015500001067983 */ /* 0x004ea80000100a00 */
[----:B------:R-:W4:Y:S04]  /*c220*/  LDL.64 R10, [R1+0x1540] ;  /* 0x00154000010a7983 */ /* 0x000f280000100a00 */
[----:B------:R-:W4:Y:S04]  /*c230*/  LDL.64 R12, [R1+0x1538] ;  /* 0x00153800010c7983 */ /* 0x000f280000100a00 */
[----:B------:R-:W4:Y:S04]  /*c240*/  LDL.64 R24, [R1+0x1530] ;  /* 0x0015300001187983 */ /* 0x000f280000100a00 */
[----:B------:R-:W4:Y:S04]  /*c250*/  LDL.64 R26, [R1+0x1528] ;  /* 0x00152800011a7983 */ /* 0x000f280000100a00 */
[----:B------:R-:W4:Y:S04]  /*c260*/  LDL.64 R22, [R1+0x1520] ;  /* 0x0015200001167983 */ /* 0x000f280000100a00 */
[----:B------:R-:W4:Y:S04]  /*c270*/  LDL.64 R20, [R1+0x2b0] ;  /* 0x0002b00001147983 */ /* 0x000f280000100a00 */
[----:B0-----:R0:W-:Y:S04]  /*c280*/  STL [R1+0x1f24], R2 ;  /* 0x001f240201007387 */ /* 0x0011e80000100800 */
[----:B0-----:R-:W4:Y:S04]  /*c290*/  LDL.64 R2, [R1+0x1548] ;  /* 0x0015480001027983 */ /* 0x001f280000100a00 */
[----:B-----5:R-:W-:Y:S04]  /*c2a0*/  STL [R1+0x1f20], R28 ;  /* 0x001f201c01007387 */ /* 0x020fe80000100800 */
[----:B------:R0:W-:Y:S04]  /*c2b0*/  STL [R1+0x1f1c], R29 ;  /* 0x001f1c1d01007387 */ /* 0x0001e80000100800 */
[----:B------:R-:W4:Y:S04]  /*c2c0*/  LDL.64 R16, [R1+0x1518] ;  /* 0x0015180001107983 */ /* 0x000f280000100a00 */
[----:B------:R-:W4:Y:S01]  /*c2d0*/  LDL.64 R14, [R1+0x1510] ;  /* 0x00151000010e7983 */ /* 0x000f220000100a00 */
[----:B---3--:R-:W-:-:S05]  /*c2e0*/  IMAD.WIDE R8, R0, 0x2, R18 ;  /* 0x0000000200087825 */ /* 0x008fca00078e0212 */
[----:B0-----:R0:W3:Y:S01]  /*c2f0*/  LDG.E.U16 R29, desc[UR10][R8.64] ;  /* 0x0000000a081d7981 */ /* 0x0010e2000c1e1500 */
[----:B--2---:R-:W-:-:S04]  /*c300*/  IMAD.WIDE R6, R0, 0x2, R6 ;  /* 0x0000000200067825 */ /* 0x004fc800078e0206 */
[C---:B----4-:R-:W-:Y:S01]  /*c310*/  IMAD.WIDE R10, R0.reuse, 0x2, R10 ;  /* 0x00000002000a7825 */ /* 0x050fe200078e020a */
[----:B------:R-:W2:Y:S03]  /*c320*/  LDG.E.U16 R28, desc[UR10][R6.64] ;  /* 0x0000000a061c7981 */ /* 0x000ea6000c1e1500 */
[C---:B------:R-:W-:Y:S02]  /*c330*/  IMAD.WIDE R12, R0.reuse, 0x2, R12 ;  /* 0x00000002000c7825 */ /* 0x040fe400078e020c */
[----:B------:R-:W4:Y:S04]  /*c340*/  LDG.E.U16 R11, desc[UR10][R10.64] ;  /* 0x0000000a0a0b7981 */ /* 0x000f28000c1e1500 */
[----:B------:R-:W4:Y:S01]  /*c350*/  LDG.E.U16 R13, desc[UR10][R12.64] ;  /* 0x0000000a0c0d7981 */ /* 0x000f22000c1e1500 */
[----:B------:R-:W-:-:S04]  /*c360*/  IMAD.WIDE R4, R0, 0x2, R20 ;  /* 0x0000000200047825 */ /* 0x000fc800078e0214 */
[C---:B0-----:R-:W-:Y:S02]  /*c370*/  IMAD.WIDE R8, R0.reuse, 0x2, R2 ;  /* 0x0000000200087825 */ /* 0x041fe400078e0202 */
[----:B------:R0:W2:Y:S04]  /*c380*/  LDG.E.U16 R3, desc[UR10][R4.64] ;  /* 0x0000000a04037981 */ /* 0x0000a8000c1e1500 */
[----:B---3--:R1:W-:Y:S04]  /*c390*/  STL [R1+0x4bc], R29 ;  /* 0x0004bc1d01007387 */ /* 0x0083e80000100800 */
[----:B-1----:R1:W3:Y:S01]  /*c3a0*/  LDG.E.U16 R29, desc[UR10][R8.64] ;  /* 0x0000000a081d7981 */ /* 0x0022e2000c1e1500 */
[----:B0-----:R-:W-:-:S03]  /*c3b0*/  IMAD.WIDE R4, R0, 0x2, R24 ;  /* 0x0000000200047825 */ /* 0x001fc600078e0218 */
[----:B------:R-:W4:Y:S01]  /*c3c0*/  LDL.64 R24, [R1+0x1508] ;  /* 0x0015080001187983 */ /* 0x000f220000100a00 */
[----:B------:R-:W-:-:S03]  /*c3d0*/  IMAD.WIDE R6, R0, 0x2, R26 ;  /* 0x0000000200067825 */ /* 0x000fc600078e021a */
[----:B------:R-:W4:Y:S01]  /*c3e0*/  LDG.E.U16 R5, desc[UR10][R4.64] ;  /* 0x0000000a04057981 */ /* 0x000f22000c1e1500 */
[----:B-1----:R-:W-:-:S03]  /*c3f0*/  IMAD.WIDE R8, R0, 0x2, R22 ;  /* 0x0000000200087825 */ /* 0x002fc600078e0216 */
[----:B------:R-:W4:Y:S04]  /*c400*/  LDG.E.U16 R6, desc[UR10][R6.64] ;  /* 0x0000000a06067981 */ /* 0x000f28000c1e1500 */
[----:B------:R-:W4:Y:S04]  /*c410*/  LDG.E.U16 R7, desc[UR10][R8.64] ;  /* 0x0000000a08077981 */ /* 0x000f28000c1e1500 */
[----:B--2---:R0:W-:Y:S04]  /*c420*/  STL [R1+0x4b8], R3 ;  /* 0x0004b80301007387 */ /* 0x0041e80000100800 */
[----:B0-----:R-:W2:Y:S04]  /*c430*/  LDL.64 R2, [R1+0x1500] ;  /* 0x0015000001027983 */ /* 0x001ea80000100a00 */
[----:B---3--:R-:W-:Y:S04]  /*c440*/  STL [R1+0x4b0], R29 ;  /* 0x0004b01d01007387 */ /* 0x008fe80000100800 */
[----:B------:R0:W-:Y:S04]  /*c450*/  STL [R1+0x4b4], R28 ;  /* 0x0004b41c01007387 */ /* 0x0001e80000100800 */
[----:B------:R-:W3:Y:S04]  /*c460*/  LDL.64 R22, [R1+0x14e8] ;  /* 0x0014e80001167983 */ /* 0x000ee80000100a00 */
[----:B0-----:R-:W3:Y:S04]  /*c470*/  LDL.64 R28, [R1+0x14f0] ;  /* 0x0014f000011c7983 */ /* 0x001ee80000100a00 */
[----:B----4-:R0:W-:Y:S04]  /*c480*/  STL [R1+0x4ac], R11 ;  /* 0x0004ac0b01007387 */ /* 0x0101e80000100800 */
[----:B------:R1:W-:Y:S04]  /*c490*/  STL [R1+0x4a8], R13 ;  /* 0x0004a80d01007387 */ /* 0x0003e80000100800 */
[----:B------:R-:W4:Y:S01]  /*c4a0*/  LDL.64 R8, [R1+0x14f8] ;  /* 0x0014f80001087983 */ /* 0x000f220000100a00 */
[----:B0-----:R-:W-:-:S03]  /*c4b0*/  IMAD.WIDE R10, R0, 0x2, R16 ;  /* 0x00000002000a7825 */ /* 0x001fc600078e0210 */
[----:B------:R-:W3:Y:S01]  /*c4c0*/  LDL.64 R26, [R1+0x14d8] ;  /* 0x0014d800011a7983 */ /* 0x000ee20000100a00 */
[----:B-1----:R-:W-:-:S03]  /*c4d0*/  IMAD.WIDE R12, R0, 0x2, R14 ;  /* 0x00000002000c7825 */ /* 0x002fc600078e020e */
[----:B------:R-:W3:Y:S04]  /*c4e0*/  LDG.E.U16 R11, desc[UR10][R10.64] ;  /* 0x0000000a0a0b7981 */ /* 0x000ee8000c1e1500 */
[----:B------:R-:W3:Y:S04]  /*c4f0*/  LDG.E.U16 R13, desc[UR10][R12.64] ;  /* 0x0000000a0c0d7981 */ /* 0x000ee8000c1e1500 */
[----:B------:R-:W3:Y:S04]  /*c500*/  LDL.64 R14, [R1+0x14e0] ;  /* 0x0014e000010e7983 */ /* 0x000ee80000100a00 */
[----:B------:R-:W3:Y:S04]  /*c510*/  LDL.64 R16, [R1+0x14d0] ;  /* 0x0014d00001107983 */ /* 0x000ee80000100a00 */
[----:B------:R0:W-:Y:S04]  /*c520*/  STL [R1+0x4a4], R5 ;  /* 0x0004a40501007387 */ /* 0x0001e80000100800 */
[----:B------:R-:W-:Y:S04]  /*c530*/  STL [R1+0x49c], R7 ;  /* 0x00049c0701007387 */ /* 0x000fe80000100800 */
[----:B------:R2:W-:Y:S01]  /*c540*/  STL [R1+0x4a0], R6 ;  /* 0x0004a00601007387 */ /* 0x0005e20000100800 */
[----:B0-----:R-:W-:-:S03]  /*c550*/  IMAD.WIDE R4, R0, 0x2, R24 ;  /* 0x0000000200047825 */ /* 0x001fc600078e0218 */
[----:B------:R-:W3:Y:S01]  /*c560*/  LDL.64 R24, [R1+0x14c8] ;  /* 0x0014c80001187983 */ /* 0x000ee20000100a00 */
[----:B--2---:R-:W-:-:S03]  /*c570*/  IMAD.WIDE R6, R0, 0x2, R2 ;  /* 0x0000000200067825 */ /* 0x004fc600078e0202 */
[----:B------:R-:W2:Y:S01]  /*c580*/  LDL.64 R2, [R1+0x14c0] ;  /* 0x0014c00001027983 */ /* 0x000ea20000100a00 */
[----:B----4-:R-:W-:-:S03]  /*c590*/  IMAD.WIDE R8, R0, 0x2, R8 ;  /* 0x0000000200087825 */ /* 0x010fc600078e0208 */
[----:B---3--:R0:W-:Y:S04]  /*c5a0*/  STL [R1+0x498], R11 ;  /* 0x0004980b01007387 */ /* 0x0081e80000100800 */
[----:B------:R1:W-:Y:S01]  /*c5b0*/  STL [R1+0x494], R13 ;  /* 0x0004940d01007387 */ /* 0x0003e20000100800 */
[----:B0-----:R-:W-:-:S03]  /*c5c0*/  IMAD.WIDE R10, R0, 0x2, R28 ;  /* 0x00000002000a7825 */ /* 0x001fc600078e021c */
[----:B------:R-:W3:Y:S01]  /*c5d0*/  LDG.E.U16 R29, desc[UR10][R8.64] ;  /* 0x0000000a081d7981 */ /* 0x000ee2000c1e1500 */
[----:B-1----:R-:W-:-:S03]  /*c5e0*/  IMAD.WIDE R12, R0, 0x2, R22 ;  /* 0x00000002000c7825 */ /* 0x002fc600078e0216 */
[----:B------:R0:W4:Y:S04]  /*c5f0*/  LDG.E.U16 R23, desc[UR10][R4.64] ;  /* 0x0000000a04177981 */ /* 0x000128000c1e1500 */
[----:B------:R1:W2:Y:S04]  /*c600*/  LDG.E.U16 R28, desc[UR10][R6.64] ;  /* 0x0000000a061c7981 */ /* 0x0002a8000c1e1500 */
[----:B------:R-:W2:Y:S04]  /*c610*/  LDG.E.U16 R11, desc[UR10][R10.64] ;  /* 0x0000000a0a0b7981 */ /* 0x000ea8000c1e1500 */
[----:B------:R-:W2:Y:S01]  /*c620*/  LDG.E.U16 R13, desc[UR10][R12.64] ;  /* 0x0000000a0c0d7981 */ /* 0x000ea2000c1e1500 */
[----:B0-----:R-:W-:-:S04]  /*c630*/  IMAD.WIDE R4, R0, 0x2, R14 ;  /* 0x0000000200047825 */ /* 0x001fc800078e020e */
[C---:B-1----:R-:W-:Y:S02]  /*c640*/  IMAD.WIDE R6, R0.reuse, 0x2, R26 ;  /* 0x0000000200067825 */ /* 0x042fe400078e021a */
[----:B------:R-:W2:Y:S02]  /*c650*/  LDG.E.U16 R5, desc[UR10][R4.64] ;  /* 0x0000000a04057981 */ /* 0x000ea4000c1e1500 */
[C---:B------:R-:W-:Y:S02]  /*c660*/  IMAD.WIDE R8, R0.reuse, 0x2, R16 ;  /* 0x0000000200087825 */ /* 0x040fe400078e0210 */
[----:B------:R-:W2:Y:S04]  /*c670*/  LDG.E.U16 R6, desc[UR10][R6.64] ;  /* 0x0000000a06067981 */ /* 0x000ea8000c1e1500 */
[----:B------:R-:W2:Y:S04]  /*c680*/  LDG.E.U16 R7, desc[UR10][R8.64] ;  /* 0x0000000a08077981 */ /* 0x000ea8000c1e1500 */
[----:B----4-:R0:W-:Y:S04]  /*c690*/  STL [R1+0x490], R23 ;  /* 0x0004901701007387 */ /* 0x0101e80000100800 */
[----:B------:R-:W4:Y:S04]  /*c6a0*/  LDL.64 R14, [R1+0x14b0] ;  /* 0x0014b000010e7983 */ /* 0x000f280000100a00 */
[----:B0-----:R-:W4:Y:S04]  /*c6b0*/  LDL.64 R22, [R1+0x14b8] ;  /* 0x0014b80001167983 */ /* 0x001f280000100a00 */
[----:B---3--:R-:W-:Y:S04]  /*c6c0*/  STL [R1+0x488], R29 ;  /* 0x0004881d01007387 */ /* 0x008fe80000100800 */
[----:B--2---:R0:W-:Y:S04]  /*c6d0*/  STL [R1+0x48c], R28 ;  /* 0x00048c1c01007387 */ /* 0x0041e80000100800 */
[----:B------:R-:W2:Y:S04]  /*c6e0*/  LDL.64 R16, [R1+0x1498] ;  /* 0x0014980001107983 */ /* 0x000ea80000100a00 */
[----:B0-----:R-:W3:Y:S04]  /*c6f0*/  LDL.64 R28, [R1+0x14a0] ;  /* 0x0014a000011c7983 */ /* 0x001ee80000100a00 */
[----:B------:R0:W-:Y:S04]  /*c700*/  STL [R1+0x484], R11 ;  /* 0x0004840b01007387 */ /* 0x0001e80000100800 */
[----:B------:R1:W-:Y:S04]  /*c710*/  STL [R1+0x480], R13 ;  /* 0x0004800d01007387 */ /* 0x0003e80000100800 */
[----:B------:R-:W2:Y:S01]  /*c720*/  LDL.64 R8, [R1+0x14a8] ;  /* 0x0014a80001087983 */ /* 0x000ea20000100a00 */
[----:B0-----:R-:W-:-:S03]  /*c730*/  IMAD.WIDE R10, R0, 0x2, R24 ;  /* 0x00000002000a7825 */ /* 0x001fc600078e0218 */
[----:B------:R-:W3:Y:S01]  /*c740*/  LDL.64 R26, [R1+0x1488] ;  /* 0x00148800011a7983 */ /* 0x000ee20000100a00 */
[----:B-1----:R-:W-:-:S03]  /*c750*/  IMAD.WIDE R12, R0, 0x2, R2 ;  /* 0x00000002000c7825 */ /* 0x002fc600078e0202 */
[----:B------:R-:W3:Y:S04]  /*c760*/  LDG.E.U16 R11, desc[UR10][R10.64] ;  /* 0x0000000a0a0b7981 */ /* 0x000ee8000c1e1500 */
[----:B------:R-:W3:Y:S04]  /*c770*/  LDG.E.U16 R13, desc[UR10][R12.64] ;  /* 0x0000000a0c0d7981 */ /* 0x000ee8000c1e1500 */
[----:B------:R-:W3:Y:S04]  /*c780*/  LDL.64 R2, [R1+0x1490] ;  /* 0x0014900001027983 */ /* 0x000ee80000100a00 */
[----:B------:R-:W3:Y:S04]  /*c790*/  LDL.64 R24, [R1+0x1480] ;  /* 0x0014800001187983 */ /* 0x000ee80000100a00 */
[----:B------:R-:W-:Y:S04]  /*c7a0*/  STL [R1+0x47c], R5 ;  /* 0x00047c0501007387 */ /* 0x000fe80000100800 */
[----:B------:R-:W-:Y:S04]  /*c7b0*/  STL [R1+0x474], R7 ;  /* 0x0004740701007387 */ /* 0x000fe80000100800 */
[----:B------:R4:W-:Y:S02]  /*c7c0*/  STL [R1+0x478], R6 ;  /* 0x0004780601007387 */ /* 0x0009e40000100800 */
[----:B----4-:R-:W-:-:S02]  /*c7d0*/  IMAD.WIDE R6, R0, 0x2, R14 ;  /* 0x0000000200067825 */ /* 0x010fc400078e020e */
[----:B------:R-:W4:Y:S02]  /*c7e0*/  LDL.64 R14, [R1+0x1470] ;  /* 0x00147000010e7983 */ /* 0x000f240000100a00 */
[C---:B------:R-:W-:Y:S02]  /*c7f0*/  IMAD.WIDE R4, R0.reuse, 0x2, R22 ;  /* 0x0000000200047825 */ /* 0x040fe400078e0216 */
[----:B------:R-:W4:Y:S02]  /*c800*/  LDL.64 R22, [R1+0x1478] ;  /* 0x0014780001167983 */ /* 0x000f240000100a00 */
[C---:B--2---:R-:W-:Y:S02]  /*c810*/  IMAD.WIDE R8, R0.reuse, 0x2, R8 ;  /* 0x0000000200087825 */ /* 0x044fe400078e0208 */
[----:B---3--:R0:W-:Y:S04]  /*c820*/  STL [R1+0x470], R11 ;  /* 0x0004700b01007387 */ /* 0x0081e80000100800 */
[----:B------:R1:W-:Y:S01]  /*c830*/  STL [R1+0x46c], R13 ;  /* 0x00046c0d01007387 */ /* 0x0003e20000100800 */
[----:B0-----:R-:W-:-:S03]  /*c840*/  IMAD.WIDE R10, R0, 0x2, R28 ;  /* 0x00000002000a7825 */ /* 0x001fc600078e021c */
[----:B------:R-:W2:Y:S01]  /*c850*/  LDG.E.U16 R29, desc[UR10][R8.64] ;  /* 0x0000000a081d7981 */ /* 0x000ea2000c1e1500 */
[----:B-1----:R-:W-:-:S03]  /*c860*/  IMAD.WIDE R12, R0, 0x2, R16 ;  /* 0x00000002000c7825 */ /* 0x002fc600078e0210 */
[----:B------:R0:W3:Y:S04]  /*c870*/  LDG.E.U16 R17, desc[UR10][R4.64] ;  /* 0x0000000a04117981 */ /* 0x0000e8000c1e1500 */
[----:B------:R1:W4:Y:S04]  /*c880*/  LDG.E.U16 R28, desc[UR10][R6.64] ;  /* 0x0000000a061c7981 */ /* 0x000328000c1e1500 */
[----:B------:R-:W4:Y:S04]  /*c890*/  LDG.E.U16 R11, desc[UR10][R10.64] ;  /* 0x0000000a0a0b7981 */ /* 0x000f28000c1e1500 */
[----:B------:R-:W4:Y:S01]  /*c8a0*/  LDG.E.U16 R13, desc[UR10][R12.64] ;  /* 0x0000000a0c0d7981 */ /* 0x000f22000c1e1500 */
[----:B0-----:R-:W-:-:S04]  /*c8b0*/  IMAD.WIDE R4, R0, 0x2, R2 ;  /* 0x0000000200047825 */ /* 0x001fc800078e0202 */
[C---:B-1----:R-:W-:Y:S02]  /*c8c0*/  IMAD.WIDE R6, R0.reuse, 0x2, R26 ;  /* 0x0000000200067825 */ /* 0x042fe400078e021a */
[----:B------:R-:W4:Y:S02]  /*c8d0*/  LDG.E.U16 R5, desc[UR10][R4.64] ;  /* 0x0000000a04057981 */ /* 0x000f24000c1e1500 */
[C---:B------:R-:W-:Y:S02]  /*c8e0*/  IMAD.WIDE R8, R0.reuse, 0x2, R24 ;  /* 0x0000000200087825 */ /* 0x040fe400078e0218 */
[----:B------:R-:W4:Y:S04]  /*c8f0*/  LDG.E.U16 R6, desc[UR10][R6.64] ;  /* 0x0000000a06067981 */ /* 0x000f28000c1e1500 */
[----:B------:R-:W4:Y:S04]  /*c900*/  LDG.E.U16 R7, desc[UR10][R8.64] ;  /* 0x0000000a08077981 */ /* 0x000f28000c1e1500 */
[----:B---3--:R0:W-:Y:S04]  /*c910*/  STL [R1+0x468], R17 ;  /* 0x0004681101007387 */ /* 0x0081e80000100800 */
[----:B------:R-:W3:Y:S04]  /*c920*/  LDL.64 R2, [R1+0x1460] ;  /* 0x0014600001027983 */ /* 0x000ee80000100a00 */
[----:B0-----:R-:W3:Y:S04]  /*c930*/  LDL.64 R16, [R1+0x1468] ;  /* 0x0014680001107983 */ /* 0x001ee80000100a00 */
[----:B--2---:R-:W-:Y:S04]  /*c940*/  STL [R1+0x460], R29 ;  /* 0x0004601d01007387 */ /* 0x004fe80000100800 */
[----:B----4-:R0:W-:Y:S04]  /*c950*/  STL [R1+0x464], R28 ;  /* 0x0004641c01007387 */ /* 0x0101e80000100800 */
[----:B------:R-:W2:Y:S04]  /*c960*/  LDL.64 R24, [R1+0x1448] ;  /* 0x0014480001187983 */ /* 0x000ea80000100a00 */
[----:B0-----:R-:W4:Y:S04]  /*c970*/  LDL.64 R28, [R1+0x1450] ;  /* 0x00145000011c7983 */ /* 0x001f280000100a00 */
[----:B------:R0:W-:Y:S04]  /*c980*/  STL [R1+0x45c], R11 ;  /* 0x00045c0b01007387 */ /* 0x0001e80000100800 */
[----:B------:R1:W-:Y:S04]  /*c990*/  STL [R1+0x458], R13 ;  /* 0x0004580d01007387 */ /* 0x0003e80000100800 */
[----:B------:R-:W2:Y:S01]  /*c9a0*/  LDL.64 R8, [R1+0x1458] ;  /* 0x0014580001087983 */ /* 0x000ea20000100a00 */
[----:B0-----:R-:W-:-:S03]  /*c9b0*/  IMAD.WIDE R10, R0, 0x2, R22 ;  /* 0x00000002000a7825 */ /* 0x001fc600078e0216 */
[----:B------:R-:W4:Y:S01]  /*c9c0*/  LDL.64 R26, [R1+0x1438] ;  /* 0x00143800011a7983 */ /* 0x000f220000100a00 */
[----:B-1----:R-:W-:-:S03]  /*c9d0*/  IMAD.WIDE R12, R0, 0x2, R14 ;  /* 0x00000002000c7825 */ /* 0x002fc600078e020e */
[----:B------:R-:W4:Y:S04]  /*c9e0*/  LDG.E.U16 R11, desc[UR10][R10.64] ;  /* 0x0000000a0a0b7981 */ /* 0x000f28000c1e1500 */
[----:B------:R-:W4:Y:S04]  /*c9f0*/  LDG.E.U16 R13, desc[UR10][R12.64] ;  /* 0x0000000a0c0d7981 */ /* 0x000f28000c1e1500 */
[----:B------:R-:W4:Y:S04]  /*ca00*/  LDL.64 R14, [R1+0x1440] ;  /* 0x00144000010e7983 */ /* 0x000f280000100a00 */
[----:B------:R-:W4:Y:S04]  /*ca10*/  LDL.64 R22, [R1+0x1430] ;  /* 0x0014300001167983 */ /* 0x000f280000100a00 */
[----:B------:R-:W-:Y:S04]  /*ca20*/  STL [R1+0x454], R5 ;  /* 0x0004540501007387 */ /* 0x000fe80000100800 */
[----:B------:R-:W-:Y:S04]  /*ca30*/  STL [R1+0x44c], R7 ;  /* 0x00044c0701007387 */ /* 0x000fe80000100800 */
[----:B------:R3:W-:Y:S02]  /*ca40*/  STL [R1+0x450], R6 ;  /* 0x0004500601007387 */ /* 0x0007e40000100800 */
[----:B---3--:R-:W-:-:S02]  /*ca50*/  IMAD.WIDE R6, R0, 0x2, R2 ;  /* 0x0000000200067825 */ /* 0x008fc400078e0202 */
[----:B------:R-:W3:Y:S02]  /*ca60*/  LDL.64 R2, [R1+0x1420] ;  /* 0x0014200001027983 */ /* 0x000ee40000100a00 */
[C---:B------:R-:W-:Y:S02]  /*ca70*/  IMAD.WIDE R4, R0.reuse, 0x2, R16 ;  /* 0x0000000200047825 */ /* 0x040fe400078e0210 */
[----:B------:R-:W3:Y:S02]  /*ca80*/  LDL.64 R16, [R1+0x1428] ;  /* 0x0014280001107983 */ /* 0x000ee40000100a00 */
[C---:B--2---:R-:W-:Y:S02]  /*ca90*/  IMAD.WIDE R8, R0.reuse, 0x2, R8 ;  /* 0x0000000200087825 */ /* 0x044fe400078e0208 */
[----:B----4-:R0:W-:Y:S04]  /*caa0*/  STL [R1+0x448], R11 ;  /* 0x0004480b01007387 */ /* 0x0101e80000100800 */
[----:B------:R1:W-:Y:S01]  /*cab0*/  STL [R1+0x444], R13 ;  /* 0x0004440d01007387 */ /* 0x0003e20000100800 */
[----:B0-----:R-:W-:-:S03]  /*cac0*/  IMAD.WIDE R10, R0, 0x2, R28 ;  /* 0x00000002000a7825 */ /* 0x001fc600078e021c */
[----:B------:R-:W2:Y:S01]  /*cad0*/  LDG.E.U16 R29, desc[UR10][R8.64] ;  /* 0x0000000a081d7981 */ /* 0x000ea2000c1e1500 */
[----:B-1----:R-:W-:-:S03]  /*cae0*/  IMAD.WIDE R12, R0, 0x2, R24 ;  /* 0x00000002000c7825 */ /* 0x002fc600078e0218 */
[----:B------:R0:W4:Y:S04]  /*caf0*/  LDG.E.U16 R25, desc[UR10][R4.64] ;  /* 0x0000000a04197981 */ /* 0x000128000c1e1500 */
[----:B------:R1:W3:Y:S04]  /*cb00*/  LDG.E.U16 R28, desc[UR10][R6.64] ;  /* 0x0000000a061c7981 */ /* 0x0002e8000c1e1500 */
[----:B------:R-:W3:Y:S04]  /*cb10*/  LDG.E.U16 R11, desc[UR10][R10.64] ;  /* 0x0000000a0a0b7981 */ /* 0x000ee8000c1e1500 */
[----:B------:R-:W3:Y:S01]  /*cb20*/  LDG.E.U16 R13, desc[UR10][R12.64] ;  /* 0x0000000a0c0d7981 */ /* 0x000ee2000c1e1500 */
[----:B0-----:R-:W-:-:S04]  /*cb30*/  IMAD.WIDE R4, R0, 0x2, R14 ;  /* 0x0000000200047825 */ /* 0x001fc800078e020e */
[C---:B-1----:R-:W-:Y:S02]  /*cb40*/  IMAD.WIDE R6, R0.reuse, 0x2, R26 ;  /* 0x0000000200067825 */ /* 0x042fe400078e021a */
[----:B------:R-:W3:Y:S02]  /*cb50*/  LDG.E.U16 R5, desc[UR10][R4.64] ;  /* 0x0000000a04057981 */ /* 0x000ee4000c1e1500 */
[C---:B------:R-:W-:Y:S02]  /*cb60*/  IMAD.WIDE R8, R0.reuse, 0x2, R22 ;  /* 0x0000000200087825 */ /* 0x040fe400078e0216 */
[----:B------:R-:W3:Y:S04]  /*cb70*/  LDG.E.U16 R6, desc[UR10][R6.64] ;  /* 0x0000000a06067981 */ /* 0x000ee8000c1e1500 */
[----:B------:R-:W3:Y:S04]  /*cb80*/  LDG.E.U16 R7, desc[UR10][R8.64] ;  /* 0x0000000a08077981 */ /* 0x000ee8000c1e1500 */
[----:B----4-:R0:W-:Y:S04]  /*cb90*/  STL [R1+0x440], R25 ;  /* 0x0004401901007387 */ /* 0x0101e80000100800 */
[----:B------:R-:W4:Y:S04]  /*cba0*/  LDL.64 R14, [R1+0x1410] ;  /* 0x00141000010e7983 */ /* 0x000f280000100a00 */
[----:B0-----:R-:W4:Y:S04]  /*cbb0*/  LDL.64 R24, [R1+0x1418] ;  /* 0x0014180001187983 */ /* 0x001f280000100a00 */
[----:B--2---:R-:W-:Y:S04]  /*cbc0*/  STL [R1+0x438], R29 ;  /* 0x0004381d01007387 */ /* 0x004fe80000100800 */
[----:B---3--:R0:W-:Y:S04]  /*cbd0*/  STL [R1+0x43c], R28 ;  /* 0x00043c1c01007387 */ /* 0x0081e80000100800 */
        /* <DEDUP_REMOVED lines=70> */
[----:B-1----:R-:W-:-:S04]  /*d040*/  IMAD.WIDE R6, R0, 0x2, R26 ;  /* 0x0000000200067825 */ /* 0x002fc800078e021a */
[----:B------:R-:W-:-:S06]  /*d050*/  IMAD.WIDE R8, R0, 0x2, R24 ;  /* 0x0000000200087825 */ /* 0x000fcc00078e0218 */
        /* <DEDUP_REMOVED lines=10> */
[----:B------:R-:W3:Y:S01]  /*d100*/  LDL.64 R26, [R1+0x1348] ;  /* 0x00134800011a7983 */ /* 0x000ee20000100a00 */
[----:B0-----:R-:W-:-:S03]  /*d110*/  IMAD.WIDE R10, R0, 0x2, R22 ;  /* 0x00000002000a7825 */ /* 0x001fc600078e0216 */
[----:B------:R-:W2:Y:S01]  /*d120*/  LDG.E.U16 R23, desc[UR10][R6.64] ;  /* 0x0000000a06177981 */ /* 0x000ea2000c1e1500 */
[----:B-1----:R-:W-:-:S03]  /*d130*/  IMAD.WIDE R12, R0, 0x2, R2 ;  /* 0x00000002000c7825 */ /* 0x002fc600078e0202 */
[----:B------:R-:W3:Y:S04]  /*d140*/  LDG.E.U16 R22, desc[UR10][R4.64] ;  /* 0x0000000a04167981 */ /* 0x000ee8000c1e1500 */
[----:B------:R-:W3:Y:S04]  /*d150*/  LDL.64 R2, [R1+0x1350] ;  /* 0x0013500001027983 */ /* 0x000ee80000100a00 */
[----:B------:R4:W3:Y:S04]  /*d160*/  LDG.E.U16 R7, desc[UR10][R12.64] ;  /* 0x0000000a0c077981 */ /* 0x0008e8000c1e1500 */
[----:B------:R-:W3:Y:S04]  /*d170*/  LDL.64 R4, [R1+0x1368] ;  /* 0x0013680001047983 */ /* 0x000ee80000100a00 */
[----:B------:R0:W3:Y:S01]  /*d180*/  LDG.E.U16 R6, desc[UR10][R10.64] ;  /* 0x0000000a0a067981 */ /* 0x0000e2000c1e1500 */
[----:B----4-:R-:W-:-:S04]  /*d190*/  IMAD.WIDE R12, R0, 0x2, R14 ;  /* 0x00000002000c7825 */ /* 0x010fc800078e020e */
[----:B0-----:R-:W-:-:S06]  /*d1a0*/  IMAD.WIDE R10, R0, 0x2, R16 ;  /* 0x00000002000a7825 */ /* 0x001fcc00078e0210 */
[----:B------:R-:W4:Y:S04]  /*d1b0*/  LDG.E.U16 R11, desc[UR10][R10.64] ;  /* 0x0000000a0a0b7981 */ /* 0x000f28000c1e1500 */
[----:B--2---:R-:W-:Y:S04]  /*d1c0*/  STL [R1+0x2f8], R23 ;  /* 0x0002f81701007387 */ /* 0x004fe80000100800 */
[----:B---3--:R0:W-:Y:S04]  /*d1d0*/  STL [R1+0x2fc], R22 ;  /* 0x0002fc1601007387 */ /* 0x0081e80000100800 */
[----:B------:R-:W2:Y:S04]  /*d1e0*/  LDL.64 R16, [R1+0x1338] ;  /* 0x0013380001107983 */ /* 0x000ea80000100a00 */
[----:B------:R-:W3:Y:S04]  /*d1f0*/  LDL.64 R14, [R1+0x1330] ;  /* 0x00133000010e7983 */ /* 0x000ee80000100a00 */
[----:B0-----:R-:W2:Y:S04]  /*d200*/  LDL.64 R22, [R1+0x1340] ;  /* 0x0013400001167983 */ /* 0x001ea80000100a00 */
[----:B------:R0:W-:Y:S04]  /*d210*/  STL [R1+0x2f4], R9 ;  /* 0x0002f40901007387 */ /* 0x0001e80000100800 */
[----:B------:R-:W-:Y:S04]  /*d220*/  STL [R1+0x2ec], R7 ;  /* 0x0002ec0701007387 */ /* 0x000fe80000100800 */
[----:B------:R1:W-:Y:S01]  /*d230*/  STL [R1+0x2f0], R6 ;  /* 0x0002f00601007387 */ /* 0x0003e20000100800 */
[----:B0-----:R-:W-:-:S04]  /*d240*/  IMAD.WIDE R8, R0, 0x2, R4 ;  /* 0x0000000200087825 */ /* 0x001fc800078e0204 */
[C---:B------:R-:W-:Y:S02]  /*d250*/  IMAD.WIDE R4, R0.reuse, 0x2, R24 ;  /* 0x0000000200047825 */ /* 0x040fe400078e0218 */
[----:B------:R-:W3:Y:S02]  /*d260*/  LDL.64 R24, [R1+0x1328] ;  /* 0x0013280001187983 */ /* 0x000ee40000100a00 */
[C---:B-1----:R-:W-:Y:S02]  /*d270*/  IMAD.WIDE R6, R0.reuse, 0x2, R28 ;  /* 0x0000000200067825 */ /* 0x042fe400078e021c */
[----:B------:R-:W3:Y:S04]  /*d280*/  LDG.E.U16 R29, desc[UR10][R8.64] ;  /* 0x0000000a081d7981 */ /* 0x000ee8000c1e1500 */
[----:B------:R0:W3:Y:S04]  /*d290*/  LDG.E.U16 R28, desc[UR10][R12.64] ;  /* 0x0000000a0c1c7981 */ /* 0x0000e8000c1e1500 */
[----:B------:R-:W3:Y:S04]  /*d2a0*/  LDG.E.U16 R7, desc[UR10][R6.64] ;  /* 0x0000000a06077981 */ /* 0x000ee8000c1e1500 */
[----:B------:R-:W3:Y:S01]  /*d2b0*/  LDG.E.U16 R5, desc[UR10][R4.64] ;  /* 0x0000000a04057981 */ /* 0x000ee2000c1e1500 */
[----:B0-----:R-:W-:-:S03]  /*d2c0*/  IMAD.WIDE R12, R0, 0x2, R2 ;  /* 0x00000002000c7825 */ /* 0x001fc600078e0202 */
[----:B------:R-:W3:Y:S04]  /*d2d0*/  LDL.64 R2, [R1+0x1320] ;  /* 0x0013200001027983 */ /* 0x000ee80000100a00 */
[----:B------:R-:W3:Y:S04]  /*d2e0*/  LDG.E.U16 R13, desc[UR10][R12.64] ;  /* 0x0000000a0c0d7981 */ /* 0x000ee8000c1e1500 */
[----:B----4-:R0:W-:Y:S02]  /*d2f0*/  STL [R1+0x2e8], R11 ;  /* 0x0002e80b01007387 */ /* 0x0101e40000100800 */
[----:B0-----:R-:W-:-:S06]  /*d300*/  IMAD.WIDE R10, R0, 0x2, R26 ;  /* 0x00000002000a7825 */ /* 0x001fcc00078e021a */
[----:B------:R-:W4:Y:S01]  /*d310*/  LDG.E.U16 R10, desc[UR10][R10.64] ;  /* 0x0000000a0a0a7981 */ /* 0x000f22000c1e1500 */
[----:B--2---:R-:W-:-:S05]  /*d320*/  IMAD.WIDE R8, R0, 0x2, R22 ;  /* 0x0000000200087825 */ /* 0x004fca00078e0216 */
[----:B------:R-:W2:Y:S04]  /*d330*/  LDG.E.U16 R11, desc[UR10][R8.64] ;  /* 0x0000000a080b7981 */ /* 0x000ea8000c1e1500 */
[----:B---3--:R-:W-:Y:S04]  /*d340*/  STL [R1+0x2d8], R29 ;  /* 0x0002d81d01007387 */ /* 0x008fe80000100800 */
[----:B------:R0:W-:Y:S04]  /*d350*/  STL [R1+0x2dc], R28 ;  /* 0x0002dc1c01007387 */ /* 0x0001e80000100800 */
[----:B------:R-:W3:Y:S04]  /*d360*/  LDL.64 R22, [R1+0x1308] ;  /* 0x0013080001167983 */ /* 0x000ee80000100a00 */
[----:B0-----:R-:W3:Y:S04]  /*d370*/  LDL.64 R28, [R1+0x1310] ;  /* 0x00131000011c7983 */ /* 0x001ee80000100a00 */
[----:B------:R0:W-:Y:S04]  /*d380*/  STL [R1+0x2e4], R7 ;  /* 0x0002e40701007387 */ /* 0x0001e80000100800 */
[----:B------:R1:W-:Y:S04]  /*d390*/  STL [R1+0x2e0], R5 ;  /* 0x0002e00501007387 */ /* 0x0003e80000100800 */
[----:B------:R-:W3:Y:S01]  /*d3a0*/  LDL.64 R8, [R1+0x1318] ;  /* 0x0013180001087983 */ /* 0x000ee20000100a00 */
[----:B0-----:R-:W-:-:S03]  /*d3b0*/  IMAD.WIDE R6, R0, 0x2, R16 ;  /* 0x0000000200067825 */ /* 0x001fc600078e0210 */
[----:B------:R-:W3:Y:S01]  /*d3c0*/  LDL.64 R26, [R1+0x12f8] ;  /* 0x0012f800011a7983 */ /* 0x000ee20000100a00 */
[----:B-1----:R-:W-:-:S03]  /*d3d0*/  IMAD.WIDE R4, R0, 0x2, R14 ;  /* 0x0000000200047825 */ /* 0x002fc600078e020e */
[----:B------:R-:W3:Y:S04]  /*d3e0*/  LDG.E.U16 R7, desc[UR10][R6.64] ;  /* 0x0000000a06077981 */ /* 0x000ee8000c1e1500 */
[----:B------:R-:W3:Y:S04]  /*d3f0*/  LDG.E.U16 R5, desc[UR10][R4.64] ;  /* 0x0000000a04057981 */ /* 0x000ee8000c1e1500 */
[----:B------:R-:W3:Y:S04]  /*d400*/  LDL.64 R14, [R1+0x1300] ;  /* 0x00130000010e7983 */ /* 0x000ee80000100a00 */
[----:B------:R-:W3:Y:S04]  /*d410*/  LDL.64 R16, [R1+0x12f0] ;  /* 0x0012f00001107983 */ /* 0x000ee80000100a00 */
[----:B------:R0:W-:Y:S02]  /*d420*/  STL [R1+0x2c8], R13 ;  /* 0x0002c80d01007387 */ /* 0x0001e40000100800 */
[----:B0-----:R-:W-:-:S06]  /*d430*/  IMAD.WIDE R12, R0, 0x2, R24 ;  /* 0x00000002000c7825 */ /* 0x001fcc00078e0218 */
[----:B------:R-:W3:Y:S04]  /*d440*/  LDG.E.U16 R13, desc[UR10][R12.64] ;  /* 0x0000000a0c0d7981 */ /* 0x000ee8000c1e1500 */
[----:B--2---:R-:W-:Y:S04]  /*d450*/  STL [R1+0x2d0], R11 ;  /* 0x0002d00b01007387 */ /* 0x004fe80000100800 */
[----:B----4-:R0:W-:Y:S04]  /*d460*/  STL [R1+0x2c4], R10 ;  /* 0x0002c40a01007387 */ /* 0x0101e80000100800 */
[----:B------:R-:W2:Y:S01]  /*d470*/  LDL.64 R24, [R1+0x12e8] ;  /* 0x0012e80001187983 */ /* 0x000ea20000100a00 */
[----:B0-----:R-:W-:-:S03]  /*d480*/  IMAD.WIDE R10, R0, 0x2, R2 ;  /* 0x00000002000a7825 */ /* 0x001fc600078e0202 */
[----:B------:R-:W4:Y:S01]  /*d490*/  LDL.64 R2, [R1+0x12e0] ;  /* 0x0012e00001027983 */ /* 0x000f220000100a00 */
[----:B---3--:R-:W-:-:S03]  /*d4a0*/  IMAD.WIDE R8, R0, 0x2, R8 ;  /* 0x0000000200087825 */ /* 0x008fc600078e0208 */
[----:B------:R0:W-:Y:S04]  /*d4b0*/  STL [R1+0x2cc], R7 ;  /* 0x0002cc0701007387 */ /* 0x0001e80000100800 */
[----:B------:R1:W-:Y:S01]  /*d4c0*/  STL [R1+0x2d4], R5 ;  /* 0x0002d40501007387 */ /* 0x0003e20000100800 */
[----:B0-----:R-:W-:-:S03]  /*d4d0*/  IMAD.WIDE R6, R0, 0x2, R28 ;  /* 0x0000000200067825 */ /* 0x001fc600078e021c */
[----:B------:R-:W3:Y:S01]  /*d4e0*/  LDG.E.U16 R29, desc[UR10][R8.64] ;  /* 0x0000000a081d7981 */ /* 0x000ee2000c1e1500 */
[----:B-1----:R-:W-:-:S03]  /*d4f0*/  IMAD.WIDE R4, R0, 0x2, R22 ;  /* 0x0000000200047825 */ /* 0x002fc600078e0216 */
[----:B------:R0:W2:Y:S04]  /*d500*/  LDG.E.U16 R28, desc[UR10][R10.64] ;  /* 0x0000000a0a1c7981 */ /* 0x0000a8000c1e1500 */
[----:B------:R-:W4:Y:S04]  /*d510*/  LDG.E.U16 R7, desc[UR10][R6.64] ;  /* 0x0000000a06077981 */ /* 0x000f28000c1e1500 */
[----:B------:R-:W4:Y:S01]  /*d520*/  LDG.E.U16 R5, desc[UR10][R4.64] ;  /* 0x0000000a04057981 */ /* 0x000f22000c1e1500 */
[----:B0-----:R-:W-:-:S03]  /*d530*/  IMAD.WIDE R10, R0, 0x2, R14 ;  /* 0x00000002000a7825 */ /* 0x001fc600078e020e */
[----:B------:R-:W4:Y:S04]  /*d540*/  LDL.64 R22, [R1+0x12d8] ;  /* 0x0012d80001167983 */ /* 0x000f280000100a00 */
[----:B------:R-:W4:Y:S01]  /*d550*/  LDL.64 R14, [R1+0x12d0] ;  /* 0x0012d000010e7983 */ /* 0x000f220000100a00 */
[----:B------:R-:W-:-:S03]  /*d560*/  IMAD.WIDE R8, R0, 0x2, R16 ;  /* 0x0000000200087825 */ /* 0x000fc600078e0210 */
[----:B------:R0:W-:Y:S02]  /*d570*/  STL [R1+0x27c], R13 ;  /* 0x00027c0d01007387 */ /* 0x0001e40000100800 */
[C---:B0-----:R-:W-:Y:S02]  /*d580*/  IMAD.WIDE R12, R0.reuse, 0x2, R26 ;  /* 0x00000002000c7825 */ /* 0x041fe400078e021a */
[----:B---3--:R-:W-:Y:S04]  /*d590*/  STL [R1+0x2a0], R29 ;  /* 0x0002a01d01007387 */ /* 0x008fe80000100800 */
[----:B--2---:R0:W-:Y:S04]  /*d5a0*/  STL [R1+0x2a4], R28 ;  /* 0x0002a41c01007387 */ /* 0x0041e80000100800 */
[----:B------:R-:W2:Y:S04]  /*d5b0*/  LDL.64 R16, [R1+0x12b8] ;  /* 0x0012b80001107983 */ /* 0x000ea80000100a00 */
[----:B0-----:R-:W3:Y:S04]  /*d5c0*/  LDL.64 R28, [R1+0x12c0] ;  /* 0x0012c000011c7983 */ /* 0x001ee80000100a00 */
[----:B----4-:R0:W-:Y:S04]  /*d5d0*/  STL [R1+0x2c0], R7 ;  /* 0x0002c00701007387 */ /* 0x0101e80000100800 */
[----:B------:R1:W-:Y:S04]  /*d5e0*/  STL [R1+0x2ac], R5 ;  /* 0x0002ac0501007387 */ /* 0x0003e80000100800 */
[----:B------:R-:W4:Y:S01]  /*d5f0*/  LDL.64 R26, [R1+0x12a8] ;  /* 0x0012a800011a7983 */ /* 0x000f220000100a00 */
[----:B0-----:R-:W-:-:S03]  /*d600*/  IMAD.WIDE R6, R0, 0x2, R24 ;  /* 0x0000000200067825 */ /* 0x001fc600078e0218 */
[----:B------:R-:W2:Y:S01]  /*d610*/  LDG.E.U16 R25, desc[UR10][R10.64] ;  /* 0x0000000a0a197981 */ /* 0x000ea2000c1e1500 */
[----:B-1----:R-:W-:-:S03]  /*d620*/  IMAD.WIDE R4, R0, 0x2, R2 ;  /* 0x0000000200047825 */ /* 0x002fc600078e0202 */
[----:B------:R-:W3:Y:S04]  /*d630*/  LDG.E.U16 R7, desc[UR10][R6.64] ;  /* 0x0000000a06077981 */ /* 0x000ee8000c1e1500 */
[----:B------:R-:W4:Y:S04]  /*d640*/  LDG.E.U16 R5, desc[UR10][R4.64] ;  /* 0x0000000a04057981 */ /* 0x000f28000c1e1500 */
[----:B------:R-:W3:Y:S04]  /*d650*/  LDG.E.U16 R11, desc[UR10][R8.64] ;  /* 0x0000000a080b7981 */ /* 0x000ee8000c1e1500 */
[----:B------:R0:W4:Y:S04]  /*d660*/  LDG.E.U16 R10, desc[UR10][R12.64] ;  /* 0x0000000a0c0a7981 */ /* 0x000128000c1e1500 */
[----:B------:R-:W4:Y:S04]  /*d670*/  LDL.64 R2, [R1+0x12b0] ;  /* 0x0012b00001027983 */ /* 0x000f280000100a00 */
[----:B------:R-:W4:Y:S01]  /*d680*/  LDL.64 R8, [R1+0x12c8] ;  /* 0x0012c80001087983 */ /* 0x000f220000100a00 */
[----:B0-----:R-:W-:-:S03]  /*d690*/  IMAD.WIDE R12, R0, 0x2, R22 ;  /* 0x00000002000c7825 */ /* 0x001fc600078e0216 */
[----:B--2---:R0:W-:Y:S04]  /*d6a0*/  STL [R1+0x2a8], R25 ;  /* 0x0002a81901007387 */ /* 0x0041e80000100800 */
[----:B0-----:R-:W2:Y:S04]  /*d6b0*/  LDL.64 R24, [R1+0x12a0] ;  /* 0x0012a00001187983 */ /* 0x001ea80000100a00 */
[----:B---3--:R-:W-:Y:S04]  /*d6c0*/  STL [R1+0x204], R11 ;  /* 0x0002040b01007387 */ /* 0x008fe80000100800 */
[----:B----4-:R0:W-:Y:S04]  /*d6d0*/  STL [R1+0x278], R10 ;  /* 0x0002780a01007387 */ /* 0x0101e80000100800 */
[----:B------:R-:W3:Y:S01]  /*d6e0*/  LDL.64 R22, [R1+0x1298] ;  /* 0x0012980001167983 */ /* 0x000ee20000100a00 */
[----:B------:R-:W-:-:S04]  /*d6f0*/  IMAD.WIDE R8, R0, 0x2, R8 ;  /* 0x0000000200087825 */ /* 0x000fc800078e0208 */
[C---:B0-----:R-:W-:Y:S02]  /*d700*/  IMAD.WIDE R10, R0.reuse, 0x2, R14 ;  /* 0x00000002000a7825 */ /* 0x041fe400078e020e */
[----:B------:R-:W4:Y:S04]  /*d710*/  LDL.64 R14, [R1+0x1290] ;  /* 0x00129000010e7983 */ /* 0x000f280000100a00 */
[----:B------:R0:W-:Y:S04]  /*d720*/  STL [R1+0x1ec], R7 ;  /* 0x0001ec0701007387 */ /* 0x0001e80000100800 */
[----:B------:R1:W-:Y:S01]  /*d730*/  STL [R1+0x274], R5 ;  /* 0x0002740501007387 */ /* 0x0003e20000100800 */
[----:B0-----:R-:W-:-:S03]  /*d740*/  IMAD.WIDE R6, R0, 0x2, R28 ;  /* 0x0000000200067825 */ /* 0x001fc600078e021c */
[----:B------:R-:W3:Y:S01]  /*d750*/  LDG.E.U16 R29, desc[UR10][R8.64] ;  /* 0x0000000a081d7981 */ /* 0x000ee2000c1e1500 */
[----:B-1----:R-:W-:-:S03]  /*d760*/  IMAD.WIDE R4, R0, 0x2, R16 ;  /* 0x0000000200047825 */ /* 0x002fc600078e0210 */
[----:B------:R0:W4:Y:S04]  /*d770*/  LDG.E.U16 R17, desc[UR10][R12.64] ;  /* 0x0000000a0c117981 */ /* 0x000128000c1e1500 */
[----:B------:R1:W3:Y:S04]  /*d780*/  LDG.E.U16 R28, desc[UR10][R10.64] ;  /* 0x0000000a0a1c7981 */ /* 0x0002e8000c1e1500 */
[----:B------:R-:W3:Y:S04]  /*d790*/  LDG.E.U16 R7, desc[UR10][R6.64] ;  /* 0x0000000a06077981 */ /* 0x000ee8000c1e1500 */
[----:B------:R-:W3:Y:S01]  /*d7a0*/  LDG.E.U16 R5, desc[UR10][R4.64] ;  /* 0x0000000a04057981 */ /* 0x000ee2000c1e1500 */
[----:B0-----:R-:W-:-:S04]  /*d7b0*/  IMAD.WIDE R12, R0, 0x2, R2 ;  /* 0x00000002000c7825 */ /* 0x001fc800078e0202 */
[----:B-1----:R-:W-:-:S04]  /*d7c0*/  IMAD.WIDE R10, R0, 0x2, R26 ;  /* 0x00000002000a7825 */ /* 0x002fc800078e021a */
[C---:B--2---:R-:W-:Y:S01]  /*d7d0*/  IMAD.WIDE R8, R0.reuse, 0x2, R24 ;  /* 0x0000000200087825 */ /* 0x044fe200078e0218 */
[----:B----4-:R0:W-:Y:S04]  /*d7e0*/  STL [R1+0x240], R17 ;  /* 0x0002401101007387 */ /* 0x0101e80000100800 */
[----:B------:R-:W2:Y:S04]  /*d7f0*/  LDL.64 R2, [R1+0x1280] ;  /* 0x0012800001027983 */ /* 0x000ea80000100a00 */
[----:B0-----:R-:W4:Y:S04]  /*d800*/  LDL.64 R16, [R1+0x1288] ;  /* 0x0012880001107983 */ /* 0x001f280000100a00 */
        /* <DEDUP_REMOVED lines=11> */
[----:B------:R-:W3:Y:S04]  /*d8c0*/  LDG.E.U16 R5, desc[UR10][R4.64] ;  /* 0x0000000a04057981 */ /* 0x000ee8000c1e1500 */
[----:B------:R-:W3:Y:S04]  /*d8d0*/  LDG.E.U16 R13, desc[UR10][R8.64] ;  /* 0x0000000a080d7981 */ /* 0x000ee8000c1e1500 */
[----:B------:R4:W3:Y:S04]  /*d8e0*/  LDG.E.U16 R12, desc[UR10][R10.64] ;  /* 0x0000000a0a0c7981 */ /* 0x0008e8000c1e1500 */
[----:B------:R-:W3:Y:S04]  /*d8f0*/  LDL.64 R14, [R1+0x1260] ;  /* 0x00126000010e7983 */ /* 0x000ee80000100a00 */
[----:B------:R-:W3:Y:S01]  /*d900*/  LDL.64 R8, [R1+0x1278] ;  /* 0x0012780001087983 */ /* 0x000ee20000100a00 */
[----:B----4-:R-:W-:-:S06]  /*d910*/  IMAD.WIDE R10, R0, 0x2, R16 ;  /* 0x00000002000a7825 */ /* 0x010fcc00078e0210 */
[----:B------:R-:W4:Y:S04]  /*d920*/  LDG.E.U16 R11, desc[UR10][R10.64] ;  /* 0x0000000a0a0b7981 */ /* 0x000f28000c1e1500 */
[----:B--2---:R0:W-:Y:S04]  /*d930*/  STL [R1+0x254], R23 ;  /* 0x0002541701007387 */ /* 0x0041e80000100800 */
[----:B0-----:R-:W2:Y:S04]  /*d940*/  LDL.64 R22, [R1+0x1250] ;  /* 0x0012500001167983 */ /* 0x001ea80000100a00 */
[----:B---3--:R-:W-:Y:S04]  /*d950*/  STL [R1+0x260], R13 ;  /* 0x0002600d01007387 */ /* 0x008fe80000100800 */
[----:B------:R0:W-:Y:S04]  /*d960*/  STL [R1+0x250], R12 ;  /* 0x0002500c01007387 */ /* 0x0001e80000100800 */
[----:B------:R-:W3:Y:S01]  /*d970*/  LDL.64 R16, [R1+0x1248] ;  /* 0x0012480001107983 */ /* 0x000ee20000100a00 */
[----:B------:R-:W-:-:S04]  /*d980*/  IMAD.WIDE R8, R0, 0x2, R8 ;  /* 0x0000000200087825 */ /* 0x000fc800078e0208 */
[C---:B0-----:R-:W-:Y:S02]  /*d990*/  IMAD.WIDE R12, R0.reuse, 0x2, R2 ;  /* 0x00000002000c7825 */ /* 0x041fe400078e0202 */
[----:B------:R-:W3:Y:S04]  /*d9a0*/  LDL.64 R2, [R1+0x1240] ;  /* 0x0012400001027983 */ /* 0x000ee80000100a00 */
[----:B------:R0:W-:Y:S04]  /*d9b0*/  STL [R1+0x25c], R7 ;  /* 0x00025c0701007387 */ /* 0x0001e80000100800 */
[----:B------:R1:W-:Y:S01]  /*d9c0*/  STL [R1+0x264], R5 ;  /* 0x0002640501007387 */ /* 0x0003e20000100800 */
[----:B0-----:R-:W-:-:S03]  /*d9d0*/  IMAD.WIDE R6, R0, 0x2, R28 ;  /* 0x0000000200067825 */ /* 0x001fc600078e021c */
[----:B------:R-:W3:Y:S01]  /*d9e0*/  LDG.E.U16 R29, desc[UR10][R8.64] ;  /* 0x0000000a081d7981 */ /* 0x000ee2000c1e1500 */
[----:B-1----:R-:W-:-:S03]  /*d9f0*/  IMAD.WIDE R4, R0, 0x2, R24 ;  /* 0x0000000200047825 */ /* 0x002fc600078e0218 */
[----:B------:R0:W3:Y:S04]  /*da00*/  LDG.E.U16 R28, desc[UR10][R12.64] ;  /* 0x0000000a0c1c7981 */ /* 0x0000e8000c1e1500 */
[----:B------:R-:W3:Y:S04]  /*da10*/  LDG.E.U16 R7, desc[UR10][R6.64] ;  /* 0x0000000a06077981 */ /* 0x000ee8000c1e1500 */
[----:B------:R-:W3:Y:S01]  /*da20*/  LDG.E.U16 R5, desc[UR10][R4.64] ;  /* 0x0000000a04057981 */ /* 0x000ee2000c1e1500 */
[----:B0-----:R-:W-:-:S03]  /*da30*/  IMAD.WIDE R12, R0, 0x2, R14 ;  /* 0x00000002000c7825 */ /* 0x001fc600078e020e */
[----:B------:R-:W3:Y:S04]  /*da40*/  LDL.64 R24, [R1+0x1238] ;  /* 0x0012380001187983 */ /* 0x000ee80000100a00 */
        /* <DEDUP_REMOVED lines=60> */
[----:B0-----:R-:W-:-:S06]  /*de10*/  IMAD.WIDE R12, R0, 0x2, R22 ;  /* 0x00000002000c7825 */ /* 0x001fcc00078e0216 */
[----:B------:R-:W4:Y:S04]  /*de20*/  LDG.E.U16 R13, desc[UR10][R12.64] ;  /* 0x0000000a0c0d7981 */ /* 0x000f28000c1e1500 */
        /* <DEDUP_REMOVED lines=14> */
[----:B------:R-:W4:Y:S04]  /*df10*/  LDG.E.U16 R7, desc[UR10][R6.64] ;  /* 0x0000000a06077981 */ /* 0x000f28000c1e1500 */
[----:B------:R-:W4:Y:S01]  /*df20*/  LDG.E.U16 R5, desc[UR10][R4.64] ;  /* 0x0000000a04057981 */ /* 0x000f22000c1e1500 */
[----:B0-----:R-:W-:-:S03]  /*df30*/  IMAD.WIDE R10, R0, 0x2, R14 ;  /* 0x00000002000a7825 */ /* 0x001fc600078e020e */
[----:B------:R-:W4:Y:S04]  /*df40*/  LDL.64 R16, [R1+0x1198] ;  /* 0x0011980001107983 */ /* 0x000f280000100a00 */
[----:B------:R-:W4:Y:S04]  /*df50*/  LDL.64 R14, [R1+0x1190] ;  /* 0x00119000010e7983 */ /* 0x000f280000100a00 */
[----:B------:R0:W-:Y:S02]  /*df60*/  STL [R1+0x178], R13 ;  /* 0x0001780d01007387 */ /* 0x0001e40000100800 */
[----:B0-----:R-:W-:-:S04]  /*df70*/  IMAD.WIDE R12, R0, 0x2, R26 ;  /* 0x00000002000c7825 */ /* 0x001fc800078e021a */
[C---:B--2---:R-:W-:Y:S01]  /*df80*/  IMAD.WIDE R8, R0.reuse, 0x2, R24 ;  /* 0x0000000200087825 */ /* 0x044fe200078e0218 */
[----:B---3--:R-:W-:Y:S04]  /*df90*/  STL [R1+0x1f4], R29 ;  /* 0x0001f41d01007387 */ /* 0x008fe80000100800 */
[----:B----4-:R0:W-:Y:S04]  /*dfa0*/  STL [R1+0x1f8], R28 ;  /* 0x0001f81c01007387 */ /* 0x0101e80000100800 */
[----:B------:R-:W2:Y:S04]  /*dfb0*/  LDL.64 R24, [R1+0x1178] ;  /* 0x0011780001187983 */ /* 0x000ea80000100a00 */
[----:B0-----:R-:W3:Y:S04]  /*dfc0*/  LDL.64 R28, [R1+0x1180] ;  /* 0x00118000011c7983 */ /* 0x001ee80000100a00 */
[----:B------:R0:W-:Y:S04]  /*dfd0*/  STL [R1+0x200], R7 ;  /* 0x0002000701007387 */ /* 0x0001e80000100800 */
        /* <DEDUP_REMOVED lines=30> */
[C---:B-1----:R-:W-:Y:S02]  /*e1c0*/  IMAD.WIDE R10, R0.reuse, 0x2, R26 ;  /* 0x00000002000a7825 */ /* 0x042fe400078e021a */
[----:B------:R-:W3:Y:S04]  /*e1d0*/  LDG.E.U16 R13, desc[UR10][R12.64] ;  /* 0x0000000a0c0d7981 */ /* 0x000ee8000c1e1500 */
[----:B------:R-:W3:Y:S01]  /*e1e0*/  LDG.E.U16 R10, desc[UR10][R10.64] ;  /* 0x0000000a0a0a7981 */ /* 0x000ee2000c1e1500 */
[----:B--2---:R-:W-:-:S05]  /*e1f0*/  IMAD.WIDE R8, R0, 0x2, R22 ;  /* 0x0000000200087825 */ /* 0x004fca00078e0216 */
[----:B------:R-:W2:Y:S04]  /*e200*/  LDG.E.U16 R11, desc[UR10][R8.64] ;  /* 0x0000000a080b7981 */ /* 0x000ea8000c1e1500 */
[----:B----4-:R0:W-:Y:S04]  /*e210*/  STL [R1+0x1c8], R25 ;  /* 0x0001c81901007387 */ /* 0x0101e80000100800 */
[----:B------:R-:W4:Y:S04]  /*e220*/  LDL.64 R2, [R1+0x1140] ;  /* 0x0011400001027983 */ /* 0x000f280000100a00 */
        /* <DEDUP_REMOVED lines=16> */
[----:B--2---:R-:W-:Y:S04]  /*e330*/  STL [R1+0x1c0], R11 ;  /* 0x0001c00b01007387 */ /* 0x004fe80000100800 */
[----:B------:R4:W-:Y:S02]  /*e340*/  STL [R1+0x134], R10 ;  /* 0x0001340a01007387 */ /* 0x0009e40000100800 */
[----:B----4-:R-:W-:-:S02]  /*e350*/  IMAD.WIDE R10, R0, 0x2, R2 ;  /* 0x00000002000a7825 */ /* 0x010fc400078e0202 */
[----:B------:R-:W2:Y:S02]  /*e360*/  LDL.64 R2, [R1+0x1100] ;  /* 0x0011000001027983 */ /* 0x000ea40000100a00 */
[C---:B------:R-:W-:Y:S02]  /*e370*/  IMAD.WIDE R12, R0.reuse, 0x2, R24 ;  /* 0x00000002000c7825 */ /* 0x040fe400078e0218 */
[----:B------:R-:W4:Y:S04]  /*e380*/  LDL.64 R24, [R1+0x1108] ;  /* 0x0011080001187983 */ /* 0x000f280000100a00 */
[----:B------:R-:W2:Y:S01]  /*e390*/  LDG.E.U16 R13, desc[UR10][R12.64] ;  /* 0x0000000a0c0d7981 */ /* 0x000ea2000c1e1500 */
[----:B---3--:R-:W-:-:S03]  /*e3a0*/  IMAD.WIDE R8, R0, 0x2, R8 ;  /* 0x0000000200087825 */ /* 0x008fc600078e0208 */
        /* <DEDUP_REMOVED lines=10> */
[----:B------:R-:W4:Y:S01]  /*e450*/  LDL.64 R14, [R1+0x10f0] ;  /* 0x0010f000010e7983 */ /* 0x000f220000100a00 */
[----:B------:R-:W-:-:S03]  /*e460*/  IMAD.WIDE R8, R0, 0x2, R16 ;  /* 0x0000000200087825 */ /* 0x000fc600078e0210 */
[----:B------:R-:W4:Y:S04]  /*e470*/  LDG.E.U16 R11, desc[UR10][R10.64] ;  /* 0x0000000a0a0b7981 */ /* 0x000f28000c1e1500 */
[----:B--2---:R0:W-:Y:S02]  /*e480*/  STL [R1+0x19c], R13 ;  /* 0x00019c0d01007387 */ /* 0x0041e40000100800 */
[----:B0-----:R-:W-:-:S06]  /*e490*/  IMAD.WIDE R12, R0, 0x2, R26 ;  /* 0x00000002000c7825 */ /* 0x001fcc00078e021a */
[----:B------:R-:W2:Y:S04]  /*e4a0*/  LDG.E.U16 R12, desc[UR10][R12.64] ;  /* 0x0000000a0c0c7981 */ /* 0x000ea8000c1e1500 */
[----:B------:R-:W2:Y:S04]  /*e4b0*/  LDG.E.U16 R13, desc[UR10][R8.64] ;  /* 0x0000000a080d7981 */ /* 0x000ea8000c1e1500 */
[----:B---3--:R-:W-:Y:S04]  /*e4c0*/  STL [R1+0x1a4], R29 ;  /* 0x0001a41d01007387 */ /* 0x008fe80000100800 */
[----:B----4-:R0:W-:Y:S04]  /*e4d0*/  STL [R1+0x1a8], R28 ;  /* 0x0001a81c01007387 */ /* 0x0101e80000100800 */
[----:B------:R-:W3:Y:S04]  /*e4e0*/  LDL.64 R16, [R1+0x10d8] ;  /* 0x0010d80001107983 */ /* 0x000ee80000100a00 */
[----:B0-----:R-:W4:Y:S04]  /*e4f0*/  LDL.64 R28, [R1+0x10e0] ;  /* 0x0010e000011c7983 */ /* 0x001f280000100a00 */
[----:B------:R0:W-:Y:S04]  /*e500*/  STL [R1+0x1b0], R7 ;  /* 0x0001b00701007387 */ /* 0x0001e80000100800 */
[----:B------:R1:W-:Y:S04]  /*e510*/  STL [R1+0x1ac], R5 ;  /* 0x0001ac0501007387 */ /* 0x0003e80000100800 */
[----:B------:R-:W3:Y:S01]  /*e520*/  LDL.64 R8, [R1+0x10e8] ;  /* 0x0010e80001087983 */ /* 0x000ee20000100a00 */
[----:B0-----:R-:W-:-:S03]  /*e530*/  IMAD.WIDE R6, R0, 0x2, R24 ;  /* 0x0000000200067825 */ /* 0x001fc600078e0218 */
[----:B------:R-:W4:Y:S01]  /*e540*/  LDL.64 R26, [R1+0x10c8] ;  /* 0x0010c800011a7983 */ /* 0x000f220000100a00 */
[----:B-1----:R-:W-:-:S03]  /*e550*/  IMAD.WIDE R4, R0, 0x2, R2 ;  /* 0x0000000200047825 */ /* 0x002fc600078e0202 */
[----:B------:R-:W4:Y:S04]  /*e560*/  LDG.E.U16 R7, desc[UR10][R6.64] ;  /* 0x0000000a06077981 */ /* 0x000f28000c1e1500 */
[----:B------:R-:W4:Y:S04]  /*e570*/  LDG.E.U16 R5, desc[UR10][R4.64] ;  /* 0x0000000a04057981 */ /* 0x000f28000c1e1500 */
[----:B------:R-:W4:Y:S04]  /*e580*/  LDL.64 R2, [R1+0x10d0] ;  /* 0x0010d00001027983 */ /* 0x000f280000100a00 */
[----:B------:R-:W4:Y:S04]  /*e590*/  LDL.64 R24, [R1+0x10c0] ;  /* 0x0010c00001187983 */ /* 0x000f280000100a00 */
[----:B------:R0:W-:Y:S02]  /*e5a0*/  STL [R1+0x1a0], R11 ;  /* 0x0001a00b01007387 */ /* 0x0001e40000100800 */
[----:B0-----:R-:W-:-:S06]  /*e5b0*/  IMAD.WIDE R10, R0, 0x2, R22 ;  /* 0x00000002000a7825 */ /* 0x001fcc00078e0216 */
[----:B------:R-:W4:Y:S04]  /*e5c0*/  LDG.E.U16 R11, desc[UR10][R10.64] ;  /* 0x0000000a0a0b7981 */ /* 0x000f28000c1e1500 */
[----:B--2---:R-:W-:Y:S04]  /*e5d0*/  STL [R1+0x194], R13 ;  /* 0x0001940d01007387 */ /* 0x004fe80000100800 */
[----:B------:R0:W-:Y:S04]  /*e5e0*/  STL [R1+0x188], R12 ;  /* 0x0001880c01007387 */ /* 0x0001e80000100800 */
[----:B------:R-:W2:Y:S01]  /*e5f0*/  LDL.64 R22, [R1+0x10b8] ;  /* 0x0010b80001167983 */ /* 0x000ea20000100a00 */
[----:B0-----:R-:W-:-:S03]  /*e600*/  IMAD.WIDE R12, R0, 0x2, R14 ;  /* 0x00000002000c7825 */ /* 0x001fc600078e020e */
[----:B------:R-:W2:Y:S01]  /*e610*/  LDL.64 R14, [R1+0x10b0] ;  /* 0x0010b000010e7983 */ /* 0x000ea20000100a00 */
[----:B---3--:R-:W-:-:S03]  /*e620*/  IMAD.WIDE R8, R0, 0x2, R8 ;  /* 0x0000000200087825 */ /* 0x008fc600078e0208 */
[----:B----4-:R0:W-:Y:S04]  /*e630*/  STL [R1+0x190], R7 ;  /* 0x0001900701007387 */ /* 0x0101e80000100800 */
[----:B------:R1:W-:Y:S01]  /*e640*/  STL [R1+0x198], R5 ;  /* 0x0001980501007387 */ /* 0x0003e20000100800 */
[----:B0-----:R-:W-:-:S03]  /*e650*/  IMAD.WIDE R6, R0, 0x2, R28 ;  /* 0x0000000200067825 */ /* 0x001fc600078e021c */
[----:B------:R-:W3:Y:S01]  /*e660*/  LDG.E.U16 R29, desc[UR10][R8.64] ;  /* 0x0000000a081d7981 */ /* 0x000ee2000c1e1500 */
[----:B-1----:R-:W-:-:S03]  /*e670*/  IMAD.WIDE R4, R0, 0x2, R16 ;  /* 0x0000000200047825 */ /* 0x002fc600078e0210 */
[----:B------:R0:W4:Y:S04]  /*e680*/  LDG.E.U16 R28, desc[UR10][R12.64] ;  /* 0x0000000a0c1c7981 */ /* 0x000128000c1e1500 */
[----:B------:R-:W2:Y:S04]  /*e690*/  LDG.E.U16 R7, desc[UR10][R6.64] ;  /* 0x0000000a06077981 */ /* 0x000ea8000c1e1500 */
[----:B------:R-:W2:Y:S01]  /*e6a0*/  LDG.E.U16 R5, desc[UR10][R4.64] ;  /* 0x0000000a04057981 */ /* 0x000ea2000c1e1500 */
[----:B0-----:R-:W-:-:S03]  /*e6b0*/  IMAD.WIDE R12, R0, 0x2, R2 ;  /* 0x00000002000c7825 */ /* 0x001fc600078e0202 */
[----:B------:R-:W2:Y:S04]  /*e6c0*/  LDL.64 R16, [R1+0x10a8] ;  /* 0x0010a80001107983 */ /* 0x000ea80000100a00 */
[----:B------:R-:W2:Y:S01]  /*e6d0*/  LDL.64 R2, [R1+0x10a0] ;  /* 0x0010a00001027983 */ /* 0x000ea20000100a00 */
[----:B------:R-:W-:-:S03]  /*e6e0*/  IMAD.WIDE R8, R0, 0x2, R24 ;  /* 0x0000000200087825 */ /* 0x000fc600078e0218 */
[----:B------:R0:W-:Y:S04]  /*e6f0*/  STL [R1+0x18c], R11 ;  /* 0x00018c0b01007387 */ /* 0x0001e80000100800 */
[----:B------:R-:W2:Y:S01]  /*e700*/  LDG.E.U16 R13, desc[UR10][R12.64] ;  /* 0x0000000a0c0d7981 */ /* 0x000ea2000c1e1500 */
[----:B0-----:R-:W-:-:S06]  /*e710*/  IMAD.WIDE R10, R0, 0x2, R26 ;  /* 0x00000002000a7825 */ /* 0x001fcc00078e021a */
[----:B------:R-:W2:Y:S04]  /*e720*/  LDG.E.U16 R10, desc[UR10][R10.64] ;  /* 0x0000000a0a0a7981 */ /* 0x000ea8000c1e1500 */
[----:B------:R-:W2:Y:S04]  /*e730*/  LDG.E.U16 R11, desc[UR10][R8.64] ;  /* 0x0000000a080b7981 */ /* 0x000ea8000c1e1500 */
[----:B---3--:R-:W-:Y:S04]  /*e740*/  STL [R1+0xf8], R29 ;  /* 0x0000f81d01007387 */ /* 0x008fe80000100800 */
[----:B----4-:R0:W-:Y:S04]  /*e750*/  STL [R1+0xfc], R28 ;  /* 0x0000fc1c01007387 */ /* 0x0101e80000100800 */
[----:B------:R-:W3:Y:S04]  /*e760*/  LDL.64 R26, [R1+0x1088] ;  /* 0x00108800011a7983 */ /* 0x000ee80000100a00 */
[----:B0-----:R-:W4:Y:S04]  /*e770*/  LDL.64 R28, [R1+0x1090] ;  /* 0x00109000011c7983 */ /* 0x001f280000100a00 */
[----:B--2---:R0:W-:Y:S04]  /*e780*/  STL [R1+0x184], R7 ;  /* 0x0001840701007387 */ /* 0x0041e80000100800 */
[----:B------:R1:W-:Y:S04]  /*e790*/  STL [R1+0x180], R5 ;  /* 0x0001800501007387 */ /* 0x0003e80000100800 */
[----:B------:R-:W2:Y:S01]  /*e7a0*/  LDL.64 R8, [R1+0x1098] ;  /* 0x0010980001087983 */ /* 0x000ea20000100a00 */
[----:B0-----:R-:W-:-:S03]  /*e7b0*/  IMAD.WIDE R6, R0, 0x2, R22 ;  /* 0x0000000200067825 */ /* 0x001fc600078e0216 */
[----:B------:R-:W3:Y:S01]  /*e7c0*/  LDL.64 R24, [R1+0x1078] ;  /* 0x0010780001187983 */ /* 0x000ee20000100a00 */
[----:B-1----:R-:W-:-:S03]  /*e7d0*/  IMAD.WIDE R4, R0, 0x2, R14 ;  /* 0x0000000200047825 */ /* 0x002fc600078e020e */
[----:B------:R-:W4:Y:S04]  /*e7e0*/  LDG.E.U16 R7, desc[UR10][R6.64] ;  /* 0x0000000a06077981 */ /* 0x000f28000c1e1500 */
[----:B------:R-:W3:Y:S04]  /*e7f0*/  LDG.E.U16 R5, desc[UR10][R4.64] ;  /* 0x0000000a04057981 */ /* 0x000ee8000c1e1500 */
[----:B------:R-:W3:Y:S04]  /*e800*/  LDL.64 R14, [R1+0x1080] ;  /* 0x00108000010e7983 */ /* 0x000ee80000100a00 */
[----:B------:R-:W3:Y:S04]  /*e810*/  LDL.64 R22, [R1+0x1070] ;  /* 0x0010700001167983 */ /* 0x000ee80000100a00 */
[----:B------:R0:W-:Y:S04]  /*e820*/  STL [R1+0x168], R13 ;  /* 0x0001680d01007387 */ /* 0x0001e80000100800 */
[----:B------:R-:W-:Y:S04]  /*e830*/  STL [R1+0x170], R11 ;  /* 0x0001700b01007387 */ /* 0x000fe80000100800 */
[----:B------:R1:W-:Y:S01]  /*e840*/  STL [R1+0x164], R10 ;  /* 0x0001640a01007387 */ /* 0x0003e20000100800 */
[----:B0-----:R-:W-:-:S03]  /*e850*/  IMAD.WIDE R12, R0, 0x2, R16 ;  /* 0x00000002000c7825 */ /* 0x001fc600078e0210 */
[----:B------:R-:W3:Y:S04]  /*e860*/  LDL.64 R16, [R1+0x1068] ;  /* 0x0010680001107983 */ /* 0x000ee80000100a00 */
[----:B------:R-:W3:Y:S01]  /*e870*/  LDG.E.U16 R13, desc[UR10][R12.64] ;  /* 0x0000000a0c0d7981 */ /* 0x000ee2000c1e1500 */
[----:B-1----:R-:W-:-:S03]  /*e880*/  IMAD.WIDE R10, R0, 0x2, R2 ;  /* 0x00000002000a7825 */ /* 0x002fc600078e0202 */
[----:B------:R-:W3:Y:S01]  /*e890*/  LDL.64 R2, [R1+0x1060] ;  /* 0x0010600001027983 */ /* 0x000ee20000100a00 */
[----:B--2---:R-:W-:-:S03]  /*e8a0*/  IMAD.WIDE R8, R0, 0x2, R8 ;  /* 0x0000000200087825 */ /* 0x004fc600078e0208 */
[----:B----4-:R0:W-:Y:S04]  /*e8b0*/  STL [R1+0x16c], R7 ;  /* 0x00016c0701007387 */ /* 0x0101e80000100800 */
[----:B---3--:R1:W-:Y:S01]  /*e8c0*/  STL [R1+0x174], R5 ;  /* 0x0001740501007387 */ /* 0x0083e20000100800 */
[----:B0-----:R-:W-:-:S03]  /*e8d0*/  IMAD.WIDE R6, R0, 0x2, R28 ;  /* 0x0000000200067825 */ /* 0x001fc600078e021c */
[----:B------:R-:W2:Y:S01]  /*e8e0*/  LDG.E.U16 R29, desc[UR10][R8.64] ;  /* 0x0000000a081d7981 */ /* 0x000ea2000c1e1500 */
[----:B-1----:R-:W-:-:S03]  /*e8f0*/  IMAD.WIDE R4, R0, 0x2, R26 ;  /* 0x0000000200047825 */ /* 0x002fc600078e021a */
[----:B------:R0:W3:Y:S04]  /*e900*/  LDG.E.U16 R28, desc[UR10][R10.64] ;  /* 0x0000000a0a1c7981 */ /* 0x0000e8000c1e1500 */
[----:B------:R-:W4:Y:S04]  /*e910*/  LDG.E.U16 R7, desc[UR10][R6.64] ;  /* 0x0000000a06077981 */ /* 0x000f28000c1e1500 */
[----:B------:R-:W4:Y:S01]  /*e920*/  LDG.E.U16 R5, desc[UR10][R4.64] ;  /* 0x0000000a04057981 */ /* 0x000f22000c1e1500 */
[----:B0-----:R-:W-:-:S03]  /*e930*/  IMAD.WIDE R10, R0, 0x2, R14 ;  /* 0x00000002000a7825 */ /* 0x001fc600078e020e */
[----:B------:R-:W4:Y:S04]  /*e940*/  LDL.64 R26, [R1+0x1058] ;  /* 0x00105800011a7983 */ /* 0x000f280000100a00 */
[----:B------:R-:W4:Y:S04]  /*e950*/  LDL.64 R14, [R1+0x1050] ;  /* 0x00105000010e7983 */ /* 0x000f280000100a00 */
[----:B------:R0:W-:Y:S01]  /*e960*/  STL [R1+0x14c], R13 ;  /* 0x00014c0d01007387 */ /* 0x0001e20000100800 */
[----:B------:R-:W-:-:S04]  /*e970*/  IMAD.WIDE R8, R0, 0x2, R22 ;  /* 0x0000000200087825 */ /* 0x000fc800078e0216 */
[C---:B0-----:R-:W-:Y:S01]  /*e980*/  IMAD.WIDE R12, R0.reuse, 0x2, R24 ;  /* 0x00000002000c7825 */ /* 0x041fe200078e0218 */
[----:B--2---:R-:W-:Y:S04]  /*e990*/  STL [R1+0x150], R29 ;  /* 0x0001501d01007387 */ /* 0x004fe80000100800 */
[----:B---3--:R0:W-:Y:S04]  /*e9a0*/  STL [R1+0x154], R28 ;  /* 0x0001541c01007387 */ /* 0x0081e80000100800 */
[----:B------:R-:W2:Y:S04]  /*e9b0*/  LDL.64 R24, [R1+0x1038] ;  /* 0x0010380001187983 */ /* 0x000ea80000100a00 */
[----:B0-----:R-:W3:Y:S04]  /*e9c0*/  LDL.64 R28, [R1+0x1040] ;  /* 0x00104000011c7983 */ /* 0x001ee80000100a00 */
[----:B----4-:R-:W-:Y:S04]  /*e9d0*/  STL [R1+0x160], R7 ;  /* 0x0001600701007387 */ /* 0x010fe80000100800 */
[----:B------:R0:W-:Y:S04]  /*e9e0*/  STL [R1+0x15c], R5 ;  /* 0x00015c0501007387 */ /* 0x0001e80000100800 */
[----:B------:R-:W4:Y:S01]  /*e9f0*/  LDL.64 R22, [R1+0x1030] ;  /* 0x0010300001167983 */ /* 0x000f220000100a00 */
[----:B0-----:R-:W-:-:S03]  /*ea00*/  IMAD.WIDE R4, R0, 0x2, R2 ;  /* 0x0000000200047825 */ /* 0x001fc600078e0202 */
[----:B------:R-:W2:Y:S01]  /*ea10*/  LDG.E.U16 R3, desc[UR10][R10.64] ;  /* 0x0000000a0a037981 */ /* 0x000ea2000c1e1500 */
[----:B------:R-:W-:-:S03]  /*ea20*/  IMAD.WIDE R6, R0, 0x2, R16 ;  /* 0x0000000200067825 */ /* 0x000fc600078e0210 */
[----:B------:R-:W3:Y:S04]  /*ea30*/  LDL.64 R16, [R1+0x1028] ;  /* 0x0010280001107983 */ /* 0x000ee80000100a00 */
[----:B------:R-:W4:Y:S04]  /*ea40*/  LDG.E.U16 R7, desc[UR10][R6.64] ;  /* 0x0000000a06077981 */ /* 0x000f28000c1e1500 */
[----:B------:R-:W3:Y:S04]  /*ea50*/  LDG.E.U16 R11, desc[UR10][R8.64] ;  /* 0x0000000a080b7981 */ /* 0x000ee8000c1e1500 */
[----:B------:R0:W4:Y:S04]  /*ea60*/  LDG.E.U16 R10, desc[UR10][R12.64] ;  /* 0x0000000a0c0a7981 */ /* 0x000128000c1e1500 */
[----:B------:R-:W4:Y:S04]  /*ea70*/  LDG.E.U16 R5, desc[UR10][R4.64] ;  /* 0x0000000a04057981 */ /* 0x000f28000c1e1500 */
        /* <DEDUP_REMOVED lines=10> */
[----:B------:R-:W4:Y:S04]  /*eb20*/  LDG.E.U16 R9, desc[UR10][R8.64] ;  /* 0x0000000a08097981 */ /* 0x000f28000c1e1500 */
[----:B------:R0:W2:Y:S04]  /*eb30*/  LDG.E.U16 R13, desc[UR10][R10.64] ;  /* 0x0000000a0a0d7981 */ /* 0x0000a8000c1e1500 */
[----:B------:R-:W4:Y:S04]  /*eb40*/  LDL.64 R14, [R1+0x1010] ;  /* 0x00101000010e7983 */ /* 0x000f280000100a00 */
[----:B------:R1:W-:Y:S01]  /*eb50*/  STL [R1+0x70], R7 ;  /* 0x0000700701007387 */ /* 0x0003e20000100800 */
[----:B0-----:R-:W-:-:S03]  /*eb60*/  IMAD.WIDE R10, R0, 0x2, R22 ;  /* 0x00000002000a7825 */ /* 0x001fc600078e0216 */
[----:B------:R0:W-:Y:S04]  /*eb70*/  STL [R1+0x13c], R5 ;  /* 0x00013c0501007387 */ /* 0x0001e80000100800 */
[----:B------:R-:W4:Y:S01]  /*eb80*/  LDL.64 R22, [R1+0x1000] ;  /* 0x0010000001167983 */ /* 0x000f220000100a00 */
[----:B-1----:R-:W-:-:S03]  /*eb90*/  IMAD.WIDE R6, R0, 0x2, R28 ;  /* 0x0000000200067825 */ /* 0x002fc600078e021c */
[----:B------:R-:W4:Y:S01]  /*eba0*/  LDG.E.U16 R11, desc[UR10][R10.64] ;  /* 0x0000000a0a0b7981 */ /* 0x000f22000c1e1500 */
[----:B0-----:R-:W-:-:S03]  /*ebb0*/  IMAD.WIDE R4, R0, 0x2, R24 ;  /* 0x0000000200047825 */ /* 0x001fc600078e0218 */
[----:B------:R-:W4:Y:S04]  /*ebc0*/  LDL.64 R24, [R1+0x1008] ;  /* 0x0010080001187983 */ /* 0x000f280000100a00 */
[----:B------:R-:W4:Y:S04]  /*ebd0*/  LDG.E.U16 R29, desc[UR10][R4.64] ;  /* 0x0000000a041d7981 */ /* 0x000f28000c1e1500 */
[----:B------:R3:W4:Y:S02]  /*ebe0*/  LDG.E.U16 R28, desc[UR10][R6.64] ;  /* 0x0000000a061c7981 */ /* 0x000724000c1e1500 */
[----:B---3--:R-:W-:-:S06]  /*ebf0*/  IMAD.WIDE R6, R0, 0x2, R26 ;  /* 0x0000000200067825 */ /* 0x008fcc00078e021a */
[----:B------:R-:W3:Y:S04]  /*ec00*/  LDG.E.U16 R7, desc[UR10][R6.64] ;  /* 0x0000000a06077981 */ /* 0x000ee8000c1e1500 */
[----:B--2---:R-:W-:Y:S04]  /*ec10*/  STL [R1+0x128], R13 ;  /* 0x0001280d01007387 */ /* 0x004fe80000100800 */
[----:B------:R0:W-:Y:S04]  /*ec20*/  STL [R1+0x11c], R12 ;  /* 0x00011c0c01007387 */ /* 0x0001e80000100800 */
[----:B----4-:R1:W-:Y:S01]  /*ec30*/  STL [R1+0x124], R9 ;  /* 0x0001240901007387 */ /* 0x0103e20000100800 */
[----:B0-----:R-:W-:-:S03]  /*ec40*/  IMAD.WIDE R12, R0, 0x2, R16 ;  /* 0x00000002000c7825 */ /* 0x001fc600078e0210 */
[----:B------:R-:W2:Y:S01]  /*ec50*/  LDL.64 R16, [R1+0xff0] ;  /* 0x000ff00001107983 */ /* 0x000ea20000100a00 */
[----:B-1----:R-:W-:-:S03]  /*ec60*/  IMAD.WIDE R8, R0, 0x2, R2 ;  /* 0x0000000200087825 */ /* 0x002fc600078e0202 */
[----:B------:R-:W4:Y:S01]  /*ec70*/  LDG.E.U16 R12, desc[UR10][R12.64] ;  /* 0x0000000a0c0c7981 */ /* 0x000f22000c1e1500 */
[----:B------:R-:W-:-:S03]  /*ec80*/  IMAD.WIDE R4, R0, 0x2, R14 ;  /* 0x0000000200047825 */ /* 0x000fc600078e020e */
[----:B------:R-:W2:Y:S04]  /*ec90*/  LDL.64 R2, [R1+0xfe8] ;  /* 0x000fe80001027983 */ /* 0x000ea80000100a00 */
[----:B------:R-:W2:Y:S04]  /*eca0*/  LDG.E.U16 R5, desc[UR10][R4.64] ;  /* 0x0000000a04057981 */ /* 0x000ea8000c1e1500 */
[----:B------:R-:W3:Y:S04]  /*ecb0*/  LDG.E.U16 R13, desc[UR10][R8.64] ;  /* 0x0000000a080d7981 */ /* 0x000ee8000c1e1500 */
[----:B------:R-:W2:Y:S04]  /*ecc0*/  LDL.64 R8, [R1+0xff8] ;  /* 0x000ff80001087983 */ /* 0x000ea80000100a00 */
[----:B------:R-:W-:Y:S04]  /*ecd0*/  STL [R1+0x12c], R29 ;  /* 0x00012c1d01007387 */ /* 0x000fe80000100800 */
[----:B------:R0:W-:Y:S04]  /*ece0*/  STL [R1+0x130], R28 ;  /* 0x0001301c01007387 */ /* 0x0001e80000100800 */
[----:B------:R-:W2:Y:S04]  /*ecf0*/  LDL.64 R26, [R1+0xfd8] ;  /* 0x000fd800011a7983 */ /* 0x000ea80000100a00 */
[----:B------:R-:W2:Y:S04]  /*ed00*/  LDL.64 R14, [R1+0xfd0] ;  /* 0x000fd000010e7983 */ /* 0x000ea80000100a00 */
[----:B0-----:R-:W2:Y:S04]  /*ed10*/  LDL.64 R28, [R1+0xfe0] ;  /* 0x000fe000011c7983 */ /* 0x001ea80000100a00 */
[----:B------:R0:W-:Y:S02]  /*ed20*/  STL [R1+0x120], R11 ;  /* 0x0001200b01007387 */ /* 0x0001e40000100800 */
[----:B0-----:R-:W-:-:S06]  /*ed30*/  IMAD.WIDE R10, R0, 0x2, R24 ;  /* 0x00000002000a7825 */ /* 0x001fcc00078e0218 */
[----:B------:R-:W2:Y:S04]  /*ed40*/  LDG.E.U16 R10, desc[UR10][R10.64] ;  /* 0x0000000a0a0a7981 */ /* 0x000ea8000c1e1500 */
[----:B---3--:R-:W-:Y:S04]  /*ed50*/  STL [R1+0x114], R13 ;  /* 0x0001140d01007387 */ /* 0x008fe80000100800 */
[----:B----4-:R0:W-:Y:S04]  /*ed60*/  STL [R1+0x108], R12 ;  /* 0x0001080c01007387 */ /* 0x0101e80000100800 */
[----:B------:R-:W3:Y:S01]  /*ed70*/  LDL.64 R24, [R1+0xfc8] ;  /* 0x000fc80001187983 */ /* 0x000ee20000100a00 */
[----:B--2---:R-:W-:-:S04]  /*ed80*/  IMAD.WIDE R8, R0, 0x2, R8 ;  /* 0x0000000200087825 */ /* 0x004fc800078e0208 */
[C---:B0-----:R-:W-:Y:S02]  /*ed90*/  IMAD.WIDE R12, R0.reuse, 0x2, R22 ;  /* 0x00000002000c7825 */ /* 0x041fe400078e0216 */
[----:B------:R-:W2:Y:S04]  /*eda0*/  LDL.64 R22, [R1+0xfc0] ;  /* 0x000fc00001167983 */ /* 0x000ea80000100a00 */
[----:B------:R0:W-:Y:S04]  /*edb0*/  STL [R1+0x110], R7 ;  /* 0x0001100701007387 */ /* 0x0001e80000100800 */
[----:B------:R1:W4:Y:S04]  /*edc0*/  LDG.E.U16 R11, desc[UR10][R12.64] ;  /* 0x0000000a0c0b7981 */ /* 0x000328000c1e1500 */
[----:B------:R1:W-:Y:S01]  /*edd0*/  STL [R1+0x118], R5 ;  /* 0x0001180501007387 */ /* 0x0003e20000100800 */
[----:B0-----:R-:W-:-:S03]  /*ede0*/  IMAD.WIDE R6, R0, 0x2, R16 ;  /* 0x0000000200067825 */ /* 0x001fc600078e0210 */
[----:B------:R-:W3:Y:S04]  /*edf0*/  LDG.E.U16 R9, desc[UR10][R8.64] ;  /* 0x0000000a08097981 */ /* 0x000ee8000c1e1500 */
[----:B------:R-:W2:Y:S01]  /*ee00*/  LDG.E.U16 R7, desc[UR10][R6.64] ;  /* 0x0000000a06077981 */ /* 0x000ea2000c1e1500 */
[----:B-1----:R-:W-:-:S03]  /*ee10*/  IMAD.WIDE R4, R0, 0x2, R2 ;  /* 0x0000000200047825 */ /* 0x002fc600078e0202 */
[----:B------:R-:W2:Y:S04]  /*ee20*/  LDL.64 R16, [R1+0xfb8] ;  /* 0x000fb80001107983 */ /* 0x000ea80000100a00 */
[----:B------:R-:W2:Y:S01]  /*ee30*/  LDG.E.U16 R5, desc[UR10][R4.64] ;  /* 0x0000000a04057981 */ /* 0x000ea2000c1e1500 */
[----:B------:R-:W-:-:S03]  /*ee40*/  IMAD.WIDE R12, R0, 0x2, R28 ;  /* 0x00000002000c7825 */ /* 0x000fc600078e021c */
[----:B------:R-:W2:Y:S04]  /*ee50*/  LDL.64 R2, [R1+0xfb0] ;  /* 0x000fb00001027983 */ /* 0x000ea80000100a00 */
[----:B------:R-:W2:Y:S04]  /*ee60*/  LDG.E.U16 R13, desc[UR10][R12.64] ;  /* 0x0000000a0c0d7981 */ /* 0x000ea8000c1e1500 */
[----:B----4-:R-:W-:Y:S04]  /*ee70*/  STL [R1+0x104], R11 ;  /* 0x0001040b01007387 */ /* 0x010fe80000100800 */
[----:B------:R0:W-:Y:S04]  /*ee80*/  STL [R1+0x10c], R10 ;  /* 0x00010c0a01007387 */ /* 0x0001e80000100800 */
[----:B---3--:R1:W-:Y:S01]  /*ee90*/  STL [R1+0x100], R9 ;  /* 0x0001000901007387 */ /* 0x0083e20000100800 */
[----:B0-----:R-:W-:-:S03]  /*eea0*/  IMAD.WIDE R10, R0, 0x2, R26 ;  /* 0x00000002000a7825 */ /* 0x001fc600078e021a */
[----:B------:R-:W3:Y:S01]  /*eeb0*/  LDL.64 R26, [R1+0xfa0] ;  /* 0x000fa000011a7983 */ /* 0x000ee20000100a00 */
[----:B-1----:R-:W-:-:S03]  /*eec0*/  IMAD.WIDE R8, R0, 0x2, R14 ;  /* 0x0000000200087825 */ /* 0x002fc600078e020e */
[----:B------:R-:W4:Y:S04]  /*eed0*/  LDL.64 R14, [R1+0xf98] ;  /* 0x000f9800010e7983 */ /* 0x000f280000100a00 */
[----:B--2---:R0:W-:Y:S04]  /*eee0*/  STL [R1+0x1c], R7 ;  /* 0x00001c0701007387 */ /* 0x0041e80000100800 */
[----:B------:R1:W-:Y:S04]  /*eef0*/  STL [R1+0x18], R5 ;  /* 0x0000180501007387 */ /* 0x0003e80000100800 */
[----:B------:R-:W2:Y:S01]  /*ef00*/  LDG.E.U16 R29, desc[UR10][R8.64] ;  /* 0x0000000a081d7981 */ /* 0x000ea2000c1e1500 */
[----:B0-----:R-:W-:-:S03]  /*ef10*/  IMAD.WIDE R6, R0, 0x2, R24 ;  /* 0x0000000200067825 */ /* 0x001fc600078e0218 */
[----:B------:R0:W3:Y:S01]  /*ef20*/  LDG.E.U16 R28, desc[UR10][R10.64] ;  /* 0x0000000a0a1c7981 */ /* 0x0000e2000c1e1500 */
[----:B-1----:R-:W-:-:S03]  /*ef30*/  IMAD.WIDE R4, R0, 0x2, R22 ;  /* 0x0000000200047825 */ /* 0x002fc600078e0216 */
[----:B------:R-:W4:Y:S04]  /*ef40*/  LDG.E.U16 R7, desc[UR10][R6.64] ;  /* 0x0000000a06077981 */ /* 0x000f28000c1e1500 */
[----:B------:R-:W4:Y:S04]  /*ef50*/  LDL.64 R8, [R1+0xfa8] ;  /* 0x000fa80001087983 */ /* 0x000f280000100a00 */
[----:B------:R-:W4:Y:S01]  /*ef60*/  LDG.E.U16 R5, desc[UR10][R4.64] ;  /* 0x0000000a04057981 */ /* 0x000f22000c1e1500 */
[----:B0-----:R-:W-:-:S03]  /*ef70*/  IMAD.WIDE R10, R0, 0x2, R2 ;  /* 0x00000002000a7825 */ /* 0x001fc600078e0202 */
[----:B------:R-:W4:Y:S04]  /*ef80*/  LDL.64 R24, [R1+0xf90] ;  /* 0x000f900001187983 */ /* 0x000f280000100a00 */
[----:B------:R-:W4:Y:S04]  /*ef90*/  LDL.64 R22, [R1+0xf88] ;  /* 0x000f880001167983 */ /* 0x000f280000100a00 */
[----:B------:R0:W-:Y:S02]  /*efa0*/  STL [R1+0xe8], R13 ;  /* 0x0000e80d01007387 */ /* 0x0001e40000100800 */
[----:B0-----:R-:W-:-:S02]  /*efb0*/  IMAD.WIDE R12, R0, 0x2, R16 ;  /* 0x00000002000c7825 */ /* 0x001fc400078e0210 */
[----:B--2---:R-:W-:Y:S04]  /*efc0*/  STL [R1+0xf0], R29 ;  /* 0x0000f01d01007387 */ /* 0x004fe80000100800 */
[----:B---3--:R0:W-:Y:S04]  /*efd0*/  STL [R1+0xe4], R28 ;  /* 0x0000e41c01007387 */ /* 0x0081e80000100800 */
[----:B------:R-:W2:Y:S04]  /*efe0*/  LDL.64 R16, [R1+0xf78] ;  /* 0x000f780001107983 */ /* 0x000ea80000100a00 */
[----:B------:R-:W3:Y:S01]  /*eff0*/  LDL.64 R2, [R1+0xf70] ;  /* 0x000f700001027983 */ /* 0x000ee20000100a00 */
[----:B----4-:R-:W-:-:S03]  /*f000*/  IMAD.WIDE R8, R0, 0x2, R8 ;  /* 0x0000000200087825 */ /* 0x010fc600078e0208 */
[----:B0-----:R-:W4:Y:S04]  /*f010*/  LDL.64 R28, [R1+0xf80] ;  /* 0x000f8000011c7983 */ /* 0x001f280000100a00 */
[----:B------:R0:W-:Y:S04]  /*f020*/  STL [R1+0xec], R7 ;  /* 0x0000ec0701007387 */ /* 0x0001e80000100800 */
[----:B------:R1:W-:Y:S04]  /*f030*/  STL [R1+0xf4], R5 ;  /* 0x0000f40501007387 */ /* 0x0003e80000100800 */
[----:B------:R-:W2:Y:S01]  /*f040*/  LDG.E.U16 R9, desc[UR10][R8.64] ;  /* 0x0000000a08097981 */ /* 0x000ea2000c1e1500 */
[----:B0-----:R-:W-:-:S03]  /*f050*/  IMAD.WIDE R6, R0, 0x2, R26 ;  /* 0x0000000200067825 */ /* 0x001fc600078e021a */
[----:B------:R0:W3:Y:S01]  /*f060*/  LDG.E.U16 R27, desc[UR10][R10.64] ;  /* 0x0000000a0a1b7981 */ /* 0x0000e2000c1e1500 */
[----:B-1----:R-:W-:-:S03]  /*f070*/  IMAD.WIDE R4, R0, 0x2, R14 ;  /* 0x0000000200047825 */ /* 0x002fc600078e020e */
[----:B------:R1:W4:Y:S04]  /*f080*/  LDG.E.U16 R26, desc[UR10][R12.64] ;  /* 0x0000000a0c1a7981 */ /* 0x000328000c1e1500 */
[----:B------:R-:W2:Y:S04]  /*f090*/  LDG.E.U16 R7, desc[UR10][R6.64] ;  /* 0x0000000a06077981 */ /* 0x000ea8000c1e1500 */
[----:B------:R-:W2:Y:S01]  /*f0a0*/  LDG.E.U16 R5, desc[UR10][R4.64] ;  /* 0x0000000a04057981 */ /* 0x000ea2000c1e1500 */
[----:B0-----:R-:W-:-:S03]  /*f0b0*/  IMAD.WIDE R10, R0, 0x2, R24 ;  /* 0x00000002000a7825 */ /* 0x001fc600078e0218 */
[----:B------:R-:W2:Y:S01]  /*f0c0*/  LDL.64 R14, [R1+0xf68] ;  /* 0x000f6800010e7983 */ /* 0x000ea20000100a00 */
[----:B-1----:R-:W-:-:S03]  /*f0d0*/  IMAD.WIDE R12, R0, 0x2, R22 ;  /* 0x00000002000c7825 */ /* 0x002fc600078e0216 */
[----:B---3--:R-:W-:Y:S04]  /*f0e0*/  STL [R1+0xd4], R27 ;  /* 0x0000d41b01007387 */ /* 0x008fe80000100800 */
[----:B----4-:R0:W-:Y:S04]  /*f0f0*/  STL [R1+0xc0], R26 ;  /* 0x0000c01a01007387 */ /* 0x0101e80000100800 */
[----:B------:R-:W3:Y:S04]  /*f100*/  LDL.64 R24, [R1+0xf50] ;  /* 0x000f500001187983 */ /* 0x000ee80000100a00 */
[----:B------:R-:W4:Y:S04]  /*f110*/  LDL.64 R22, [R1+0xf48] ;  /* 0x000f480001167983 */ /* 0x000f280000100a00 */
[----:B0-----:R-:W3:Y:S04]  /*f120*/  LDL.64 R26, [R1+0xf58] ;  /* 0x000f5800011a7983 */ /* 0x001ee80000100a00 */
[----:B--2---:R0:W-:Y:S04]  /*f130*/  STL [R1+0xc4], R9 ;  /* 0x0000c40901007387 */ /* 0x0041e80000100800 */
[----:B------:R1:W-:Y:S01]  /*f140*/  STL [R1+0xe0], R7 ;  /* 0x0000e00701007387 */ /* 0x0003e20000100800 */
[----:B0-----:R-:W-:-:S03]  /*f150*/  IMAD.WIDE R8, R0, 0x2, R28 ;  /* 0x0000000200087825 */ /* 0x001fc600078e021c */
[----:B------:R0:W-:Y:S01]  /*f160*/  STL [R1+0xdc], R5 ;  /* 0x0000dc0501007387 */ /* 0x0001e20000100800 */
[----:B-1----:R-:W-:-:S03]  /*f170*/  IMAD.WIDE R6, R0, 0x2, R16 ;  /* 0x0000000200067825 */ /* 0x002fc600078e0210 */
[----:B------:R-:W2:Y:S04]  /*f180*/  LDL.64 R28, [R1+0xf30] ;  /* 0x000f3000011c7983 */ /* 0x000ea80000100a00 */
[----:B------:R1:W3:Y:S01]  /*f190*/  LDG.E.U16 R17, desc[UR10][R12.64] ;  /* 0x0000000a0c117981 */ /* 0x0002e2000c1e1500 */
[----:B0-----:R-:W-:-:S03]  /*f1a0*/  IMAD.WIDE R4, R0, 0x2, R2 ;  /* 0x0000000200047825 */ /* 0x001fc600078e0202 */
[----:B------:R-:W2:Y:S01]  /*f1b0*/  LDG.E.U16 R16, desc[UR10][R10.64] ;  /* 0x0000000a0a107981 */ /* 0x000ea2000c1e1500 */
[----:B------:R-:W0:Y:S03]  /*f1c0*/  LDC R3, c[0x0][0x254] ;  /* 0x00009500ff037b82 */ /* 0x000e260000000800 */
[----:B------:R-:W2:Y:S04]  /*f1d0*/  LDG.E.U16 R9, desc[UR10][R8.64] ;  /* 0x0000000a08097981 */ /* 0x000ea8000c1e1500 */
[----:B------:R-:W2:Y:S04]  /*f1e0*/  LDG.E.U16 R7, desc[UR10][R6.64] ;  /* 0x0000000a06077981 */ /* 0x000ea8000c1e1500 */
[----:B------:R-:W2:Y:S04]  /*f1f0*/  LDL.64 R10, [R1+0xf60] ;  /* 0x000f6000010a7983 */ /* 0x000ea80000100a00 */
[----:B------:R4:W2:Y:S01]  /*f200*/  LDG.E.U16 R2, desc[UR10][R4.64] ;  /* 0x0000000a04027981 */ /* 0x0008a2000c1e1500 */
[----:B-1----:R-:W-:-:S04]  /*f210*/  IMAD.WIDE R12, R0, 0x2, R14 ;  /* 0x00000002000c7825 */ /* 0x002fc800078e020e */
[C---:B----4-:R-:W-:Y:S02]  /*f220*/  IMAD.WIDE R4, R0.reuse, 0x2, R22 ;  /* 0x0000000200047825 */ /* 0x050fe400078e0216 */
[----:B------:R-:W4:Y:S04]  /*f230*/  LDG.E.U16 R23, desc[UR10][R12.64] ;  /* 0x0000000a0c177981 */ /* 0x000f28000c1e1500 */
[----:B---3--:R-:W-:Y:S04]  /*f240*/  STL [R1+0xd0], R17 ;  /* 0x0000d01101007387 */ /* 0x008fe80000100800 */
[----:B--2---:R1:W-:Y:S04]  /*f250*/  STL [R1+0xd8], R16 ;  /* 0x0000d81001007387 */ /* 0x0043e80000100800 */
[----:B------:R-:W2:Y:S04]  /*f260*/  LDL.64 R14, [R1+0xf20] ;  /* 0x000f2000010e7983 */ /* 0x000ea80000100a00 */
[----:B-1----:R-:W3:Y:S01]  /*f270*/  LDL.64 R16, [R1+0xf28] ;  /* 0x000f280001107983 */ /* 0x002ee20000100a00 */
[----:B------:R-:W-:-:S03]  /*f280*/  IMAD.WIDE R10, R0, 0x2, R10 ;  /* 0x00000002000a7825 */ /* 0x000fc600078e020a */
[----:B------:R1:W-:Y:S04]  /*f290*/  STL [R1+0xcc], R9 ;  /* 0x0000cc0901007387 */ /* 0x0003e80000100800 */
[----:B------:R0:W-:Y:S04]  /*f2a0*/  STL [R1+0xc8], R7 ;  /* 0x0000c80701007387 */ /* 0x0001e80000100800 */
[----:B------:R-:W2:Y:S01]  /*f2b0*/  LDL.64 R12, [R1+0xf40] ;  /* 0x000f4000010c7983 */ /* 0x000ea20000100a00 */
[----:B-1----:R-:W-:-:S03]  /*f2c0*/  IMAD.WIDE R8, R0, 0x2, R26 ;  /* 0x0000000200087825 */ /* 0x002fc600078e021a */
[----:B------:R1:W-:Y:S01]  /*f2d0*/  STL [R1+0x14], R2 ;  /* 0x0000140201007387 */ /* 0x0003e20000100800 */
[----:B0-----:R-:W-:-:S03]  /*f2e0*/  IMAD.WIDE R6, R0, 0x2, R24 ;  /* 0x0000000200067825 */ /* 0x001fc600078e0218 */
[----:B------:R-:W3:Y:S04]  /*f2f0*/  LDG.E.U16 R9, desc[UR10][R8.64] ;  /* 0x0000000a08097981 */ /* 0x000ee8000c1e1500 */
[----:B------:R-:W3:Y:S04]  /*f300*/  LDG.E.U16 R7, desc[UR10][R6.64] ;  /* 0x0000000a06077981 */ /* 0x000ee8000c1e1500 */
[----:B-1----:R-:W3:Y:S04]  /*f310*/  LDG.E.U16 R2, desc[UR10][R10.64] ;  /* 0x0000000a0a027981 */ /* 0x002ee8000c1e1500 */
[----:B------:R-:W3:Y:S04]  /*f320*/  LDL.64 R26, [R1+0xf18] ;  /* 0x000f1800011a7983 */ /* 0x000ee80000100a00 */
[----:B------:R-:W3:Y:S04]  /*f330*/  LDL.64 R24, [R1+0xf10] ;  /* 0x000f100001187983 */ /* 0x000ee80000100a00 */
[----:B------:R-:W3:Y:S04]  /*f340*/  LDL.64 R10, [R1+0xf38] ;  /* 0x000f3800010a7983 */ /* 0x000ee80000100a00 */
[----:B----4-:R0:W-:Y:S04]  /*f350*/  STL [R1+0x10], R23 ;  /* 0x0000101701007387 */ /* 0x0101e80000100800 */
[----:B0-----:R-:W4:Y:S01]  /*f360*/  LDL.64 R22, [R1+0xf08] ;  /* 0x000f080001167983 */ /* 0x001f220000100a00 */
[----:B--2---:R-:W-:-:S06]  /*f370*/  IMAD.WIDE R12, R0, 0x2, R12 ;  /* 0x00000002000c7825 */ /* 0x004fcc00078e020c */
[----:B------:R-:W2:Y:S04]  /*f380*/  LDG.E.U16 R12, desc[UR10][R12.64] ;  /* 0x0000000a0c0c7981 */ /* 0x000ea8000c1e1500 */
[----:B---3--:R0:W-:Y:S04]  /*f390*/  STL [R1+0xb4], R2 ;  /* 0x0000b40201007387 */ /* 0x0081e80000100800 */
[----:B------:R1:W-:Y:S04]  /*f3a0*/  STL [R1+0xb0], R9 ;  /* 0x0000b00901007387 */ /* 0x0003e80000100800 */
[----:B0-----:R0:W3:Y:S01]  /*f3b0*/  LDG.E.U16 R2, desc[UR10][R4.64] ;  /* 0x0000000a04027981 */ /* 0x0010e2000c1e1500 */
[----:B------:R-:W-:-:S04]  /*f3c0*/  IMAD.WIDE R10, R0, 0x2, R10 ;  /* 0x00000002000a7825 */ /* 0x000fc800078e020a */
[C---:B-1----:R-:W-:Y:S01]  /*f3d0*/  IMAD.WIDE R8, R0.reuse, 0x2, R28 ;  /* 0x0000000200087825 */ /* 0x042fe200078e021c */
[----:B------:R1:W2:Y:S04]  /*f3e0*/  LDG.E.U16 R13, desc[UR10][R10.64] ;  /* 0x0000000a0a0d7981 */ /* 0x0002a8000c1e1500 */
[----:B------:R1:W-:Y:S01]  /*f3f0*/  STL [R1+0xbc], R7 ;  /* 0x0000bc0701007387 */ /* 0x0003e20000100800 */
[----:B0-----:R-:W-:-:S03]  /*f400*/  IMAD.WIDE R4, R0, 0x2, R14 ;  /* 0x0000000200047825 */ /* 0x001fc600078e020e */
[----:B------:R-:W2:Y:S04]  /*f410*/  LDG.E.U16 R28, desc[UR10][R8.64] ;  /* 0x0000000a081c7981 */ /* 0x000ea8000c1e1500 */
[----:B------:R-:W2:Y:S01]  /*f420*/  LDL.64 R14, [R1+0xef8] ;  /* 0x000ef800010e7983 */ /* 0x000ea20000100a00 */
[----:B-1----:R-:W-:-:S03]  /*f430*/  IMAD.WIDE R6, R0, 0x2, R16 ;  /* 0x0000000200067825 */ /* 0x002fc600078e0210 */
[----:B------:R-:W2:Y:S04]  /*f440*/  LDL.64 R16, [R1+0xf00] ;  /* 0x000f000001107983 */ /* 0x000ea80000100a00 */
[----:B------:R0:W2:Y:S01]  /*f450*/  LDG.E.U16 R29, desc[UR10][R6.64] ;  /* 0x0000000a061d7981 */ /* 0x0000a2000c1e1500 */
[----:B------:R-:W-:-:S04]  /*f460*/  IMAD.WIDE R10, R0, 0x2, R26 ;  /* 0x00000002000a7825 */ /* 0x000fc800078e021a */
[----:B0-----:R-:W-:-:S04]  /*f470*/  IMAD.WIDE R6, R3, 0x2, R20 ;  /* 0x0000000203067825 */ /* 0x001fc800078e0214 */
[C---:B----4-:R-:W-:Y:S01]  /*f480*/  IMAD.WIDE R8, R0.reuse, 0x2, R22 ;  /* 0x0000000200087825 */ /* 0x050fe200078e0216 */
[----:B---3--:R-:W-:Y:S04]  /*f490*/  STL [R1+0xb8], R2 ;  /* 0x0000b80201007387 */ /* 0x008fe80000100800 */
[----:B--2---:R-:W-:Y:S04]  /*f4a0*/  STL [R1+0x98], R13 ;  /* 0x0000980d01007387 */ /* 0x004fe80000100800 */
[----:B------:R0:W-:Y:S04]  /*f4b0*/  STL [R1+0x9c], R12 ;  /* 0x00009c0c01007387 */ /* 0x0001e80000100800 */
[----:B------:R-:W2:Y:S04]  /*f4c0*/  LDL.64 R22, [R1+0xef0] ;  /* 0x000ef00001167983 */ /* 0x000ea80000100a00 */
[----:B------:R-:W3:Y:S01]  /*f4d0*/  LDL.64 R20, [R1+0xee8] ;  /* 0x000ee80001147983 */ /* 0x000ee20000100a00 */
[----:B0-----:R-:W-:-:S03]  /*f4e0*/  IMAD.WIDE R12, R0, 0x2, R24 ;  /* 0x00000002000c7825 */ /* 0x001fc600078e0218 */
[----:B------:R0:W4:Y:S04]  /*f4f0*/  LDG.E.U16 R24, desc[UR10][R10.64] ;  /* 0x0000000a0a187981 */ /* 0x000128000c1e1500 */
[----:B------:R1:W-:Y:S04]  /*f500*/  STL [R1+0xa8], R28 ;  /* 0x0000a81c01007387 */ /* 0x0003e80000100800 */
[----:B------:R1:W2:Y:S01]  /*f510*/  LDG.E.U16 R2, desc[UR10][R4.64] ;  /* 0x0000000a04027981 */ /* 0x0002a2000c1e1500 */
[----:B0-----:R-:W-:-:S03]  /*f520*/  IMAD.WIDE R10, R0, 0x2, R16 ;  /* 0x00000002000a7825 */ /* 0x001fc600078e0210 */
[----:B------:R-:W4:Y:S04]  /*f530*/  LDL.64 R16, [R1+0xed8] ;  /* 0x000ed80001107983 */ /* 0x000f280000100a00 */
[----:B-1----:R0:W4:Y:S01]  /*f540*/  LDG.E.U16 R28, desc[UR10][R8.64] ;  /* 0x0000000a081c7981 */ /* 0x002122000c1e1500 */
[----:B------:R-:W-:-:S03]  /*f550*/  IMAD.WIDE R4, R3, 0x2, R18 ;  /* 0x0000000203047825 */ /* 0x000fc600078e0212 */
[----:B------:R-:W4:Y:S04]  /*f560*/  LDL.64 R18, [R1+0xee0] ;  /* 0x000ee00001127983 */ /* 0x000f280000100a00 */
[----:B------:R-:W4:Y:S01]  /*f570*/  LDG.E.U16 R3, desc[UR10][R12.64] ;  /* 0x0000000a0c037981 */ /* 0x000f22000c1e1500 */
[----:B0-----:R-:W-:-:S03]  /*f580*/  IMAD.WIDE R8, R0, 0x2, R14 ;  /* 0x0000000200087825 */ /* 0x001fc600078e020e */
[----:B------:R-:W4:Y:S04]  /*f590*/  LDL.64 R14, [R1+0xe70] ;  /* 0x000e7000010e7983 */ /* 0x000f280000100a00 */
[----:B------:R0:W-:Y:S04]  /*f5a0*/  STL [R1+0xa4], R29 ;  /* 0x0000a41d01007387 */ /* 0x0001e80000100800 */
[----:B0-----:R-:W3:Y:S04]  /*f5b0*/  LDG.E.U16 R29, desc[UR10][R10.64] ;  /* 0x0000000a0a1d7981 */ /* 0x001ee8000c1e1500 */
[----:B---3--:R-:W-:Y:S04]  /*f5c0*/  STL [R1+0x28f8], R29 ;  /* 0x0028f81d01007387 */ /* 0x008fe80000100800 */
[----:B--2---:R0:W-:Y:S04]  /*f5d0*/  STL [R1+0xac], R2 ;  /* 0x0000ac0201007387 */ /* 0x0041e80000100800 */
[----:B0-----:R-:W2:Y:S01]  /*f5e0*/  LDG.E.U16 R2, desc[UR10][R8.64] ;  /* 0x0000000a08027981 */ /* 0x001ea2000c1e1500 */
[----:B------:R-:W-:-:S05]  /*f5f0*/  IMAD.WIDE R4, R0, 0x2, R4 ;  /* 0x0000000200047825 */ /* 0x000fca00078e0204 */
[----:B------:R0:W3:Y:S01]  /*f600*/  LDG.E.U16 R26, desc[UR10][R4.64] ;  /* 0x0000000a041a7981 */ /* 0x0000e2000c1e1500 */
[----:B------:R-:W-:-:S05]  /*f610*/  IMAD.WIDE R6, R0, 0x2, R6 ;  /* 0x0000000200067825 */ /* 0x000fca00078e0206 */
[----:B------:R1:W3:Y:S01]  /*f620*/  LDG.E.U16 R27, desc[UR10][R6.64] ;  /* 0x0000000a061b7981 */ /* 0x0002e2000c1e1500 */
[----:B0-----:R-:W-:-:S03]  /*f630*/  IMAD.WIDE R4, R0, 0x2, R20 ;  /* 0x0000000200047825 */ /* 0x001fc600078e0214 */
[----:B--2---:R-:W-:Y:S04]  /*f640*/  STL [R1+0x28fc], R2 ;  /* 0x0028fc0201007387 */ /* 0x004fe80000100800 */
[----:B------:R-:W2:Y:S04]  /*f650*/  LDL.64 R12, [R1+0xe68] ;  /* 0x000e6800010c7983 */ /* 0x000ea80000100a00 */
[----:B------:R-:W3:Y:S04]  /*f660*/  LDL.64 R10, [R1+0xdf0] ;  /* 0x000df000010a7983 */ /* 0x000ee80000100a00 */
[----:B----4-:R0:W-:Y:S04]  /*f670*/  STL [R1+0xa0], R24 ;  /* 0x0000a01801007387 */ /* 0x0101e80000100800 */
[----:B------:R4:W-:Y:S01]  /*f680*/  STL [R1+0x94], R3 ;  /* 0x0000940301007387 */ /* 0x0009e20000100800 */
[----:B-1----:R-:W-:-:S03]  /*f690*/  IMAD.WIDE R6, R0, 0x2, R22 ;  /* 0x0000000200067825 */ /* 0x002fc600078e0216 */
[----:B------:R-:W3:Y:S04]  /*f6a0*/  LDL.64 R20, [R1+0xed0] ;  /* 0x000ed00001147983 */ /* 0x000ee80000100a00 */
[----:B0-----:R0:W3:Y:S04]  /*f6b0*/  LDG.E.U16 R24, desc[UR10][R4.64] ;  /* 0x0000000a04187981 */ /* 0x0010e8000c1e1500 */
[----:B----4-:R-:W4:Y:S04]  /*f6c0*/  LDL.64 R2, [R1+0xde8] ;  /* 0x000de80001027983 */ /* 0x010f280000100a00 */
[----:B------:R-:W4:Y:S01]  /*f6d0*/  LDG.E.U16 R25, desc[UR10][R6.64] ;  /* 0x0000000a06197981 */ /* 0x000f22000c1e1500 */
[----:B0-----:R-:W-:-:S03]  /*f6e0*/  IMAD.WIDE R4, R0, 0x2, R18 ;  /* 0x0000000200047825 */ /* 0x001fc600078e0212 */
[----:B------:R-:W4:Y:S04]  /*f6f0*/  LDL.64 R8, [R1+0xe60] ;  /* 0x000e600001087983 */ /* 0x000f280000100a00 */
[----:B------:R0:W4:Y:S04]  /*f700*/  LDG.E.U16 R23, desc[UR10][R4.64] ;  /* 0x0000000a04177981 */ /* 0x000128000c1e1500 */
[----:B------:R-:W4:Y:S01]  /*f710*/  LDL.64 R6, [R1+0xec8] ;  /* 0x000ec80001067983 */ /* 0x000f220000100a00 */
[----:B0-----:R-:W-:-:S03]  /*f720*/  IMAD.WIDE R4, R0, 0x2, R16 ;  /* 0x0000000200047825 */ /* 0x001fc600078e0210 */
[----:B------:R-:W4:Y:S04]  /*f730*/  LDL.64 R16, [R1+0xec0] ;  /* 0x000ec00001107983 */ /* 0x000f280000100a00 */
[----:B------:R0:W4:Y:S02]  /*f740*/  LDG.E.U16 R19, desc[UR10][R4.64] ;  /* 0x0000000a04137981 */ /* 0x000124000c1e1500 */
[----:B0-----:R-:W-:-:S05]  /*f750*/  IMAD.WIDE R4, R0, 0x2, R14 ;  /* 0x0000000200047825 */ /* 0x001fca00078e020e */
[----:B------:R2:W4:Y:S02]  /*f760*/  LDG.E.U16 R22, desc[UR10][R4.64] ;  /* 0x0000000a04167981 */ /* 0x000524000c1e1500 */
[----:B--2---:R-:W-:-:S05]  /*f770*/  IMAD.WIDE R4, R0, 0x2, R12 ;  /* 0x0000000200047825 */ /* 0x004fca00078e020c */
[----:B------:R3:W2:Y:S02]  /*f780*/  LDG.E.U16 R18, desc[UR10][R4.64] ;  /* 0x0000000a04127981 */ /* 0x0006a4000c1e1500 */
[----:B---3--:R-:W-:-:S05]  /*f790*/  IMAD.WIDE R4, R0, 0x2, R10 ;  /* 0x0000000200047825 */ /* 0x008fca00078e020a */
[----:B------:R4:W3:Y:S02]  /*f7a0*/  LDG.E.U16 R12, desc[UR10][R4.64] ;  /* 0x0000000a040c7981 */ /* 0x0008e4000c1e1500 */
[----:B----4-:R-:W-:-:S05]  /*f7b0*/  IMAD.WIDE R4, R0, 0x2, R2 ;  /* 0x0000000200047825 */ /* 0x010fca00078e0202 */
[----:B------:R0:W4:Y:S04]  /*f7c0*/  LDG.E.U16 R11, desc[UR10][R4.64] ;  /* 0x0000000a040b7981 */ /* 0x000128000c1e1500 */
[----:B------:R-:W-:Y:S04]  /*f7d0*/  STL [R1+0x90], R28 ;  /* 0x0000901c01007387 */ /* 0x000fe80000100800 */
[----:B------:R-:W-:Y:S04]  /*f7e0*/  STL [R1+0x2974], R22 ;  /* 0x0029741601007387 */ /* 0x000fe80000100800 */
[----:B------:R-:W4:Y:S04]  /*f7f0*/  LDL.64 R14, [R1+0xe58] ;  /* 0x000e5800010e7983 */ /* 0x000f280000100a00 */
[----:B--2---:R-:W-:Y:S04]  /*f800*/  STL [R1+0x2978], R18 ;  /* 0x0029781201007387 */ /* 0x004fe80000100800 */
[----:B---3--:R1:W-:Y:S04]  /*f810*/  STL [R1+0x297c], R12 ;  /* 0x00297c0c01007387 */ /* 0x0083e80000100800 */
[----:B------:R-:W2:Y:S01]  /*f820*/  LDL.64 R2, [R1+0xde0] ;  /* 0x000de00001027983 */ /* 0x000ea20000100a00 */
[----:B0-----:R-:W-:-:S03]  /*f830*/  IMAD.WIDE R4, R0, 0x2, R20 ;  /* 0x0000000200047825 */ /* 0x001fc600078e0214 */
[----:B----4-:R-:W-:Y:S04]  /*f840*/  STL [R1+0x2980], R11 ;  /* 0x0029800b01007387 */ /* 0x010fe80000100800 */
[----:B------:R0:W-:Y:S04]  /*f850*/  STL [R1+0x80], R27 ;  /* 0x0000801b01007387 */ /* 0x0001e80000100800 */
[----:B------:R3:W-:Y:S04]  /*f860*/  STL [R1+0x84], R26 ;  /* 0x0000841a01007387 */ /* 0x0007e80000100800 */
[----:B-1----:R-:W4:Y:S04]  /*f870*/  LDL.64 R12, [R1+0xdd8] ;  /* 0x000dd800010c7983 */ /* 0x002f280000100a00 */
[----:B0-----:R0:W4:Y:S02]  /*f880*/  LDG.E.U16 R27, desc[UR10][R4.64] ;  /* 0x0000000a041b7981 */ /* 0x001124000c1e1500 */
[----:B0-----:R-:W-:-:S02]  /*f890*/  IMAD.WIDE R4, R0, 0x2, R6 ;  /* 0x0000000200047825 */ /* 0x001fc400078e0206 */
[----:B------:R-:W4:Y:S04]  /*f8a0*/  LDL.64 R6, [R1+0xeb8] ;  /* 0x000eb80001067983 */ /* 0x000f280000100a00 */
[----:B---3--:R0:W3:Y:S04]  /*f8b0*/  LDG.E.U16 R26, desc[UR10][R4.64] ;  /* 0x0000000a041a7981 */ /* 0x0080e8000c1e1500 */
[----:B------:R1:W-:Y:S04]  /*f8c0*/  STL [R1+0xc], R25 ;  /* 0x00000c1901007387 */ /* 0x0003e80000100800 */
[----:B------:R1:W-:Y:S01]  /*f8d0*/  STL [R1+0x8], R24 ;  /* 0x0000081801007387 */ /* 0x0003e20000100800 */
[----:B0-----:R-:W-:-:S03]  /*f8e0*/  IMAD.WIDE R4, R0, 0x2, R16 ;  /* 0x0000000200047825 */ /* 0x001fc600078e0210 */
[----:B------:R-:W3:Y:S04]  /*f8f0*/  LDL.64 R10, [R1+0xe50] ;  /* 0x000e5000010a7983 */ /* 0x000ee80000100a00 */
[----:B-1----:R0:W3:Y:S04]  /*f900*/  LDG.E.U16 R25, desc[UR10][R4.64] ;  /* 0x0000000a04197981 */ /* 0x0020e8000c1e1500 */
[----:B------:R1:W-:Y:S01]  /*f910*/  STL [R1+0x7c], R23 ;  /* 0x00007c1701007387 */ /* 0x0003e20000100800 */
[----:B0-----:R-:W-:-:S03]  /*f920*/  IMAD.WIDE R4, R0, 0x2, R8 ;  /* 0x0000000200047825 */ /* 0x001fc600078e0208 */
[----:B------:R-:W3:Y:S04]  /*f930*/  LDL.64 R8, [R1+0xe48] ;  /* 0x000e480001087983 */ /* 0x000ee80000100a00 */
[----:B------:R0:W3:Y:S04]  /*f940*/  LDG.E.U16 R24, desc[UR10][R4.64] ;  /* 0x0000000a04187981 */ /* 0x0000e8000c1e1500 */
[----:B------:R4:W-:Y:S04]  /*f950*/  STL [R1+0x78], R19 ;  /* 0x0000781301007387 */ /* 0x0009e80000100800 */
[----:B------:R-:W3:Y:S01]  /*f960*/  LDL.64 R16, [R1+0xdc0] ;  /* 0x000dc00001107983 */ /* 0x000ee20000100a00 */
[----:B0-----:R-:W-:-:S03]  /*f970*/  IMAD.WIDE R4, R0, 0x2, R14 ;  /* 0x0000000200047825 */ /* 0x001fc600078e020e */
[----:B------:R-:W3:Y:S04]  /*f980*/  LDL.64 R14, [R1+0xdd0] ;  /* 0x000dd000010e7983 */ /* 0x000ee80000100a00 */
[----:B-1----:R2:W3:Y:S02]  /*f990*/  LDG.E.U16 R23, desc[UR10][R4.64] ;  /* 0x0000000a04177981 */ /* 0x0024e4000c1e1500 */
[C---:B--2---:R-:W-:Y:S02]  /*f9a0*/  IMAD.WIDE R4, R0.reuse, 0x2, R2 ;  /* 0x0000000200047825 */ /* 0x044fe400078e0202 */
[----:B------:R-:W2:Y:S04]  /*f9b0*/  LDL.64 R2, [R1+0xdc8] ;  /* 0x000dc80001027983 */ /* 0x000ea80000100a00 */
[----:B------:R4:W2:Y:S02]  /*f9c0*/  LDG.E.U16 R22, desc[UR10][R4.64] ;  /* 0x0000000a04167981 */ /* 0x0008a4000c1e1500 */
[----:B----4-:R-:W-:-:S02]  /*f9d0*/  IMAD.WIDE R4, R0, 0x2, R12 ;  /* 0x0000000200047825 */ /* 0x010fc400078e020c */
[----:B------:R-:W4:Y:S04]  /*f9e0*/  LDL.64 R12, [R1+0xeb0] ;  /* 0x000eb000010c7983 */ /* 0x000f280000100a00 */
[----:B------:R0:W4:Y:S02]  /*f9f0*/  LDG.E.U16 R19, desc[UR10][R4.64] ;  /* 0x0000000a04137981 */ /* 0x000124000c1e1500 */
[C---:B0-----:R-:W-:Y:S02]  /*fa00*/  IMAD.WIDE R4, R0.reuse, 0x2, R6 ;  /* 0x0000000200047825 */ /* 0x041fe400078e0206 */
[----:B------:R-:W4:Y:S04]  /*fa10*/  LDL.64 R6, [R1+0xea8] ;  /* 0x000ea80001067983 */ /* 0x000f280000100a00 */
[----:B------:R3:W4:Y:S02]  /*fa20*/  LDG.E.U16 R18, desc[UR10][R4.64] ;  /* 0x0000000a04127981 */ /* 0x000724000c1e1500 */
[----:B---3--:R-:W-:-:S02]  /*fa30*/  IMAD.WIDE R4, R0, 0x2, R10 ;  /* 0x0000000200047825 */ /* 0x008fc400078e020a */
[----:B------:R-:W3:Y:S04]  /*fa40*/  LDL.64 R10, [R1+0xe40] ;  /* 0x000e4000010a7983 */ /* 0x000ee80000100a00 */
[----:B------:R0:W3:Y:S02]  /*fa50*/  LDG.E.U16 R21, desc[UR10][R4.64] ;  /* 0x0000000a04157981 */ /* 0x0000e4000c1e1500 */
[C---:B0-----:R-:W-:Y:S02]  /*fa60*/  IMAD.WIDE R4, R0.reuse, 0x2, R8 ;  /* 0x0000000200047825 */ /* 0x041fe400078e0208 */
[----:B------:R-:W3:Y:S04]  /*fa70*/  LDL.64 R8, [R1+0xe38] ;  /* 0x000e380001087983 */ /* 0x000ee80000100a00 */
[----:B------:R0:W3:Y:S04]  /*fa80*/  LDG.E.U16 R20, desc[UR10][R4.64] ;  /* 0x0000000a04147981 */ /* 0x0000e8000c1e1500 */
[----:B------:R1:W-:Y:S01]  /*fa90*/  STL [R1+0x6c], R27 ;  /* 0x00006c1b01007387 */ /* 0x0003e20000100800 */
[----:B0-----:R-:W-:-:S05]  /*faa0*/  IMAD.WIDE R4, R0, 0x2, R14 ;  /* 0x0000000200047825 */ /* 0x001fca00078e020e */
[----:B------:R2:W3:Y:S02]  /*fab0*/  LDG.E.U16 R29, desc[UR10][R4.64] ;  /* 0x0000000a041d7981 */ /* 0x0004e4000c1e1500 */
[C---:B--2---:R-:W-:Y:S02]  /*fac0*/  IMAD.WIDE R4, R0.reuse, 0x2, R2 ;  /* 0x0000000200047825 */ /* 0x044fe400078e0202 */
[----:B------:R-:W2:Y:S04]  /*fad0*/  LDL.64 R2, [R1+0xdb8] ;  /* 0x000db80001027983 */ /* 0x000ea80000100a00 */
[----:B------:R4:W2:Y:S04]  /*fae0*/  LDG.E.U16 R28, desc[UR10][R4.64] ;  /* 0x0000000a041c7981 */ /* 0x0008a8000c1e1500 */
[----:B------:R0:W-:Y:S04]  /*faf0*/  STL [R1+0x68], R26 ;  /* 0x0000681a01007387 */ /* 0x0001e80000100800 */
[----:B------:R-:W2:Y:S01]  /*fb00*/  LDL.64 R14, [R1+0xea0] ;  /* 0x000ea000010e7983 */ /* 0x000ea20000100a00 */
[----:B----4-:R-:W-:-:S03]  /*fb10*/  IMAD.WIDE R4, R0, 0x2, R12 ;  /* 0x0000000200047825 */ /* 0x010fc600078e020c */
[----:B------:R4:W-:Y:S04]  /*fb20*/  STL [R1+0x64], R25 ;  /* 0x0000641901007387 */ /* 0x0009e80000100800 */
[----:B-1----:R1:W2:Y:S04]  /*fb30*/  LDG.E.U16 R27, desc[UR10][R4.64] ;  /* 0x0000000a041b7981 */ /* 0x0022a8000c1e1500 */
[----:B------:R-:W2:Y:S01]  /*fb40*/  LDL.64 R12, [R1+0xe30] ;  /* 0x000e3000010c7983 */ /* 0x000ea20000100a00 */
[----:B-1----:R-:W-:-:S03]  /*fb50*/  IMAD.WIDE R4, R0, 0x2, R6 ;  /* 0x0000000200047825 */ /* 0x002fc600078e0206 */
[----:B------:R1:W-:Y:S04]  /*fb60*/  STL [R1+0x60], R24 ;  /* 0x0000601801007387 */ /* 0x0003e80000100800 */
[----:B0-----:R3:W2:Y:S04]  /*fb70*/  LDG.E.U16 R26, desc[UR10][R4.64] ;  /* 0x0000000a041a7981 */ /* 0x0016a8000c1e1500 */
[----:B------:R-:W2:Y:S01]  /*fb80*/  LDL.64 R6, [R1+0xe28] ;  /* 0x000e280001067983 */ /* 0x000ea20000100a00 */
[----:B---3--:R-:W-:-:S03]  /*fb90*/  IMAD.WIDE R4, R0, 0x2, R10 ;  /* 0x0000000200047825 */ /* 0x008fc600078e020a */
[----:B------:R0:W-:Y:S04]  /*fba0*/  STL [R1+0x5c], R23 ;  /* 0x00005c1701007387 */ /* 0x0001e80000100800 */
[----:B----4-:R3:W4:Y:S04]  /*fbb0*/  LDG.E.U16 R25, desc[UR10][R4.64] ;  /* 0x0000000a04197981 */ /* 0x010728000c1e1500 */
[----:B------:R-:W4:Y:S01]  /*fbc0*/  LDL.64 R10, [R1+0xdb0] ;  /* 0x000db000010a7983 */ /* 0x000f220000100a00 */
[----:B---3--:R-:W-:-:S03]  /*fbd0*/  IMAD.WIDE R4, R0, 0x2, R8 ;  /* 0x0000000200047825 */ /* 0x008fc600078e0208 */
[----:B------:R3:W-:Y:S04]  /*fbe0*/  STL [R1+0x58], R22 ;  /* 0x0000581601007387 */ /* 0x0007e80000100800 */
[----:B-1----:R1:W4:Y:S04]  /*fbf0*/  LDG.E.U16 R24, desc[UR10][R4.64] ;  /* 0x0000000a04187981 */ /* 0x002328000c1e1500 */
[----:B------:R-:W4:Y:S01]  /*fc00*/  LDL.64 R8, [R1+0xda8] ;  /* 0x000da80001087983 */ /* 0x000f220000100a00 */
[----:B-1----:R-:W-:-:S03]  /*fc10*/  IMAD.WIDE R4, R0, 0x2, R16 ;  /* 0x0000000200047825 */ /* 0x002fc600078e0210 */
[----:B------:R-:W-:Y:S04]  /*fc20*/  STL [R1+0x54], R19 ;  /* 0x0000541301007387 */ /* 0x000fe80000100800 */
[----:B0-----:R2:W4:Y:S02]  /*fc30*/  LDG.E.U16 R23, desc[UR10][R4.64] ;  /* 0x0000000a04177981 */ /* 0x001524000c1e1500 */
[C---:B--2---:R-:W-:Y:S02]  /*fc40*/  IMAD.WIDE R4, R0.reuse, 0x2, R2 ;  /* 0x0000000200047825 */ /* 0x044fe400078e0202 */
[----:B------:R-:W2:Y:S04]  /*fc50*/  LDL.64 R2, [R1+0xe98] ;  /* 0x000e980001027983 */ /* 0x000ea80000100a00 */
[----:B------:R0:W-:Y:S04]  /*fc60*/  STL [R1+0x50], R18 ;  /* 0x0000501201007387 */ /* 0x0001e80000100800 */
[----:B---3--:R1:W3:Y:S04]  /*fc70*/  LDG.E.U16 R22, desc[UR10][R4.64] ;  /* 0x0000000a04167981 */ /* 0x0082e8000c1e1500 */
[----:B0-----:R-:W3:Y:S01]  /*fc80*/  LDL.64 R18, [R1+0xe90] ;  /* 0x000e900001127983 */ /* 0x001ee20000100a00 */
[----:B-1----:R-:W-:-:S03]  /*fc90*/  IMAD.WIDE R4, R0, 0x2, R14 ;  /* 0x0000000200047825 */ /* 0x002fc600078e020e */
[----:B------:R0:W-:Y:S04]  /*fca0*/  STL [R1+0x4c], R21 ;  /* 0x00004c1501007387 */ /* 0x0001e80000100800 */
[----:B------:R1:W-:Y:S04]  /*fcb0*/  STL [R1+0x48], R20 ;  /* 0x0000481401007387 */ /* 0x0003e80000100800 */
[----:B0-----:R0:W3:Y:S02]  /*fcc0*/  LDG.E.U16 R21, desc[UR10][R4.64] ;  /* 0x0000000a04157981 */ /* 0x0010e4000c1e1500 */
[----:B0-----:R-:W-:-:S02]  /*fcd0*/  IMAD.WIDE R4, R0, 0x2, R12 ;  /* 0x0000000200047825 */ /* 0x001fc400078e020c */
[----:B------:R-:W3:Y:S04]  /*fce0*/  LDL.64 R12, [R1+0xe20] ;  /* 0x000e2000010c7983 */ /* 0x000ee80000100a00 */
[----:B-1----:R0:W3:Y:S02]  /*fcf0*/  LDG.E.U16 R20, desc[UR10][R4.64] ;  /* 0x0000000a04147981 */ /* 0x0020e4000c1e1500 */
[C---:B0-----:R-:W-:Y:S02]  /*fd00*/  IMAD.WIDE R4, R0.reuse, 0x2, R6 ;  /* 0x0000000200047825 */ /* 0x041fe400078e0206 */
[----:B------:R-:W3:Y:S04]  /*fd10*/  LDL.64 R6, [R1+0xe18] ;  /* 0x000e180001067983 */ /* 0x000ee80000100a00 */
[----:B------:R4:W3:Y:S02]  /*fd20*/  LDG.E.U16 R16, desc[UR10][R4.64] ;  /* 0x0000000a04107981 */ /* 0x0008e4000c1e1500 */
[----:B----4-:R-:W-:-:S05]  /*fd30*/  IMAD.WIDE R4, R0, 0x2, R10 ;  /* 0x0000000200047825 */ /* 0x010fca00078e020a */
[----:B------:R0:W4:Y:S02]  /*fd40*/  LDG.E.U16 R10, desc[UR10][R4.64] ;  /* 0x0000000a040a7981 */ /* 0x000124000c1e1500 */
[----:B0-----:R-:W-:-:S05]  /*fd50*/  IMAD.WIDE R4, R0, 0x2, R8 ;  /* 0x0000000200047825 */ /* 0x001fca00078e0208 */
[----:B------:R2:W4:Y:S04]  /*fd60*/  LDG.E.U16 R9, desc[UR10][R4.64] ;  /* 0x0000000a04097981 */ /* 0x000528000c1e1500 */
[----:B------:R0:W-:Y:S01]  /*fd70*/  STL [R1+0x44], R29 ;  /* 0x0000441d01007387 */ /* 0x0001e20000100800 */
[----:B--2---:R-:W-:-:S05]  /*fd80*/  IMAD.WIDE R4, R0, 0x2, R2 ;  /* 0x0000000200047825 */ /* 0x004fca00078e0202 */
[----:B------:R3:W2:Y:S02]  /*fd90*/  LDG.E.U16 R2, desc[UR10][R4.64] ;  /* 0x0000000a04027981 */ /* 0x0006a4000c1e1500 */
[----:B---3--:R-:W-:-:S05]  /*fda0*/  IMAD.WIDE R4, R0, 0x2, R18 ;  /* 0x0000000200047825 */ /* 0x008fca00078e0212 */
[----:B0-----:R0:W3:Y:S02]  /*fdb0*/  LDG.E.U16 R29, desc[UR10][R4.64] ;  /* 0x0000000a041d7981 */ /* 0x0010e4000c1e1500 */
[----:B0-----:R-:W-:-:S06]  /*fdc0*/  IMAD.WIDE R4, R0, 0x2, R12 ;  /* 0x0000000200047825 */ /* 0x001fcc00078e020c */
[----:B------:R-:W3:Y:S04]  /*fdd0*/  LDG.E.U16 R4, desc[UR10][R4.64] ;  /* 0x0000000a04047981 */ /* 0x000ee8000c1e1500 */
[----:B------:R0:W-:Y:S04]  /*fde0*/  STL [R1+0x2948], R16 ;  /* 0x0029481001007387 */ /* 0x0001e80000100800 */
[----:B------:R-:W-:Y:S04]  /*fdf0*/  STL [R1+0x40], R28 ;  /* 0x0000401c01007387 */ /* 0x000fe80000100800 */
[----:B----4-:R-:W-:Y:S04]  /*fe00*/  STL [R1+0x294c], R10 ;  /* 0x00294c0a01007387 */ /* 0x010fe80000100800 */
[----:B0-----:R-:W4:Y:S04]  /*fe10*/  LDL.64 R16, [R1+0xda0] ;  /* 0x000da00001107983 */ /* 0x001f280000100a00 */
[----:B------:R-:W-:Y:S04]  /*fe20*/  STL [R1+0x3c], R27 ;  /* 0x00003c1b01007387 */ /* 0x000fe80000100800 */
[----:B------:R-:W4:Y:S01]  /*fe30*/  LDL.64 R14, [R1+0xd98] ;  /* 0x000d9800010e7983 */ /* 0x000f220000100a00 */
[----:B------:R-:W-:-:S03]  /*fe40*/  IMAD.WIDE R6, R0, 0x2, R6 ;  /* 0x0000000200067825 */ /* 0x000fc600078e0206 */
[----:B------:R-:W-:Y:S04]  /*fe50*/  STL [R1+0x2950], R9 ;  /* 0x0029500901007387 */ /* 0x000fe80000100800 */
[----:B------:R-:W-:Y:S04]  /*fe60*/  STL [R1+0x38], R26 ;  /* 0x0000381a01007387 */ /* 0x000fe80000100800 */
[----:B------:R4:W4:Y:S04]  /*fe70*/  LDG.E.U16 R8, desc[UR10][R6.64] ;  /* 0x0000000a06087981 */ /* 0x000928000c1e1500 */
[----:B--2---:R0:W-:Y:S04]  /*fe80*/  STL [R1+0x2930], R2 ;  /* 0x0029300201007387 */ /* 0x0041e80000100800 */
[----:B------:R-:W-:Y:S04]  /*fe90*/  STL [R1+0x34], R25 ;  /* 0x0000341901007387 */ /* 0x000fe80000100800 */
[----:B------:R-:W2:Y:S04]  /*fea0*/  LDL.64 R18, [R1+0xe88] ;  /* 0x000e880001127983 */ /* 0x000ea80000100a00 */
[----:B------:R-:W-:Y:S04]  /*feb0*/  STL [R1+0x30], R24 ;  /* 0x0000301801007387 */ /* 0x000fe80000100800 */
[----:B---3--:R-:W-:Y:S04]  /*fec0*/  STL [R1+0x290c], R29 ;  /* 0x00290c1d01007387 */ /* 0x008fe80000100800 */
[----:B0-----:R-:W3:Y:S04]  /*fed0*/  LDL.64 R2, [R1+0xe10] ;  /* 0x000e100001027983 */ /* 0x001ee80000100a00 */
[----:B------:R-:W-:Y:S04]  /*fee0*/  STL [R1+0x2c], R23 ;  /* 0x00002c1701007387 */ /* 0x000fe80000100800 */
[----:B------:R-:W3:Y:S04]  /*fef0*/  LDL.64 R10, [R1+0xe08] ;  /* 0x000e0800010a7983 */ /* 0x000ee80000100a00 */
[----:B------:R-:W-:Y:S04]  /*ff00*/  STL [R1+0x2934], R4 ;  /* 0x0029340401007387 */ /* 0x000fe80000100800 */
[----:B------:R-:W-:Y:S04]  /*ff10*/  STL [R1+0x28], R22 ;  /* 0x0000281601007387 */ /* 0x000fe80000100800 */
[----:B------:R-:W3:Y:S04]  /*ff20*/  LDL.64 R12, [R1+0xd90] ;  /* 0x000d9000010c7983 */ /* 0x000ee80000100a00 */
[----:B------:R-:W-:Y:S01]  /*ff30*/  STL [R1+0x24], R21 ;  /* 0x0000241501007387 */ /* 0x000fe20000100800 */
[----:B----4-:R-:W-:-:S06]  /*ff40*/  IMAD.WIDE R6, R0, 0x2, R16 ;  /* 0x0000000200067825 */ /* 0x010fcc00078e0210 */
[----:B------:R-:W4:Y:S01]  /*ff50*/  LDG.E.U16 R7, desc[UR10][R6.64] ;  /* 0x0000000a06077981 */ /* 0x000f22000c1e1500 */
[----:B------:R-:W-:-:S05]  /*ff60*/  IMAD.WIDE R14, R0, 0x2, R14 ;  /* 0x00000002000e7825 */ /* 0x000fca00078e020e */
[----:B------:R2:W4:Y:S04]  /*ff70*/  LDG.E.U16 R6, desc[UR10][R14.64] ;  /* 0x0000000a0e067981 */ /* 0x000528000c1e1500 */
[----:B------:R-:W-:Y:S04]  /*ff80*/  STL [R1+0x2938], R8 ;  /* 0x0029380801007387 */ /* 0x000fe80000100800 */
[----:B------:R0:W-:Y:S01]  /*ff90*/  STL [R1+0x20], R20 ;  /* 0x0000201401007387 */ /* 0x0001e20000100800 */
[----:B--2---:R-:W-:-:S05]  /*ffa0*/  IMAD.WIDE R14, R0, 0x2, R18 ;  /* 0x00000002000e7825 */ /* 0x004fca00078e0212 */
[----:B0-----:R3:W2:Y:S02]  /*ffb0*/  LDG.E.U16 R20, desc[UR10][R14.64] ;  /* 0x0000000a0e147981 */ /* 0x0016a4000c1e1500 */
[----:B---3--:R-:W-:-:S05]  /*ffc0*/  IMAD.WIDE R14, R0, 0x2, R2 ;  /* 0x00000002000e7825 */ /* 0x008fca00078e0202 */
[----:B------:R0:W3:Y:S02]  /*ffd0*/  LDG.E.U16 R3, desc[UR10][R14.64] ;  /* 0x0000000a0e037981 */ /* 0x0000e4000c1e1500 */
[----:B0-----:R-:W-:-:S05]  /*ffe0*/  IMAD.WIDE R14, R0, 0x2, R10 ;  /* 0x00000002000e7825 */ /* 0x001fca00078e020a */
[----:B------:R-:W3:Y:S04]  /*fff0*/  LDG.E.U16 R5, desc[UR10][R14.64] ;  /* 0x0000000a0e057981 */ /* 0x000ee8000c1e1500 */
[----:B----4-:R-:W-:Y:S04]  /*10000*/  STL [R1+0x293c], R7 ;  /* 0x00293c0701007387 */ /* 0x010fe80000100800 */
[----:B------:R-:W4:Y:S04]  /*10010*/  LDL.64 R16, [R1+0xd88] ;  /* 0x000d880001107983 */ /* 0x000f280000100a00 */
[----:B------:R-:W-:Y:S04]  /*10020*/  STL [R1+0x2940], R6 ;  /* 0x0029400601007387 */ /* 0x000fe80000100800 */
[----:B------:R-:W4:Y:S04]  /*10030*/  LDL.64 R18, [R1+0xe80] ;  /* 0x000e800001127983 */ /* 0x000f280000100a00 */
[----:B--2---:R0:W-:Y:S04]  /*10040*/  STL [R1+0x2910], R20 ;  /* 0x0029101401007387 */ /* 0x0041e80000100800 */
[----:B0-----:R-:W2:Y:S04]  /*10050*/  LDL.64 R20, [R1+0xe78] ;  /* 0x000e780001147983 */ /* 0x001ea80000100a00 */
[----:B---3--:R-:W-:Y:S04]  /*10060*/  STL [R1+0x2914], R3 ;  /* 0x0029140301007387 */ /* 0x008fe80000100800 */
[----:B------:R-:W3:Y:S04]  /*10070*/  LDL.64 R10, [R1+0xe00] ;  /* 0x000e0000010a7983 */ /* 0x000ee80000100a00 */
[----:B------:R0:W-:Y:S04]  /*10080*/  STL [R1+0x2918], R5 ;  /* 0x0029180501007387 */ /* 0x0001e80000100800 */
[----:B------:R-:W3:Y:S04]  /*10090*/  LDL.64 R8, [R1+0xdf8] ;  /* 0x000df80001087983 */ /* 0x000ee80000100a00 */
[----:B------:R-:W3:Y:S04]  /*100a0*/  LDL.64 R6, [R1+0xd80] ;  /* 0x000d800001067983 */ /* 0x000ee80000100a00 */
[----:B0-----:R-:W3:Y:S01]  /*100b0*/  LDL.64 R4, [R1+0xd78] ;  /* 0x000d780001047983 */ /* 0x001ee20000100a00 */
[----:B------:R-:W-:-:S05]  /*100c0*/  IMAD.WIDE R14, R0, 0x2, R12 ;  /* 0x00000002000e7825 */ /* 0x000fca00078e020c */
[----:B------:R4:W3:Y:S02]  /*100d0*/  LDG.E.U16 R13, desc[UR10][R14.64] ;  /* 0x0000000a0e0d7981 */ /* 0x0008e4000c1e1500 */
[----:B----4-:R-:W-:-:S05]  /*100e0*/  IMAD.WIDE R14, R0, 0x2, R16 ;  /* 0x00000002000e7825 */ /* 0x010fca00078e0210 */
[----:B------:R0:W4:Y:S02]  /*100f0*/  LDG.E.U16 R17, desc[UR10][R14.64] ;  /* 0x0000000a0e117981 */ /* 0x000124000c1e1500 */
[----:B0-----:R-:W-:-:S05]  /*10100*/  IMAD.WIDE R14, R0, 0x2, R18 ;  /* 0x00000002000e7825 */ /* 0x001fca00078e0212 */
[----:B------:R2:W4:Y:S02]  /*10110*/  LDG.E.U16 R19, desc[UR10][R14.64] ;  /* 0x0000000a0e137981 */ /* 0x000524000c1e1500 */
[----:B--2---:R-:W-:-:S05]  /*10120*/  IMAD.WIDE R14, R0, 0x2, R20 ;  /* 0x00000002000e7825 */ /* 0x004fca00078e0214 */
[----:B------:R3:W2:Y:S02]  /*10130*/  LDG.E.U16 R21, desc[UR10][R14.64] ;  /* 0x0000000a0e157981 */ /* 0x0006a4000c1e1500 */
[----:B---3--:R-:W-:-:S05]  /*10140*/  IMAD.WIDE R14, R0, 0x2, R10 ;  /* 0x00000002000e7825 */ /* 0x008fca00078e020a */
[----:B------:R0:W3:Y:S02]  /*10150*/  LDG.E.U16 R23, desc[UR10][R14.64] ;  /* 0x0000000a0e177981 */ /* 0x0000e4000c1e1500 */
[----:B0-----:R-:W-:-:S05]  /*10160*/  IMAD.WIDE R14, R0, 0x2, R8 ;  /* 0x00000002000e7825 */ /* 0x001fca00078e0208 */
[----:B------:R0:W3:Y:S02]  /*10170*/  LDG.E.U16 R24, desc[UR10][R14.64] ;  /* 0x0000000a0e187981 */ /* 0x0000e4000c1e1500 */
[----:B0-----:R-:W-:-:S05]  /*10180*/  IMAD.WIDE R14, R0, 0x2, R6 ;  /* 0x00000002000e7825 */ /* 0x001fca00078e0206 */
[----:B------:R0:W3:Y:S02]  /*10190*/  LDG.E.U16 R25, desc[UR10][R14.64] ;  /* 0x0000000a0e197981 */ /* 0x0000e4000c1e1500 */
[----:B0-----:R-:W-:-:S06]  /*101a0*/  IMAD.WIDE R14, R0, 0x2, R4 ;  /* 0x00000002000e7825 */ /* 0x001fcc00078e0204 */
[----:B------:R0:W3:Y:S01]  /*101b0*/  LDG.E.U16 R15, desc[UR10][R14.64] ;  /* 0x0000000a0e0f7981 */ /* 0x0000e2000c1e1500 */
[----:B------:R-:W0:Y:S03]  /*101c0*/  S2R R2, SR_TID.X ;  /* 0x0000000000027919 */ /* 0x000e260000002100 */
[----:B------:R-:W-:Y:S04]  /*101d0*/  STL [R1+0x291c], R13 ;  /* 0x00291c0d01007387 */ /* 0x000fe80000100800 */
[----:B----4-:R-:W-:Y:S04]  /*101e0*/  STL [R1+0x2920], R17 ;  /* 0x0029201101007387 */ /* 0x010fe80000100800 */
[----:B------:R-:W-:Y:S01]  /*101f0*/  STL [R1+0x2900], R19 ;  /* 0x0029001301007387 */ /* 0x000fe20000100800 */
[----:B------:R-:W1:Y:S01]  /*10200*/  S2R R28, SR_TID.X ;  /* 0x00000000001c7919 */ /* 0x000e620000002100 */
[C---:B0-----:R-:W-:Y:S01]  /*10210*/  IMAD.SHL.U32 R14, R2.reuse, 0x8, RZ ;  /* 0x00000008020e7824 */ /* 0x041fe200078e00ff */
[----:B------:R-:W-:-:S04]  /*10220*/  LOP3.LUT R27, R2, 0x7, RZ, 0xc0, !PT ;  /* 0x00000007021b7812 */ /* 0x000fc800078ec0ff */
[----:B------:R-:W-:Y:S02]  /*10230*/  LOP3.LUT R14, R14, 0x30, RZ, 0xc0, !PT ;  /* 0x000000300e0e7812 */ /* 0x000fe400078ec0ff */
[----:B------:R-:W-:Y:S02]  /*10240*/  SHF.L.U32 R26, R2, 0x1, RZ ;  /* 0x00000001021a7819 */ /* 0x000fe400000006ff */
[C---:B------:R-:W-:Y:S02]  /*10250*/  LEA R14, R27.reuse, R14, 0x6 ;  /* 0x0000000e1b0e7211 */ /* 0x040fe400078e30ff */
[----:B------:R-:W-:Y:S02]  /*10260*/  SHF.L.U32 R3, R27, 0x4, RZ ;  /* 0x000000041b037819 */ /* 0x000fe400000006ff */
[--C-:B------:R-:W-:Y:S02]  /*10270*/  LOP3.LUT R14, R14, 0x10, R26.reuse, 0x78, !PT ;  /* 0x000000100e0e7812 */ /* 0x100fe400078e781a */
[----:B------:R-:W-:Y:S01]  /*10280*/  LOP3.LUT R26, R3, 0x30, R26, 0x78, !PT ;  /* 0x00000030031a7812 */ /* 0x000fe200078e781a */
[----:B--2---:R-:W-:Y:S04]  /*10290*/  STL [R1+0x2904], R21 ;  /* 0x0029041501007387 */ /* 0x004fe80000100800 */
[----:B---3--:R-:W-:Y:S04]  /*102a0*/  STL [R1+0x2908], R23 ;  /* 0x0029081701007387 */ /* 0x008fe80000100800 */
[----:B------:R-:W-:Y:S04]  /*102b0*/  STL [R1+0x2924], R24 ;  /* 0x0029241801007387 */ /* 0x000fe80000100800 */
[----:B------:R-:W-:Y:S04]  /*102c0*/  STL [R1+0x2928], R25 ;  /* 0x0029281901007387 */ /* 0x000fe80000100800 */
[----:B------:R0:W-:Y:S02]  /*102d0*/  STL [R1+0x1628], R0 ;  /* 0x0016280001007387 */ /* 0x0001e40000100800 */
[----:B0-----:R-:W-:-:S04]  /*102e0*/  LOP3.LUT R0, R2, 0x60, RZ, 0xc0, !PT ;  /* 0x0000006002007812 */ /* 0x001fc800078ec0ff */
[----:B------:R-:W-:Y:S01]  /*102f0*/  LEA R27, R27, R0, 0x2 ;  /* 0x000000001b1b7211 */ /* 0x000fe200078e10ff */
[----:B------:R0:W-:Y:S04]  /*10300*/  STL [R1+0x292c], R15 ;  /* 0x00292c0f01007387 */ /* 0x0001e80000100800 */
[----:B------:R-:W-:Y:S01]  /*10310*/  IMAD.U32 R3, R27, 0x80, R26 ;  /* 0x000000801b037824 */ /* 0x000fe200078e001a */
[----:B------:R-:W2:Y:S04]  /*10320*/  LDL.LU R11, [R1+0x4bc] ;  /* 0x0004bc00010b7983 */ /* 0x000ea80000300800 */
[----:B------:R3:W-:Y:S04]  /*10330*/  STL [R1+0x140], R3 ;  /* 0x0001400301007387 */ /* 0x0007e80000100800 */
[----:B------:R-:W4:Y:S04]  /*10340*/  LDL.LU R12, [R1+0x4b8] ;  /* 0x0004b800010c7983 */ /* 0x000f280000300800 */
[----:B------:R-:W4:Y:S04]  /*10350*/  LDL.LU R18, [R1+0x484] ;  /* 0x0004840001127983 */ /* 0x000f280000300800 */
[----:B------:R-:W4:Y:S04]  /*10360*/  LDL.LU R22, [R1+0x480] ;  /* 0x0004800001167983 */ /* 0x000f280000300800 */
[----:B------:R-:W4:Y:S04]  /*10370*/  LDL.LU R27, [R1+0x404] ;  /* 0x00040400011b7983 */ /* 0x000f280000300800 */
[----:B------:R-:W4:Y:S04]  /*10380*/  LDL.LU R26, [R1+0x400] ;  /* 0x00040000011a7983 */ /* 0x000f280000300800 */
[----:B0-----:R-:W4:Y:S04]  /*10390*/  LDL.LU R15, [R1+0x2dc] ;  /* 0x0002dc00010f7983 */ /* 0x001f280000300800 */
[----:B------:R-:W4:Y:S04]  /*103a0*/  LDL.LU R25, [R1+0x2d8] ;  /* 0x0002d80001197983 */ /* 0x000f280000300800 */
[----:B------:R-:W4:Y:S04]  /*103b0*/  LDL.LU R24, [R1+0x204] ;  /* 0x0002040001187983 */ /* 0x000f280000300800 */
[----:B------:R-:W4:Y:S04]  /*103c0*/  LDL.LU R23, [R1+0x1ec] ;  /* 0x0001ec0001177983 */ /* 0x000f280000300800 */
[----:B------:R-:W4:Y:S04]  /*103d0*/  LDL.LU R21, [R1+0x1b8] ;  /* 0x0001b80001157983 */ /* 0x000f280000300800 */
[----:B------:R-:W4:Y:S04]  /*103e0*/  LDL.LU R19, [R1+0x1b4] ;  /* 0x0001b40001137983 */ /* 0x000f280000300800 */
[----:B------:R-:W4:Y:S01]  /*103f0*/  LDL.LU R17, [R1+0x17c] ;  /* 0x00017c0001117983 */ /* 0x000f220000300800 */
[----:B------:R-:W-:-:S03]  /*10400*/  LOP3.LUT R2, R2, 0x10, RZ, 0xc0, !PT ;  /* 0x0000001002027812 */ /* 0x000fc600078ec0ff */
[----:B------:R-:W4:Y:S04]  /*10410*/  LDL.LU R13, [R1+0x178] ;  /* 0x00017800010d7983 */ /* 0x000f280000300800 */
[----:B------:R-:W4:Y:S04]  /*10420*/  LDL.LU R5, [R1+0x138] ;  /* 0x0001380001057983 */ /* 0x000f280000300800 */
[----:B---3--:R-:W3:Y:S04]  /*10430*/  LDL.LU R3, [R1+0x134] ;  /* 0x0001340001037983 */ /* 0x008ee80000300800 */
[----:B------:R-:W3:Y:S01]  /*10440*/  LDL.LU R20, [R1+0xfc] ;  /* 0x0000fc0001147983 */ /* 0x000ee20000300800 */
[----:B-1----:R-:W-:-:S03]  /*10450*/  LOP3.LUT R0, R28, 0x7f, RZ, 0xc0, !PT ;  /* 0x0000007f1c007812 */ /* 0x002fc600078ec0ff */
[----:B------:R-:W3:Y:S01]  /*10460*/  LDL.LU R6, [R1+0xf8] ;  /* 0x0000f80001067983 */ /* 0x000ee20000300800 */
[----:B------:R-:W-:-:S03]  /*10470*/  LEA R28, R2, R14, 0x5 ;  /* 0x0000000e021c7211 */ /* 0x000fc600078e28ff */
[----:B------:R-:W3:Y:S04]  /*10480*/  LDL.LU R7, [R1+0x74] ;  /* 0x0000740001077983 */ /* 0x000ee80000300800 */
[----:B------:R-:W3:Y:S04]  /*10490*/  LDL.LU R8, [R1+0x70] ;  /* 0x0000700001087983 */ /* 0x000ee80000300800 */
[----:B------:R-:W3:Y:S04]  /*104a0*/  LDL.LU R4, [R1+0x1c] ;  /* 0x00001c0001047983 */ /* 0x000ee80000300800 */
[----:B------:R-:W3:Y:S04]  /*104b0*/  LDL.LU R29, [R1+0x18] ;  /* 0x00001800011d7983 */ /* 0x000ee80000300800 */
[----:B------:R-:W3:Y:S04]  /*104c0*/  LDL.LU R2, [R1+0x14] ;  /* 0x0000140001027983 */ /* 0x000ee80000300800 */
[----:B------:R-:W3:Y:S04]  /*104d0*/  LDL.LU R9, [R1+0x10] ;  /* 0x0000100001097983 */ /* 0x000ee80000300800 */
[----:B------:R-:W3:Y:S04]  /*104e0*/  LDL.LU R10, [R1+0xc] ;  /* 0x00000c00010a7983 */ /* 0x000ee80000300800 */
[----:B------:R-:W3:Y:S01]  /*104f0*/  LDL.LU R16, [R1+0x8] ;  /* 0x0000080001107983 */ /* 0x000ee20000300800 */
[----:B------:R-:W-:Y:S01]  /*10500*/  SHF.L.U32 R14, R0, 0x1, RZ ;  /* 0x00000001000e7819 */ /* 0x000fe200000006ff */
[----:B------:R-:W-:Y:S06]  /*10510*/  BAR.SYNC.DEFER_BLOCKING 0x0 ;  /* 0x0000000000007b1d */ /* 0x000fec0000010000 */
[----:B------:R0:W-:Y:S04]  /*10520*/  STL [R1+0x2944], R0 ;  /* 0x0029440001007387 */ /* 0x0001e80000100800 */
[----:B0-----:R-:W3:Y:S04]  /*10530*/  LDL.LU R0, [R1+0x440] ;  /* 0x0004400001007983 */ /* 0x001ee80000300800 */
[----:B--2---:R0:W-:Y:S04]  /*10540*/  STS.U16 [R14+UR6], R11 ;  /* 0x0000000b0e007988 */ /* 0x0041e80008000406 */
[----:B0-----:R-:W2:Y:S04]  /*10550*/  LDL.LU R11, [R1+0x2980] ;  /* 0x00298000010b7983 */ /* 0x001ea80000300800 */
[----:B------:R-:W-:Y:S04]  /*10560*/  STL [R1+0x144], R28 ;  /* 0x0001441c01007387 */ /* 0x000fe80000100800 */
[----:B------:R0:W-:Y:S04]  /*10570*/  STL [R1+0x2954], R28 ;  /* 0x0029541c01007387 */ /* 0x0001e80000100800 */
[----:B----4-:R1:W-:Y:S04]  /*10580*/  STS.U16 [R14+UR6+0x100], R12 ;  /* 0x0001000c0e007988 */ /* 0x0103e80008000406 */
[----:B------:R4:W-:Y:S04]  /*10590*/  STS.U16 [R14+UR6+0x1000], R18 ;  /* 0x001000120e007988 */ /* 0x0009e80008000406 */
[----:B0-----:R-:W2:Y:S04]  /*105a0*/  LDL.LU R28, [R1+0x444] ;  /* 0x00044400011c7983 */ /* 0x001ea80000300800 */
[----:B-1----:R-:W2:Y:S04]  /*105b0*/  LDL.LU R12, [R1+0x297c] ;  /* 0x00297c00010c7983 */ /* 0x002ea80000300800 */
[----:B----4-:R-:W4:Y:S04]  /*105c0*/  LDL.LU R18, [R1+0x2978] ;  /* 0x0029780001127983 */ /* 0x010f280000300800 */
[----:B------:R0:W-:Y:S04]  /*105d0*/  STS.U16 [R14+UR6+0x1100], R22 ;  /* 0x001100160e007988 */ /* 0x0001e80008000406 */
[----:B0-----:R-:W4:Y:S04]  /*105e0*/  LDL.LU R22, [R1+0x2974] ;  /* 0x0029740001167983 */ /* 0x001f280000300800 */
[----:B---3--:R0:W-:Y:S04]  /*105f0*/  STS.U16 [R14+UR6+0xd100], R16 ;  /* 0x00d100100e007988 */ /* 0x0081e80008000406 */
[----:B0-----:R-:W3:Y:S04]  /*10600*/  LDL.LU R16, [R1+0x47c] ;  /* 0x00047c0001107983 */ /* 0x001ee80000300800 */
[----:B------:R-:W-:Y:S04]  /*10610*/  STS.U16 [R14+UR6+0xc100], R9 ;  /* 0x00c100090e007988 */ /* 0x000fe80008000406 */
[----:B------:R-:W-:Y:S04]  /*10620*/  STS.U16 [R14+UR6+0x3000], R27 ;  /* 0x0030001b0e007988 */ /* 0x000fe80008000406 */
[----:B------:R-:W-:Y:S04]  /*10630*/  STS.U16 [R14+UR6+0x2100], R0 ;  /* 0x002100000e007988 */ /* 0x000fe80008000406 */
[----:B------:R-:W-:Y:S04]  /*10640*/  STS.U16 [R14+UR6+0xd000], R10 ;  /* 0x00d0000a0e007988 */ /* 0x000fe80008000406 */
[----:B------:R-:W-:Y:S04]  /*10650*/  STS.U16 [R14+UR6+0x3100], R26 ;  /* 0x0031001a0e007988 */ /* 0x000fe80008000406 */
[----:B---3--:R0:W-:Y:S04]  /*10660*/  STL [R1+0x2970], R16 ;  /* 0x0029701001007387 */ /* 0x0081e80000100800 */
[----:B0-----:R-:W3:Y:S04]  /*10670*/  LDL.LU R16, [R1+0x84] ;  /* 0x0000840001107983 */ /* 0x001ee80000300800 */
[----:B--2---:R0:W-:Y:S04]  /*10680*/  STS.U16 [R14+UR6+0x2000], R28 ;  /* 0x0020001c0e007988 */ /* 0x0041e80008000406 */
[----:B------:R-:W2:Y:S04]  /*10690*/  LDL.LU R9, [R1+0x438] ;  /* 0x0004380001097983 */ /* 0x000ea80000300800 */
[----:B0-----:R-:W2:Y:S04]  /*106a0*/  LDL.LU R28, [R1+0x3fc] ;  /* 0x0003fc00011c7983 */ /* 0x001ea80000300800 */
[----:B------:R-:W2:Y:S04]  /*106b0*/  LDL.LU R0, [R1+0x3f8] ;  /* 0x0003f80001007983 */ /* 0x000ea80000300800 */
[----:B------:R-:W2:Y:S04]  /*106c0*/  LDL.LU R27, [R1+0x2e4] ;  /* 0x0002e400011b7983 */ /* 0x000ea80000300800 */
[----:B------:R-:W2:Y:S04]  /*106d0*/  LDL.LU R10, [R1+0x2e0] ;  /* 0x0002e000010a7983 */ /* 0x000ea80000300800 */
[----:B------:R0:W-:Y:S04]  /*106e0*/  STS.U16 [R14+UR6+0x4000], R15 ;  /* 0x0040000f0e007988 */ /* 0x0001e80008000406 */
[----:B------:R-:W2:Y:S04]  /*106f0*/  LDL.LU R26, [R1+0x274] ;  /* 0x00027400011a7983 */ /* 0x000ea80000300800 */
[----:B------:R1:W-:Y:S04]  /*10700*/  STS.U16 [R14+UR6+0x4100], R25 ;  /* 0x004100190e007988 */ /* 0x0003e80008000406 */
[----:B0-----:R-:W2:Y:S04]  /*10710*/  LDL.LU R15, [R1+0x240] ;  /* 0x00024000010f7983 */ /* 0x001ea80000300800 */
[----:B------:R0:W-:Y:S04]  /*10720*/  STS.U16 [R14+UR6+0x5000], R24 ;  /* 0x005000180e007988 */ /* 0x0001e80008000406 */
[----:B-1----:R-:W2:Y:S04]  /*10730*/  LDL.LU R25, [R1+0x230] ;  /* 0x0002300001197983 */ /* 0x002ea80000300800 */
        /* <DEDUP_REMOVED lines=25> */
[----:B------:R4:W-:Y:S04]  /*108d0*/  STS.U16 [R14+UR6+0xb100], R29 ;  /* 0x00b1001d0e007988 */ /* 0x0009e80008000406 */
[----:B0-----:R-:W2:Y:S01]  /*108e0*/  LDL.LU R4, [R1+0xb0] ;  /* 0x0000b00001047983 */ /* 0x001ea20000300800 */
[----:B-1----:R-:W-:-:S03]  /*108f0*/  LOP3.LUT R12, R14, 0x10, RZ, 0x3c, !PT ;  /* 0x000000100e0c7812 */ /* 0x002fc600078e3cff */
[----:B------:R0:W-:Y:S04]  /*10900*/  STS.U16 [R14+UR6+0xc000], R2 ;  /* 0x00c000020e007988 */ /* 0x0001e80008000406 */
[----:B----4-:R-:W4:Y:S04]  /*10910*/  LDL.LU R29, [R1+0x7c] ;  /* 0x00007c00011d7983 */ /* 0x010f280000300800 */
[----:B------:R1:W-:Y:S04]  /*10920*/  STS.U16 [R14+UR6+0xe000], R22 ;  /* 0x00e000160e007988 */ /* 0x0003e80008000406 */
[----:B0-----:R-:W4:Y:S04]  /*10930*/  LDL.LU R2, [R1+0x78] ;  /* 0x0000780001027983 */ /* 0x001f280000300800 */
[----:B------:R0:W-:Y:S04]  /*10940*/  STS.U16 [R14+UR6+0xe100], R18 ;  /* 0x00e100120e007988 */ /* 0x0001e80008000406 */
[----:B-1----:R-:W4:Y:S04]  /*10950*/  LDL.LU R22, [R1+0x43c] ;  /* 0x00043c0001167983 */ /* 0x002f280000300800 */
[----:B------:R1:W-:Y:S04]  /*10960*/  STS.U16 [R14+UR6+0xf100], R11 ;  /* 0x00f1000b0e007988 */ /* 0x0003e80008000406 */
[----:B0-----:R-:W4:Y:S04]  /*10970*/  LDL.LU R18, [R1+0x478] ;  /* 0x0004780001127983 */ /* 0x001f280000300800 */
[----:B-1----:R-:W4:Y:S04]  /*10980*/  LDL.LU R11, [R1+0x80] ;  /* 0x00008000010b7983 */ /* 0x002f280000300800 */
[----:B---3--:R0:W-:Y:S04]  /*10990*/  STS.U16 [R12+UR6+0x200], R16 ;  /* 0x000200100c007988 */ /* 0x0081e80008000406 */
[----:B0-----:R-:W3:Y:S04]  /*109a0*/  LDL.LU R16, [R1+0x2970] ;  /* 0x0029700001107983 */ /* 0x001ee80000300800 */
[----:B--2---:R-:W-:Y:S04]  /*109b0*/  STS.U16 [R12+UR6+0x2300], R9 ;  /* 0x002300090c007988 */ /* 0x004fe80008000406 */
[----:B------:R-:W-:Y:S04]  /*109c0*/  STS.U16 [R12+UR6+0x4300], R10 ;  /* 0x0043000a0c007988 */ /* 0x000fe80008000406 */
[----:B----4-:R-:W-:Y:S04]  /*109d0*/  STS.U16 [R12+UR6+0xd300], R2 ;  /* 0x00d300020c007988 */ /* 0x010fe80008000406 */
[----:B------:R0:W-:Y:S02]  /*109e0*/  STS.U16 [R12+UR6+0x300], R11 ;  /* 0x0003000b0c007988 */ /* 0x0001e40008000406 */
[----:B0-----:R-:W-:-:S02]  /*109f0*/  LOP3.LUT R11, R14, 0x20, RZ, 0x3c, !PT ;  /* 0x000000200e0b7812 */ /* 0x001fc400078e3cff */
[----:B---3--:R0:W-:Y:S04]  /*10a00*/  STS.U16 [R12+UR6+0x1200], R16 ;  /* 0x001200100c007988 */ /* 0x0081e80008000406 */
[----:B0-----:R-:W2:Y:S04]  /*10a10*/  LDL.LU R16, [R1+0x60] ;  /* 0x0000600001107983 */ /* 0x001ea80000300800 */
[----:B------:R-:W3:Y:S04]  /*10a20*/  LDL.LU R9, [R1+0x5c] ;  /* 0x00005c0001097983 */ /* 0x000ee80000300800 */
[----:B------:R-:W4:Y:S04]  /*10a30*/  LDL.LU R10, [R1+0x58] ;  /* 0x00005800010a7983 */ /* 0x000f280000300800 */
[----:B------:R-:W4:Y:S04]  /*10a40*/  LDL.LU R2, [R1+0x54] ;  /* 0x0000540001027983 */ /* 0x000f280000300800 */
[----:B------:R0:W-:Y:S04]  /*10a50*/  STL [R1+0x296c], R14 ;  /* 0x00296c0e01007387 */ /* 0x0001e80000100800 */
[----:B0-----:R-:W4:Y:S04]  /*10a60*/  LDL.LU R14, [R1+0x4b4] ;  /* 0x0004b400010e7983 */ /* 0x001f280000300800 */
[----:B------:R0:W-:Y:S04]  /*10a70*/  STS.U16 [R12+UR6+0x1300], R18 ;  /* 0x001300120c007988 */ /* 0x0001e80008000406 */
[----:B------:R-:W-:Y:S04]  /*10a80*/  STS.U16 [R12+UR6+0x2200], R22 ;  /* 0x002200160c007988 */ /* 0x000fe80008000406 */
[----:B------:R-:W-:Y:S04]  /*10a90*/  STS.U16 [R12+UR6+0x3200], R28 ;  /* 0x0032001c0c007988 */ /* 0x000fe80008000406 */
[----:B0-----:R-:W4:Y:S04]  /*10aa0*/  LDL.LU R18, [R1+0x474] ;  /* 0x0004740001127983 */ /* 0x001f280000300800 */
[----:B------:R-:W-:Y:S04]  /*10ab0*/  STS.U16 [R12+UR6+0x3300], R0 ;  /* 0x003300000c007988 */ /* 0x000fe80008000406 */
        /* <DEDUP_REMOVED lines=18> */
[----:B--2---:R0:W-:Y:S04]  /*10be0*/  STS.U16 [R12+UR6+0xe200], R16 ;  /* 0x00e200100c007988 */ /* 0x0041e80008000406 */
[----:B---3--:R1:W-:Y:S04]  /*10bf0*/  STS.U16 [R12+UR6+0xe300], R9 ;  /* 0x00e300090c007988 */ /* 0x0083e80008000406 */
[----:B0-----:R-:W2:Y:S04]  /*10c00*/  LDL.LU R16, [R1+0x470] ;  /* 0x0004700001107983 */ /* 0x001ea80000300800 */
[----:B------:R-:W3:Y:S04]  /*10c10*/  LDL.LU R22, [R1+0x434] ;  /* 0x0004340001167983 */ /* 0x000ee80000300800 */
[----:B------:R-:W3:Y:S04]  /*10c20*/  LDL.LU R28, [R1+0x430] ;  /* 0x00043000011c7983 */ /* 0x000ee80000300800 */
[----:B------:R-:W3:Y:S04]  /*10c30*/  LDL.LU R0, [R1+0x3f4] ;  /* 0x0003f40001007983 */ /* 0x000ee80000300800 */
[----:B-1----:R-:W3:Y:S04]  /*10c40*/  LDL.LU R9, [R1+0x3f0] ;  /* 0x0003f00001097983 */ /* 0x002ee80000300800 */
[----:B------:R-:W3:Y:S04]  /*10c50*/  LDL.LU R27, [R1+0x2c8] ;  /* 0x0002c800011b7983 */ /* 0x000ee80000300800 */
        /* <DEDUP_REMOVED lines=16> */
[----:B----4-:R0:W-:Y:S04]  /*10d60*/  STS.U16 [R12+UR6+0xf200], R10 ;  /* 0x00f2000a0c007988 */ /* 0x0101e80008000406 */
[----:B------:R-:W4:Y:S04]  /*10d70*/  LDL.LU R29, [R1+0xb8] ;  /* 0x0000b800011d7983 */ /* 0x000f280000300800 */
[----:B------:R1:W-:Y:S04]  /*10d80*/  STS.U16 [R12+UR6+0xf300], R2 ;  /* 0x00f300020c007988 */ /* 0x0003e80008000406 */
[----:B0-----:R-:W4:Y:S04]  /*10d90*/  LDL.LU R10, [R1+0x6c] ;  /* 0x00006c00010a7983 */ /* 0x001f280000300800 */
[----:B------:R0:W-:Y:S04]  /*10da0*/  STS.U16 [R11+UR6+0x400], R14 ;  /* 0x0004000e0b007988 */ /* 0x0001e80008000406 */
[----:B-1----:R-:W4:Y:S04]  /*10db0*/  LDL.LU R12, [R1+0x4b0] ;  /* 0x0004b000010c7983 */ /* 0x002f280000300800 */
[----:B------:R-:W4:Y:S04]  /*10dc0*/  LDL.LU R2, [R1+0x68] ;  /* 0x0000680001027983 */ /* 0x000f280000300800 */
[----:B0-----:R-:W4:Y:S04]  /*10dd0*/  LDL.LU R14, [R1+0x296c] ;  /* 0x00296c00010e7983 */ /* 0x001f280000300800 */
[----:B--2---:R0:W-:Y:S04]  /*10de0*/  STS.U16 [R11+UR6+0x1500], R16 ;  /* 0x001500100b007988 */ /* 0x0041e80008000406 */
[----:B0-----:R-:W2:Y:S04]  /*10df0*/  LDL.LU R16, [R1+0x4c] ;  /* 0x00004c0001107983 */ /* 0x001ea80000300800 */
[----:B---3--:R0:W-:Y:S04]  /*10e00*/  STS.U16 [R11+UR6+0x3500], R9 ;  /* 0x003500090b007988 */ /* 0x0081e80008000406 */
[----:B0-----:R-:W3:Y:S04]  /*10e10*/  LDL.LU R9, [R1+0x48] ;  /* 0x0000480001097983 */ /* 0x001ee80000300800 */
[----:B----4-:R0:W-:Y:S04]  /*10e20*/  STS.U16 [R11+UR6+0xd400], R10 ;  /* 0x00d4000a0b007988 */ /* 0x0101e80008000406 */
[----:B------:R1:W-:Y:S04]  /*10e30*/  STS.U16 [R11+UR6+0x500], R12 ;  /* 0x0005000c0b007988 */ /* 0x0003e80008000406 */
[----:B0-----:R-:W4:Y:S01]  /*10e40*/  LDL.LU R10, [R1+0x44] ;  /* 0x00004400010a7983 */ /* 0x001f220000300800 */
[----:B-1----:R-:W-:-:S05]  /*10e50*/  LOP3.LUT R12, R14, 0x30, RZ, 0x3c, !PT ;  /* 0x000000300e0c7812 */ /* 0x002fca00078e3cff */
[----:B------:R0:W-:Y:S04]  /*10e60*/  STL [R1+0x2968], R12 ;  /* 0x0029680c01007387 */ /* 0x0001e80000100800 */
[----:B0-----:R-:W4:Y:S04]  /*10e70*/  LDL.LU R12, [R1+0x40] ;  /* 0x00004000010c7983 */ /* 0x001f280000300800 */
[----:B------:R0:W-:Y:S04]  /*10e80*/  STL [R1+0x2964], R14 ;  /* 0x0029640e01007387 */ /* 0x0001e80000100800 */
[----:B------:R1:W-:Y:S04]  /*10e90*/  STS.U16 [R11+UR6+0x1400], R18 ;  /* 0x001400120b007988 */ /* 0x0003e80008000406 */
[----:B------:R1:W-:Y:S04]  /*10ea0*/  STS.U16 [R11+UR6+0x2400], R22 ;  /* 0x002400160b007988 */ /* 0x0003e80008000406 */
[----:B0-----:R-:W4:Y:S04]  /*10eb0*/  LDL.LU R14, [R1+0x4ac] ;  /* 0x0004ac00010e7983 */ /* 0x001f280000300800 */
[----:B-1----:R-:W4:Y:S04]  /*10ec0*/  LDL.LU R18, [R1+0x46c] ;  /* 0x00046c0001127983 */ /* 0x002f280000300800 */
[----:B------:R-:W4:Y:S04]  /*10ed0*/  LDL.LU R22, [R1+0x468] ;  /* 0x0004680001167983 */ /* 0x000f280000300800 */
        /* <DEDUP_REMOVED lines=22> */
[----:B0-----:R-:W2:Y:S04]  /*11040*/  LDL.LU R16, [R1+0x42c] ;  /* 0x00042c0001107983 */ /* 0x001ea80000300800 */
[----:B------:R-:W2:Y:S04]  /*11050*/  LDL.LU R28, [R1+0x428] ;  /* 0x00042800011c7983 */ /* 0x000ea80000300800 */
        /* <DEDUP_REMOVED lines=19> */
[----:B---3--:R0:W-:Y:S04]  /*11190*/  STS.U16 [R11+UR6+0xe500], R9 ;  /* 0x00e500090b007988 */ /* 0x0081e80008000406 */
[----:B------:R-:W3:Y:S04]  /*111a0*/  LDL.LU R29, [R1+0x98] ;  /* 0x00009800011d7983 */ /* 0x000ee80000300800 */
[----:B----4-:R1:W-:Y:S04]  /*111b0*/  STS.U16 [R11+UR6+0xf400], R10 ;  /* 0x00f4000a0b007988 */ /* 0x0103e80008000406 */
[----:B0-----:R-:W4:Y:S04]  /*111c0*/  LDL.LU R9, [R1+0x64] ;  /* 0x0000640001097983 */ /* 0x001f280000300800 */
[----:B-1----:R-:W3:Y:S04]  /*111d0*/  LDL.LU R10, [R1+0x50] ;  /* 0x00005000010a7983 */ /* 0x002ee80000300800 */
[----:B------:R0:W-:Y:S04]  /*111e0*/  STS.U16 [R11+UR6+0xf500], R12 ;  /* 0x00f5000c0b007988 */ /* 0x0001e80008000406 */
[----:B0-----:R-:W2:Y:S04]  /*111f0*/  LDL.LU R12, [R1+0x2968] ;  /* 0x00296800010c7983 */ /* 0x001ea80000300800 */
[----:B------:R-:W4:Y:S04]  /*11200*/  LDL.LU R11, [R1+0x4a8] ;  /* 0x0004a800010b7983 */ /* 0x000f280000300800 */
[----:B--2---:R0:W-:Y:S04]  /*11210*/  STS.U16 [R12+UR6+0x600], R14 ;  /* 0x0006000e0c007988 */ /* 0x0041e80008000406 */
[----:B0-----:R-:W2:Y:S04]  /*11220*/  LDL.LU R14, [R1+0x2964] ;  /* 0x00296400010e7983 */ /* 0x001ea80000300800 */
[----:B----4-:R-:W-:Y:S04]  /*11230*/  STS.U16 [R12+UR6+0x700], R11 ;  /* 0x0007000b0c007988 */ /* 0x010fe80008000406 */
[----:B------:R0:W-:Y:S04]  /*11240*/  STS.U16 [R12+UR6+0x2600], R16 ;  /* 0x002600100c007988 */ /* 0x0001e80008000406 */
[----:B------:R1:W-:Y:S04]  /*11250*/  STS.U16 [R12+UR6+0xb700], R2 ;  /* 0x00b700020c007988 */ /* 0x0003e80008000406 */
[----:B0-----:R-:W4:Y:S04]  /*11260*/  LDL.LU R16, [R1+0x34] ;  /* 0x0000340001107983 */ /* 0x001f280000300800 */
[----:B-1----:R-:W4:Y:S01]  /*11270*/  LDL.LU R2, [R1+0x30] ;  /* 0x0000300001027983 */ /* 0x002f220000300800 */
[----:B--2---:R-:W-:-:S05]  /*11280*/  LOP3.LUT R11, R14, 0x40, RZ, 0x3c, !PT ;  /* 0x000000400e0b7812 */ /* 0x004fca00078e3cff */
[----:B------:R0:W-:Y:S04]  /*11290*/  STL [R1+0x295c], R11 ;  /* 0x00295c0b01007387 */ /* 0x0001e80000100800 */
[----:B0-----:R-:W2:Y:S04]  /*112a0*/  LDL.LU R11, [R1+0x28] ;  /* 0x00002800010b7983 */ /* 0x001ea80000300800 */
[----:B------:R-:W-:Y:S04]  /*112b0*/  STS.U16 [R12+UR6+0x2700], R28 ;  /* 0x0027001c0c007988 */ /* 0x000fe80008000406 */
[----:B------:R-:W-:Y:S04]  /*112c0*/  STS.U16 [R12+UR6+0xd600], R9 ;  /* 0x00d600090c007988 */ /* 0x000fe80008000406 */
[----:B---3--:R-:W-:Y:S04]  /*112d0*/  STS.U16 [R12+UR6+0xd700], R10 ;  /* 0x00d7000a0c007988 */ /* 0x008fe80008000406 */
[----:B----4-:R-:W-:Y:S04]  /*112e0*/  STS.U16 [R12+UR6+0xe600], R16 ;  /* 0x00e600100c007988 */ /* 0x010fe80008000406 */
[----:B------:R-:W-:Y:S04]  /*112f0*/  STS.U16 [R12+UR6+0x1600], R18 ;  /* 0x001600120c007988 */ /* 0x000fe80008000406 */
[----:B--2---:R0:W-:Y:S04]  /*11300*/  STL [R1+0x2960], R11 ;  /* 0x0029600b01007387 */ /* 0x0041e80000100800 */
[----:B0-----:R-:W2:Y:S04]  /*11310*/  LDL.LU R11, [R1+0x2c] ;  /* 0x00002c00010b7983 */ /* 0x001ea80000300800 */
[----:B------:R0:W-:Y:S04]  /*11320*/  STL [R1+0x2958], R14 ;  /* 0x0029580e01007387 */ /* 0x0001e80000100800 */
[----:B------:R1:W-:Y:S04]  /*11330*/  STS.U16 [R12+UR6+0x1700], R22 ;  /* 0x001700160c007988 */ /* 0x0003e80008000406 */
[----:B0-----:R-:W3:Y:S04]  /*11340*/  LDL.LU R14, [R1+0x4a4] ;  /* 0x0004a400010e7983 */ /* 0x001ee80000300800 */
[----:B------:R-:W4:Y:S04]  /*11350*/  LDL.LU R28, [R1+0x4a0] ;  /* 0x0004a000011c7983 */ /* 0x000f280000300800 */
[----:B------:R-:W4:Y:S04]  /*11360*/  LDL.LU R9, [R1+0x464] ;  /* 0x0004640001097983 */ /* 0x000f280000300800 */
[----:B------:R-:W4:Y:S04]  /*11370*/  LDL.LU R10, [R1+0x460] ;  /* 0x00046000010a7983 */ /* 0x000f280000300800 */
[----:B------:R-:W4:Y:S04]  /*11380*/  LDL.LU R16, [R1+0x424] ;  /* 0x0004240001107983 */ /* 0x000f280000300800 */
[----:B------:R-:W4:Y:S04]  /*11390*/  LDL.LU R18, [R1+0x3e4] ;  /* 0x0003e40001127983 */ /* 0x000f280000300800 */
        /* <DEDUP_REMOVED lines=40> */
[----:B-1----:R-:W4:Y:S04]  /*11620*/  LDL.LU R2, [R1+0x38] ;  /* 0x0000380001027983 */ /* 0x002f280000300800 */
[----:B--2---:R0:W-:Y:S04]  /*11630*/  STS.U16 [R12+UR6+0xf600], R11 ;  /* 0x00f6000b0c007988 */ /* 0x0041e80008000406 */
[----:B0-----:R-:W2:Y:S04]  /*11640*/  LDL.LU R11, [R1+0x2960] ;  /* 0x00296000010b7983 */ /* 0x001ea80000300800 */
[----:B--2---:R0:W-:Y:S04]  /*11650*/  STS.U16 [R12+UR6+0xf700], R11 ;  /* 0x00f7000b0c007988 */ /* 0x0041e80008000406 */
[----:B0-----:R-:W3:Y:S04]  /*11660*/  LDL.LU R11, [R1+0x295c] ;  /* 0x00295c00010b7983 */ /* 0x001ee80000300800 */
[----:B------:R-:W2:Y:S04]  /*11670*/  LDL.LU R12, [R1+0x420] ;  /* 0x00042000010c7983 */ /* 0x000ea80000300800 */
[----:B---3--:R0:W-:Y:S04]  /*11680*/  STS.U16 [R11+UR6+0x800], R14 ;  /* 0x0008000e0b007988 */ /* 0x0081e80008000406 */
[----:B----4-:R1:W-:Y:S04]  /*11690*/  STS.U16 [R11+UR6+0x900], R28 ;  /* 0x0009001c0b007988 */ /* 0x0103e80008000406 */
[----:B------:R3:W-:Y:S04]  /*116a0*/  STS.U16 [R11+UR6+0x1800], R9 ;  /* 0x001800090b007988 */ /* 0x0007e80008000406 */
[----:B0-----:R-:W4:Y:S04]  /*116b0*/  LDL.LU R14, [R1+0x2958] ;  /* 0x00295800010e7983 */ /* 0x001f280000300800 */
[----:B-1----:R-:W4:Y:S04]  /*116c0*/  LDL.LU R28, [R1+0x2954] ;  /* 0x00295400011c7983 */ /* 0x002f280000300800 */
[----:B---3--:R-:W3:Y:S04]  /*116d0*/  LDL.LU R9, [R1+0x2950] ;  /* 0x0029500001097983 */ /* 0x008ee80000300800 */
[----:B------:R0:W-:Y:S04]  /*116e0*/  STS.U16 [R11+UR6+0x1900], R10 ;  /* 0x0019000a0b007988 */ /* 0x0001e80008000406 */
[----:B------:R1:W-:Y:S04]  /*116f0*/  STS.U16 [R11+UR6+0x2800], R16 ;  /* 0x002800100b007988 */ /* 0x0003e80008000406 */
[----:B------:R2:W-:Y:S04]  /*11700*/  STS.U16 [R11+UR6+0x9900], R29 ;  /* 0x0099001d0b007988 */ /* 0x0005e80008000406 */
[----:B0-----:R-:W3:Y:S04]  /*11710*/  LDL.LU R10, [R1+0x294c] ;  /* 0x00294c00010a7983 */ /* 0x001ee80000300800 */
[----:B-1----:R-:W3:Y:S04]  /*11720*/  LDL.LU R16, [R1+0x2948] ;  /* 0x0029480001107983 */ /* 0x002ee80000300800 */
[----:B--2---:R-:W2:Y:S04]  /*11730*/  LDL.LU R29, [R1+0x20] ;  /* 0x00002000011d7983 */ /* 0x004ea80000300800 */
[----:B------:R0:W-:Y:S04]  /*11740*/  STS.U16 [R11+UR6+0x4800], R0 ;  /* 0x004800000b007988 */ /* 0x0001e80008000406 */
[----:B0-----:R-:W2:Y:S04]  /*11750*/  LDL.LU R0, [R1+0x49c] ;  /* 0x00049c0001007983 */ /* 0x001ea80000300800 */
[----:B------:R0:W-:Y:S04]  /*11760*/  STS.U16 [R11+UR6+0xb900], R6 ;  /* 0x00b900060b007988 */ /* 0x0001e80008000406 */
[----:B------:R1:W-:Y:S04]  /*11770*/  STS.U16 [R11+UR6+0xc800], R7 ;  /* 0x00c800070b007988 */ /* 0x0003e80008000406 */
[----:B------:R1:W-:Y:S04]  /*11780*/  STS.U16 [R11+UR6+0xc900], R8 ;  /* 0x00c900080b007988 */ /* 0x0003e80008000406 */
[----:B0-----:R-:W2:Y:S04]  /*11790*/  LDL.LU R6, [R1+0x498] ;  /* 0x0004980001067983 */ /* 0x001ea80000300800 */
[----:B-1----:R-:W2:Y:S04]  /*117a0*/  LDL.LU R7, [R1+0x45c] ;  /* 0x00045c0001077983 */ /* 0x002ea80000300800 */
        /* <DEDUP_REMOVED lines=36> */
[----:B-1----:R-:W2:Y:S01]  /*119f0*/  LDL.LU R20, [R1+0xa0] ;  /* 0x0000a00001147983 */ /* 0x002ea20000300800 */
[----:B----4-:R-:W-:-:S03]  /*11a00*/  LOP3.LUT R14, R14, 0x50, RZ, 0x3c, !PT ;  /* 0x000000500e0e7812 */ /* 0x010fc600078e3cff */
[----:B---3--:R-:W-:Y:S04]  /*11a10*/  STS.U16 [R11+UR6+0xf900], R9 ;  /* 0x00f900090b007988 */ /* 0x008fe80008000406 */
[----:B------:R-:W-:Y:S04]  /*11a20*/  STS.U16 [R11+UR6+0xf800], R10 ;  /* 0x00f8000a0b007988 */ /* 0x000fe80008000406 */
[----:B------:R-:W-:Y:S04]  /*11a30*/  STS.U16 [R11+UR6+0xe900], R16 ;  /* 0x00e900100b007988 */ /* 0x000fe80008000406 */
[----:B--2---:R0:W-:Y:S04]  /*11a40*/  STS.U16 [R11+UR6+0xe800], R29 ;  /* 0x00e8001d0b007988 */ /* 0x0041e80008000406 */
[----:B0-----:R-:W2:Y:S04]  /*11a50*/  LDL.LU R29, [R1+0x24] ;  /* 0x00002400011d7983 */ /* 0x001ea80000300800 */
[----:B------:R-:W3:Y:S04]  /*11a60*/  LDL.LU R16, [R1+0x2a0] ;  /* 0x0002a00001107983 */ /* 0x000ee80000300800 */
[----:B------:R-:W4:Y:S04]  /*11a70*/  LDL.LU R10, [R1+0x2a4] ;  /* 0x0002a400010a7983 */ /* 0x000f280000300800 */
[----:B------:R-:W3:Y:S04]  /*11a80*/  LDL.LU R9, [R1+0x2fc] ;  /* 0x0002fc0001097983 */ /* 0x000ee80000300800 */
[----:B------:R-:W4:Y:S04]  /*11a90*/  LDL.LU R11, [R1+0x2f8] ;  /* 0x0002f800010b7983 */ /* 0x000f280000300800 */
[----:B------:R0:W-:Y:S04]  /*11aa0*/  STS.U16 [R14+UR6+0xa00], R0 ;  /* 0x000a00000e007988 */ /* 0x0001e80008000406 */
[----:B0-----:R-:W3:Y:S04]  /*11ab0*/  LDL.LU R0, [R1+0x2944] ;  /* 0x0029440001007983 */ /* 0x001ee80000300800 */
        /* <DEDUP_REMOVED lines=8> */
[----:B0-----:R-:W4:Y:S04]  /*11b40*/  LDL.LU R4, [R1+0x2934] ;  /* 0x0029340001047983 */ /* 0x001f280000300800 */
[----:B-1----:R-:W4:Y:S04]  /*11b50*/  LDL.LU R2, [R1+0x2930] ;  /* 0x0029300001027983 */ /* 0x002f280000300800 */
[----:B------:R0:W-:Y:S04]  /*11b60*/  STS.U16 [R14+UR6+0x7b00], R15 ;  /* 0x007b000f0e007988 */ /* 0x0001e80008000406 */
[----:B------:R1:W-:Y:S04]  /*11b70*/  STS.U16 [R14+UR6+0x8a00], R25 ;  /* 0x008a00190e007988 */ /* 0x0003e80008000406 */
[----:B------:R1:W-:Y:S04]  /*11b80*/  STS.U16 [R14+UR6+0x8b00], R24 ;  /* 0x008b00180e007988 */ /* 0x0003e80008000406 */
[----:B------:R1:W-:Y:S04]  /*11b90*/  STS.U16 [R14+UR6+0xab00], R17 ;  /* 0x00ab00110e007988 */ /* 0x0003e80008000406 */
[----:B------:R1:W-:Y:S04]  /*11ba0*/  STS.U16 [R14+UR6+0xba00], R13 ;  /* 0x00ba000d0e007988 */ /* 0x0003e80008000406 */
[----:B------:R1:W-:Y:S04]  /*11bb0*/  STS.U16 [R14+UR6+0xbb00], R5 ;  /* 0x00bb00050e007988 */ /* 0x0003e80008000406 */
[----:B------:R1:W-:Y:S04]  /*11bc0*/  STS.U16 [R14+UR6+0xca00], R3 ;  /* 0x00ca00030e007988 */ /* 0x0003e80008000406 */
[----:B------:R1:W-:Y:S04]  /*11bd0*/  STS.U16 [R14+UR6+0xcb00], R20 ;  /* 0x00cb00140e007988 */ /* 0x0003e80008000406 */
[----:B--2---:R2:W-:Y:S04]  /*11be0*/  STS.U16 [R14+UR6+0xda00], R29 ;  /* 0x00da001d0e007988 */ /* 0x0045e80008000406 */
[----:B---3--:R-:W-:Y:S04]  /*11bf0*/  STL [R1+0x1f98], R0 ;  /* 0x001f980001007387 */ /* 0x008fe80000100800 */
[----:B0-----:R-:W3:Y:S04]  /*11c00*/  LDL.LU R15, [R1+0x494] ;  /* 0x00049400010f7983 */ /* 0x001ee80000300800 */
[----:B-1----:R-:W3:Y:S04]  /*11c10*/  LDL.LU R25, [R1+0x490] ;  /* 0x0004900001197983 */ /* 0x002ee80000300800 */
[----:B------:R-:W3:Y:S04]  /*11c20*/  LDL.LU R24, [R1+0x454] ;  /* 0x0004540001187983 */ /* 0x000ee80000300800 */
[----:B------:R-:W3:Y:S04]  /*11c30*/  LDL.LU R17, [R1+0x450] ;  /* 0x0004500001117983 */ /* 0x000ee80000300800 */
[----:B------:R-:W3:Y:S04]  /*11c40*/  LDL.LU R13, [R1+0x414] ;  /* 0x00041400010d7983 */ /* 0x000ee80000300800 */
[----:B------:R-:W3:Y:S04]  /*11c50*/  LDL.LU R5, [R1+0x410] ;  /* 0x0004100001057983 */ /* 0x000ee80000300800 */
[----:B------:R-:W3:Y:S04]  /*11c60*/  LDL.LU R3, [R1+0x2f4] ;  /* 0x0002f40001037983 */ /* 0x000ee80000300800 */
[----:B------:R-:W3:Y:S04]  /*11c70*/  LDL.LU R20, [R1+0x2f0] ;  /* 0x0002f00001147983 */ /* 0x000ee80000300800 */
[----:B--2---:R-:W2:Y:S04]  /*11c80*/  LDL.LU R29, [R1+0x2c0] ;  /* 0x0002c000011d7983 */ /* 0x004ea80000300800 */
[----:B------:R0:W-:Y:S04]  /*11c90*/  STS.U16 [R14+UR6+0x3a00], R9 ;  /* 0x003a00090e007988 */ /* 0x0001e80008000406 */
[----:B----4-:R1:W-:Y:S04]  /*11ca0*/  STS.U16 [R14+UR6+0x3b00], R11 ;  /* 0x003b000b0e007988 */ /* 0x0103e80008000406 */
[----:B------:R4:W-:Y:S01]  /*11cb0*/  STS.U16 [R14+UR6+0x4b00], R16 ;  /* 0x004b00100e007988 */ /* 0x0009e20008000406 */
[----:B0-----:R-:W-:-:S03]  /*11cc0*/  SHF.L.U32 R9, R0, 0x1, RZ ;  /* 0x0000000100097819 */ /* 0x001fc600000006ff */
[----:B------:R-:W2:Y:S04]  /*11cd0*/  LDL.LU R0, [R1+0x1d0] ;  /* 0x0001d00001007983 */ /* 0x000ea80000300800 */
[----:B-1----:R-:W2:Y:S04]  /*11ce0*/  LDL.LU R11, [R1+0x1cc] ;  /* 0x0001cc00010b7983 */ /* 0x002ea80000300800 */
        /* <DEDUP_REMOVED lines=17> */
[----:B------:R0:W-:Y:S04]  /*11e00*/  STS.U16 [R14+UR6+0xdb00], R2 ;  /* 0x00db00020e007988 */ /* 0x0001e80008000406 */
[----:B-1----:R-:W4:Y:S01]  /*11e10*/  LDL.LU R19, [R1+0x94] ;  /* 0x0000940001137983 */ /* 0x002f220000300800 */
[----:B0-----:R-:W-:-:S03]  /*11e20*/  LOP3.LUT R10, R9, 0x60, RZ, 0x3c, !PT ;  /* 0x00000060090a7812 */ /* 0x001fc600078e3cff */
[----:B------:R0:W-:Y:S04]  /*11e30*/  STS.U16 [R14+UR6+0xea00], R4 ;  /* 0x00ea00040e007988 */ /* 0x0001e80008000406 */
[----:B------:R-:W4:Y:S04]  /*11e40*/  LDL.LU R2, [R1+0x90] ;  /* 0x0000900001027983 */ /* 0x000f280000300800 */
[----:B------:R1:W-:Y:S04]  /*11e50*/  STS.U16 [R14+UR6+0xeb00], R8 ;  /* 0x00eb00080e007988 */ /* 0x0003e80008000406 */
[----:B0-----:R-:W4:Y:S04]  /*11e60*/  LDL.LU R4, [R1+0x208] ;  /* 0x0002080001047983 */ /* 0x001f280000300800 */
[----:B------:R0:W-:Y:S04]  /*11e70*/  STS.U16 [R14+UR6+0xfa00], R7 ;  /* 0x00fa00070e007988 */ /* 0x0001e80008000406 */
[----:B-1----:R-:W4:Y:S04]  /*11e80*/  LDL.LU R8, [R1+0x220] ;  /* 0x0002200001087983 */ /* 0x002f280000300800 */
[----:B------:R1:W-:Y:S04]  /*11e90*/  STS.U16 [R14+UR6+0xfb00], R6 ;  /* 0x00fb00060e007988 */ /* 0x0003e80008000406 */
[----:B0-----:R-:W4:Y:S04]  /*11ea0*/  LDL.LU R7, [R1+0x258] ;  /* 0x0002580001077983 */ /* 0x001f280000300800 */
[----:B-1----:R-:W4:Y:S04]  /*11eb0*/  LDL.LU R6, [R1+0x2ac] ;  /* 0x0002ac0001067983 */ /* 0x002f280000300800 */
[----:B------:R-:W4:Y:S04]  /*11ec0*/  LDL.LU R14, [R1+0x264] ;  /* 0x00026400010e7983 */ /* 0x000f280000300800 */
[----:B---3--:R0:W-:Y:S04]  /*11ed0*/  STS.U16 [R10+UR6+0xc00], R15 ;  /* 0x000c000f0a007988 */ /* 0x0081e80008000406 */
[----:B------:R1:W-:Y:S04]  /*11ee0*/  STS.U16 [R10+UR6+0xd00], R25 ;  /* 0x000d00190a007988 */ /* 0x0003e80008000406 */
        /* <DEDUP_REMOVED lines=9> */
[----:B------:R-:W3:Y:S04]  /*11f80*/  LDL.LU R5, [R1+0x2918] ;  /* 0x0029180001057983 */ /* 0x000ee80000300800 */
[----:B------:R0:W-:Y:S04]  /*11f90*/  STS.U16 [R10+UR6+0x3c00], R3 ;  /* 0x003c00030a007988 */ /* 0x0001e80008000406 */
[----:B------:R1:W-:Y:S04]  /*11fa0*/  STS.U16 [R10+UR6+0x3d00], R20 ;  /* 0x003d00140a007988 */ /* 0x0003e80008000406 */
[----:B--2---:R2:W-:Y:S04]  /*11fb0*/  STS.U16 [R10+UR6+0x4c00], R29 ;  /* 0x004c001d0a007988 */ /* 0x0045e80008000406 */
[----:B0-----:R-:W3:Y:S04]  /*11fc0*/  LDL.LU R3, [R1+0x2914] ;  /* 0x0029140001037983 */ /* 0x001ee80000300800 */
[----:B-1----:R-:W3:Y:S04]  /*11fd0*/  LDL.LU R20, [R1+0x2910] ;  /* 0x0029100001147983 */ /* 0x002ee80000300800 */
[----:B--2---:R-:W2:Y:S04]  /*11fe0*/  LDL.LU R29, [R1+0x290c] ;  /* 0x00290c00011d7983 */ /* 0x004ea80000300800 */
[----:B------:R-:W-:Y:S04]  /*11ff0*/  STS.U16 [R10+UR6+0x7c00], R0 ;  /* 0x007c00000a007988 */ /* 0x000fe80008000406 */
[----:B------:R-:W-:Y:S04]  /*12000*/  STS.U16 [R10+UR6+0x7d00], R11 ;  /* 0x007d000b0a007988 */ /* 0x000fe80008000406 */
[----:B----4-:R-:W-:Y:S04]  /*12010*/  STS.U16 [R10+UR6+0x8c00], R16 ;  /* 0x008c00100a007988 */ /* 0x010fe80008000406 */
[----:B------:R-:W-:Y:S04]  /*12020*/  STS.U16 [R10+UR6+0x8d00], R12 ;  /* 0x008d000c0a007988 */ /* 0x000fe80008000406 */
[----:B------:R-:W-:Y:S04]  /*12030*/  STS.U16 [R10+UR6+0x9c00], R18 ;  /* 0x009c00120a007988 */ /* 0x000fe80008000406 */
[----:B------:R-:W-:Y:S04]  /*12040*/  STS.U16 [R10+UR6+0xac00], R27 ;  /* 0x00ac001b0a007988 */ /* 0x000fe80008000406 */
[----:B------:R0:W-:Y:S04]  /*12050*/  STS.U16 [R10+UR6+0xbc00], R23 ;  /* 0x00bc00170a007988 */ /* 0x0001e80008000406 */
[----:B------:R1:W-:Y:S04]  /*12060*/  STS.U16 [R10+UR6+0xbd00], R21 ;  /* 0x00bd00150a007988 */ /* 0x0003e80008000406 */
[----:B0-----:R-:W4:Y:S04]  /*12070*/  LDL.LU R23, [R1+0x48c] ;  /* 0x00048c0001177983 */ /* 0x001f280000300800 */
[----:B-1----:R-:W4:Y:S04]  /*12080*/  LDL.LU R21, [R1+0x488] ;  /* 0x0004880001157983 */ /* 0x002f280000300800 */
[----:B------:R0:W-:Y:S04]  /*12090*/  STS.U16 [R10+UR6+0xcc00], R19 ;  /* 0x00cc00130a007988 */ /* 0x0001e80008000406 */
[----:B------:R1:W-:Y:S04]  /*120a0*/  STS.U16 [R10+UR6+0xcd00], R2 ;  /* 0x00cd00020a007988 */ /* 0x0003e80008000406 */
[----:B0-----:R-:W4:Y:S04]  /*120b0*/  LDL.LU R19, [R1+0x44c] ;  /* 0x00044c0001137983 */ /* 0x001f280000300800 */
[----:B-1----:R-:W4:Y:S04]  /*120c0*/  LDL.LU R2, [R1+0x448] ;  /* 0x0004480001027983 */ /* 0x002f280000300800 */
[----:B------:R-:W-:Y:S04]  /*120d0*/  STS.U16 [R10+UR6+0x6d00], R4 ;  /* 0x006d00040a007988 */ /* 0x000fe80008000406 */
[----:B------:R-:W-:Y:S04]  /*120e0*/  STS.U16 [R10+UR6+0x6c00], R8 ;  /* 0x006c00080a007988 */ /* 0x000fe80008000406 */
[----:B------:R-:W-:Y:S04]  /*120f0*/  STS.U16 [R10+UR6+0x5d00], R7 ;  /* 0x005d00070a007988 */ /* 0x000fe80008000406 */
[----:B------:R-:W-:Y:S04]  /*12100*/  STS.U16 [R10+UR6+0x4d00], R6 ;  /* 0x004d00060a007988 */ /* 0x000fe80008000406 */
[----:B------:R-:W-:Y:S04]  /*12110*/  STS.U16 [R10+UR6+0x5c00], R14 ;  /* 0x005c000e0a007988 */ /* 0x000fe80008000406 */
[----:B------:R-:W-:Y:S04]  /*12120*/  STS.U16 [R10+UR6+0xad00], R26 ;  /* 0x00ad001a0a007988 */ /* 0x000fe80008000406 */
[----:B------:R0:W-:Y:S02]  /*12130*/  STS.U16 [R10+UR6+0x9d00], R22 ;  /* 0x009d00160a007988 */ /* 0x0001e40008000406 */
[----:B0-----:R-:W-:-:S02]  /*12140*/  LOP3.LUT R22, R9, 0x70, RZ, 0x3c, !PT ;  /* 0x0000007009167812 */ /* 0x001fc400078e3cff */
        /* <DEDUP_REMOVED lines=15> */
[----:B------:R1:W-:Y:S04]  /*12240*/  STS.U16 [R10+UR6+0xec00], R3 ;  /* 0x00ec00030a007988 */ /* 0x0003e80008000406 */
[----:B0-----:R-:W3:Y:S04]  /*12250*/  LDL.LU R20, [R1+0x248] ;  /* 0x0002480001147983 */ /* 0x001ee80000300800 */
[----:B------:R-:W3:Y:S04]  /*12260*/  LDL.LU R9, [R1+0x24c] ;  /* 0x00024c0001097983 */ /* 0x000ee80000300800 */
[----:B-1----:R-:W3:Y:S04]  /*12270*/  LDL.LU R3, [R1+0x40c] ;  /* 0x00040c0001037983 */ /* 0x002ee80000300800 */
[----:B------:R0:W-:Y:S04]  /*12280*/  STS.U16 [R10+UR6+0xed00], R5 ;  /* 0x00ed00050a007988 */ /* 0x0001e80008000406 */
[----:B------:R1:W-:Y:S04]  /*12290*/  STS.U16 [R10+UR6+0xfc00], R13 ;  /* 0x00fc000d0a007988 */ /* 0x0003e80008000406 */
[----:B------:R4:W-:Y:S04]  /*122a0*/  STS.U16 [R10+UR6+0xfd00], R17 ;  /* 0x00fd00110a007988 */ /* 0x0009e80008000406 */
[----:B0-----:R-:W3:Y:S04]  /*122b0*/  LDL.LU R5, [R1+0x278] ;  /* 0x0002780001057983 */ /* 0x001ee80000300800 */
[----:B-1----:R-:W3:Y:S04]  /*122c0*/  LDL.LU R13, [R1+0x2a8] ;  /* 0x0002a800010d7983 */ /* 0x002ee80000300800 */
[----:B----4-:R-:W4:Y:S04]  /*122d0*/  LDL.LU R17, [R1+0x2ec] ;  /* 0x0002ec0001117983 */ /* 0x010f280000300800 */
[----:B------:R-:W4:Y:S04]  /*122e0*/  LDL.LU R10, [R1+0x2e8] ;  /* 0x0002e800010a7983 */ /* 0x000f280000300800 */
[----:B------:R0:W-:Y:S04]  /*122f0*/  STS.U16 [R22+UR6+0xe00], R23 ;  /* 0x000e001716007988 */ /* 0x0001e80008000406 */
[----:B------:R1:W-:Y:S04]  /*12300*/  STS.U16 [R22+UR6+0xf00], R21 ;  /* 0x000f001516007988 */ /* 0x0003e80008000406 */
[----:B------:R1:W-:Y:S04]  /*12310*/  STS.U16 [R22+UR6+0x1e00], R19 ;  /* 0x001e001316007988 */ /* 0x0003e80008000406 */
[----:B0-----:R-:W4:Y:S04]  /*12320*/  LDL.LU R23, [R1+0x2908] ;  /* 0x0029080001177983 */ /* 0x001f280000300800 */
[----:B-1----:R-:W4:Y:S04]  /*12330*/  LDL.LU R21, [R1+0x2904] ;  /* 0x0029040001157983 */ /* 0x002f280000300800 */
[----:B------:R-:W4:Y:S04]  /*12340*/  LDL.LU R19, [R1+0x2900] ;  /* 0x0029000001137983 */ /* 0x000f280000300800 */
[----:B------:R0:W-:Y:S04]  /*12350*/  STS.U16 [R22+UR6+0x1f00], R2 ;  /* 0x001f000216007988 */ /* 0x0001e80008000406 */
[----:B0-----:R-:W4:Y:S04]  /*12360*/  LDL.LU R2, [R1+0x28fc] ;  /* 0x0028fc0001027983 */ /* 0x001f280000300800 */
[----:B--2---:R-:W-:Y:S04]  /*12370*/  STS.U16 [R22+UR6+0x2f00], R29 ;  /* 0x002f001d16007988 */ /* 0x004fe80008000406 */
[----:B---3--:R0:W-:Y:S04]  /*12380*/  STS.U16 [R22+UR6+0x2e00], R3 ;  /* 0x002e000316007988 */ /* 0x0081e80008000406 */
[----:B0-----:R-:W2:Y:S04]  /*12390*/  LDL R3, [R1+0x140] ;  /* 0x0001400001037983 */ /* 0x001ea80000100800 */
[----:B------:R-:W3:Y:S04]  /*123a0*/  LDL.LU R29, [R1+0x28f8] ;  /* 0x0028f800011d7983 */ /* 0x000ee80000300800 */
[----:B------:R-:W-:Y:S04]  /*123b0*/  STS.U16 [R22+UR6+0x4f00], R5 ;  /* 0x004f000516007988 */ /* 0x000fe80008000406 */
[----:B------:R-:W-:Y:S04]  /*123c0*/  STS.U16 [R22+UR6+0x4e00], R13 ;  /* 0x004e000d16007988 */ /* 0x000fe80008000406 */
[----:B----4-:R-:W-:Y:S04]  /*123d0*/  STS.U16 [R22+UR6+0x3e00], R17 ;  /* 0x003e001116007988 */ /* 0x010fe80008000406 */
        /* <DEDUP_REMOVED lines=22> */
[----:B---3--:R0:W-:Y:S01]  /*12540*/  STS.U16 [R22+UR6+0xce00], R29 ;  /* 0x00ce001d16007988 */ /* 0x0081e20008000406 */
[----:B------:R-:W-:Y:S06]  /*12550*/  BAR.SYNC.DEFER_BLOCKING 0x0 ;  /* 0x0000000000007b1d */ /* 0x000fec0000010000 */
[----:B--2---:R-:W1:Y:S01]  /*12560*/  LDSM.16.M88.4 R4, [R3+UR6] ;  /* 0x000000060304783b */ /* 0x004e620008000200 */
[----:B0-----:R-:W-:-:S03]  /*12570*/  LOP3.LUT R29, R28, 0x20, RZ, 0x3c, !PT ;  /* 0x000000201c1d7812 */ /* 0x001fc600078e3cff */
[----:B------:R-:W0:Y:S04]  /*12580*/  LDSM.16.M88.4 R20, [R3+UR6+0x4000] ;  /* 0x004000060314783b */ /* 0x000e280008000200 */
[----:B------:R-:W-:Y:S04]  /*12590*/  LDSM.16.MT88.4 R16, [R29+UR6+0x10000] ;  /* 0x010000061d10783b */ /* 0x000fe80008004200 */
[----:B------:R-:W-:Y:S04]  /*125a0*/  LDSM.16.MT88.4 R12, [R28+UR6+0x10400] ;  /* 0x010400061c0c783b */ /* 0x000fe80008004200 */
[----:B------:R-:W-:Y:S04]  /*125b0*/  LDSM.16.MT88.4 R8, [R28+UR6+0x10000] ;  /* 0x010000061c08783b */ /* 0x000fe80008004200 */
[----:B------:R-:W-:Y:S01]  /*125c0*/  LDSM.16.M88.4 R24, [R3+UR6+0x8000] ;  /* 0x008000060318783b */ /* 0x000fe20008000200 */
[----:B-1----:R-:W-:-:S03]  /*125d0*/  MOV R2, R4 ;  /* 0x0000000400027202 */ /* 0x002fc60000000f00 */
[----:B------:R-:W-:Y:S01]  /*125e0*/  STL.64 [R1+0x18], R6 ;  /* 0x0000180601007387 */ /* 0x000fe20000100a00 */
[----:B------:R-:W-:-:S03]  /*125f0*/  IMAD.MOV.U32 R0, RZ, RZ, R5 ;  /* 0x000000ffff007224 */ /* 0x000fc600078e0005 */
[----:B------:R-:W1:Y:S04]  /*12600*/  LDSM.16.M88.4 R4, [R3+UR6+0xc000] ;  /* 0x00c000060304783b */ /* 0x000e680008000200 */
[----:B------:R-:W-:Y:S04]  /*12610*/  STL [R1+0x148], R29 ;  /* 0x0001481d01007387 */ /* 0x000fe80000100800 */
[----:B0-----:R-:W-:Y:S04]  /*12620*/  STL.64 [R1+0x8], R22 ;  /* 0x0000081601007387 */ /* 0x001fe80000100a00 */
[----:B-1----:R-:W-:Y:S04]  /*12630*/  STL.64 [R1+0x20], R4 ;  /* 0x0000200401007387 */ /* 0x002fe80000100a00 */
[----:B------:R-:W-:Y:S04]  /*12640*/  STL.64 [R1+0x28], R6 ;  /* 0x0000280601007387 */ /* 0x000fe80000100a00 */
[----:B------:R-:W-:Y:S04]  /*12650*/  STL.64 [R1+0x28e8], R18 ;  /* 0x0028e81201007387 */ /* 0x000fe80000100a00 */
[----:B------:R0:W-:Y:S04]  /*12660*/  STL.64 [R1+0x28e0], R16 ;  /* 0x0028e01001007387 */ /* 0x0001e80000100a00 */
[----:B------:R-:W1:Y:S04]  /*12670*/  LDSM.16.MT88.4 R4, [R29+UR6+0x10400] ;  /* 0x010400061d04783b */ /* 0x000e680008004200 */
[----:B0-----:R-:W2:Y:S04]  /*12680*/  LDL.LU.64 R16, [R1+0x20] ;  /* 0x0000200001107983 */ /* 0x001ea80000300a00 */
[----:B--2---:R-:W-:Y:S04]  /*12690*/  STL.64 [R1+0x28f0], R16 ;  /* 0x0028f01001007387 */ /* 0x004fe80000100a00 */
[----:B------:R-:W-:Y:S04]  /*126a0*/  STL [R1+0x28cc], R12 ;  /* 0x0028cc0c01007387 */ /* 0x000fe80000100800 */
[----:B------:R-:W-:Y:S04]  /*126b0*/  STL [R1+0x28c8], R13 ;  /* 0x0028c80d01007387 */ /* 0x000fe80000100800 */
[----:B------:R-:W-:Y:S04]  /*126c0*/  STL [R1+0x28c4], R14 ;  /* 0x0028c40e01007387 */ /* 0x000fe80000100800 */
[----:B------:R-:W-:Y:S04]  /*126d0*/  STL [R1+0x28c0], R15 ;  /* 0x0028c00f01007387 */ /* 0x000fe80000100800 */
[----:B-1----:R0:W-:Y:S04]  /*126e0*/  STL [R1+0x2884], R4 ;  /* 0x0028840401007387 */ /* 0x0021e80000100800 */
[----:B------:R1:W-:Y:S01]  /*126f0*/  STL [R1+0x2880], R5 ;  /* 0x0028800501007387 */ /* 0x0003e20000100800 */
[----:B0-----:R-:W-:-:S02]  /*12700*/  MOV R4, R2 ;  /* 0x0000000200047202 */ /* 0x001fc40000000f00 */
[----:B-1----:R-:W-:-:S07]  /*12710*/  MOV R5, R0 ;  /* 0x0000000000057202 */ /* 0x002fce0000000f00 */
[C---:B------:R-:W-:Y:S01]  /*12720*/  HMMA.16816.F32.BF16 R16, R8.reuse, R4, RZ ;  /* 0x000000040810723c */ /* 0x040fe200000418ff */
[----:B------:R-:W-:Y:S05]  /*12730*/  STL [R1+0x287c], R6 ;  /* 0x00287c0601007387 */ /* 0x000fea0000100800 */
[----:B------:R-:W-:Y:S01]  /*12740*/  HMMA.16816.F32.BF16 R12, R8, R20, RZ ;  /* 0x00000014080c723c */ /* 0x000fe200000418ff */
[----:B------:R-:W-:-:S15]  /*12750*/  STL [R1+0x2878], R7 ;  /* 0x0028780701007387 */ /* 0x000fde0000100800 */
[----:B------:R-:W-:-:S01]  /*12760*/  NOP ;  /* 0x0000000000007918 */ /* 0x000fc20000000000 */
[----:B------:R-:W-:Y:S04]  /*12770*/  STL.64 [R1+0x70], R16 ;  /* 0x0000701001007387 */ /* 0x000fe80000100a00 */
[----:B------:R0:W-:Y:S02]  /*12780*/  STL.64 [R1+0x78], R18 ;  /* 0x0000781201007387 */ /* 0x0001e40000100a00 */
[----:B0-----:R-:W-:Y:S01]  /*12790*/  HMMA.16816.F32.BF16 R16, R8, R24, RZ ;  /* 0x000000180810723c */ /* 0x001fe200000418ff */
[----:B------:R-:W-:Y:S01]  /*127a0*/  MOV R2, R20 ;  /* 0x0000001400027202 */ /* 0x000fe20000000f00 */
[----:B------:R-:W-:Y:S01]  /*127b0*/  IMAD.MOV.U32 R23, RZ, RZ, R12 ;  /* 0x000000ffff177224 */ /* 0x000fe200078e000c */
[----:B------:R-:W-:Y:S02]  /*127c0*/  MOV R0, R21 ;  /* 0x0000001500007202 */ /* 0x000fe40000000f00 */
[----:B------:R-:W-:-:S02]  /*127d0*/  MOV R22, R13 ;  /* 0x0000000d00167202 */ /* 0x000fc40000000f00 */
[----:B------:R-:W-:Y:S02]  /*127e0*/  MOV R21, R14 ;  /* 0x0000000e00157202 */ /* 0x000fe40000000f00 */
[----:B------:R-:W-:Y:S01]  /*127f0*/  MOV R20, R15 ;  /* 0x0000000f00147202 */ /* 0x000fe20000000f00 */
[----:B------:R-:W-:Y:S04]  /*12800*/  STL.64 [R1+0x28d8], R22 ;  /* 0x0028d81601007387 */ /* 0x000fe80000100a00 */
[----:B------:R0:W-:Y:S10]  /*12810*/  STL.64 [R1+0x28d0], R20 ;  /* 0x0028d01401007387 */ /* 0x0001f40000100a00 */
[----:B------:R-:W-:-:S02]  /*12820*/  MOV R12, R16 ;  /* 0x00000010000c7202 */ /* 0x000fc40000000f00 */
[----:B------:R-:W-:Y:S02]  /*12830*/  MOV R13, R17 ;  /* 0x00000011000d7202 */ /* 0x000fe40000000f00 */
[----:B------:R-:W2:Y:S01]  /*12840*/  LDL.LU.64 R16, [R1+0x28f0] ;  /* 0x0028f00001107983 */ /* 0x000ea20000300a00 */
[----:B------:R-:W-:Y:S02]  /*12850*/  MOV R14, R18 ;  /* 0x00000012000e7202 */ /* 0x000fe40000000f00 */
[----:B------:R-:W-:Y:S02]  /*12860*/  MOV R15, R19 ;  /* 0x00000013000f7202 */ /* 0x000fe40000000f00 */
[----:B------:R-:W3:Y:S01]  /*12870*/  LDL.LU.64 R18, [R1+0x28e8] ;  /* 0x0028e80001127983 */ /* 0x000ee20000300a00 */
[----:B--2---:R-:W-:Y:S06]  /*12880*/  HMMA.16816.F32.BF16 R8, R8, R16, RZ ;  /* 0x000000100808723c */ /* 0x004fec00000418ff */
[----:B------:R-:W-:Y:S01]  /*12890*/  IMAD.MOV.U32 R7, RZ, RZ, R16 ;  /* 0x000000ffff077224 */ /* 0x000fe200078e0010 */
[----:B------:R-:W-:-:S02]  /*128a0*/  MOV R6, R17 ;  /* 0x0000001100067202 */ /* 0x000fc40000000f00 */
[----:B------:R-:W3:Y:S01]  /*128b0*/  LDL.LU.64 R16, [R1+0x28e0] ;  /* 0x0028e00001107983 */ /* 0x000ee20000300a00 */
[----:B0-----:R-:W-:Y:S01]  /*128c0*/  MOV R20, R2 ;  /* 0x0000000200147202 */ /* 0x001fe20000000f00 */
[----:B------:R-:W-:-:S13]  /*128d0*/  IMAD.MOV.U32 R21, RZ, RZ, R0 ;  /* 0x000000ffff157224 */ /* 0x000fda00078e0000 */
[----:B------:R-:W-:Y:S02]  /*128e0*/  MOV R2, R10 ;  /* 0x0000000a00027202 */ /* 0x000fe40000000f00 */
[----:B------:R-:W-:Y:S01]  /*128f0*/  MOV R0, R11 ;  /* 0x0000000b00007202 */ /* 0x000fe20000000f00 */
[----:B------:R-:W-:Y:S01]  /*12900*/  IMAD.MOV.U32 R11, RZ, RZ, R6 ;  /* 0x000000ffff0b7224 */ /* 0x000fe200078e0006 */
[----:B------:R-:W-:Y:S01]  /*12910*/  MOV R10, R7 ;  /* 0x00000007000a7202 */ /* 0x000fe20000000f00 */
[----:B------:R-:W-:Y:S01]  /*12920*/  STL.64 [R1+0x40], R8 ;  /* 0x0000400801007387 */ /* 0x000fe20000100a00 */
[----:B------:R-:W-:Y:S01]  /*12930*/  LOP3.LUT R3, R3, 0x40, RZ, 0x3c, !PT ;  /* 0x0000004003037812 */ /* 0x000fe200078e3cff */
[C---:B---3--:R-:W-:Y:S06]  /*12940*/  HMMA.16816.F32.BF16 R4, R16.reuse, R4, RZ ;  /* 0x000000041004723c */ /* 0x048fec00000418ff */
[----:B------:R-:W-:-:S15]  /*12950*/  HMMA.16816.F32.BF16 R20, R16, R20, RZ ;  /* 0x000000141014723c */ /* 0x000fde00000418ff */
[----:B------:R-:W-:-:S02]  /*12960*/  NOP ;  /* 0x0000000000007918 */ /* 0x000fc40000000000 */
[----:B------:R0:W-:Y:S04]  /*12970*/  STL.64 [R1+0x30], R4 ;  /* 0x0000300401007387 */ /* 0x0001e80000100a00 */
[----:B------:R1:W-:Y:S01]  /*12980*/  STL [R1+0x38], R6 ;  /* 0x0000380601007387 */ /* 0x0003e20000100800 */
[----:B0-----:R-:W-:Y:S02]  /*12990*/  MOV R4, R7 ;  /* 0x0000000700047202 */ /* 0x001fe40000000f00 */
[----:B------:R-:W-:-:S03]  /*129a0*/  MOV R7, R22 ;  /* 0x0000001600077202 */ /* 0x000fc60000000f00 */
[----:B------:R-:W-:Y:S01]  /*129b0*/  STL [R1+0x2888], R4 ;  /* 0x0028880401007387 */ /* 0x000fe20000100800 */
[----:B------:R-:W-:Y:S02]  /*129c0*/  MOV R5, R20 ;  /* 0x0000001400057202 */ /* 0x000fe40000000f00 */
[----:B-1----:R-:W-:Y:S01]  /*129d0*/  MOV R6, R21 ;  /* 0x0000001500067202 */ /* 0x002fe20000000f00 */
[----:B------:R0:W-:Y:S04]  /*129e0*/  STL [R1+0x8c], R23 ;  /* 0x00008c1701007387 */ /* 0x0001e80000100800 */
[----:B0-----:R-:W2:Y:S04]  /*129f0*/  LDL.LU.64 R22, [R1+0x28d8] ;  /* 0x0028d80001167983 */ /* 0x001ea80000300a00 */
[----:B------:R-:W3:Y:S01]  /*12a00*/  LDL.LU.64 R20, [R1+0x28d0] ;  /* 0x0028d00001147983 */ /* 0x000ee20000300a00 */
[----:B------:R-:W-:-:S03]  /*12a10*/  IMAD.MOV.U32 R4, RZ, RZ, R10 ;  /* 0x000000ffff047224 */ /* 0x000fc600078e000a */
[----:B------:R-:W-:Y:S04]  /*12a20*/  STL [R1+0x2894], R7 ;  /* 0x0028940701007387 */ /* 0x000fe80000100800 */
[----:B------:R-:W-:Y:S04]  /*12a30*/  STL [R1+0x2890], R6 ;  /* 0x0028900601007387 */ /* 0x000fe80000100800 */
[----:B------:R0:W-:Y:S02]  /*12a40*/  STL [R1+0x288c], R5 ;  /* 0x00288c0501007387 */ /* 0x0001e40000100800 */
[----:B0-----:R-:W-:-:S02]  /*12a50*/  MOV R5, R11 ;  /* 0x0000000b00057202 */ /* 0x001fc40000000f00 */
[----:B------:R-:W-:Y:S01]  /*12a60*/  HMMA.16816.F32.BF16 R8, R16, R24, RZ ;  /* 0x000000181008723c */ /* 0x000fe200000418ff */
[----:B------:R-:W-:-:S15]  /*12a70*/  STL.64 [R1+0x28b8], R26 ;  /* 0x0028b81a01007387 */ /* 0x000fde0000100a00 */
[----:B------:R-:W-:-:S07]  /*12a80*/  NOP ;  /* 0x0000000000007918 */ /* 0x000fce0000000000 */
[----:B------:R-:W-:Y:S04]  /*12a90*/  STL.64 [R1+0x90], R8 ;  /* 0x0000900801007387 */ /* 0x000fe80000100a00 */
[----:B------:R-:W-:Y:S04]  /*12aa0*/  STL.64 [R1+0x98], R10 ;  /* 0x0000980a01007387 */ /* 0x000fe80000100a00 */
[----:B------:R-:W0:Y:S04]  /*12ab0*/  LDSM.16.MT88.4 R8, [R28+UR6+0x10800] ;  /* 0x010800061c08783b */ /* 0x000e280008004200 */
[----:B0-----:R-:W-:Y:S04]  /*12ac0*/  STL [R1+0x282c], R8 ;  /* 0x00282c0801007387 */ /* 0x001fe80000100800 */
[----:B------:R-:W-:Y:S04]  /*12ad0*/  STL [R1+0x2828], R9 ;  /* 0x0028280901007387 */ /* 0x000fe80000100800 */
[----:B------:R-:W-:Y:S04]  /*12ae0*/  STL [R1+0x2824], R10 ;  /* 0x0028240a01007387 */ /* 0x000fe80000100800 */
[----:B------:R-:W-:Y:S04]  /*12af0*/  STL [R1+0x2820], R11 ;  /* 0x0028200b01007387 */ /* 0x000fe80000100800 */
[----:B------:R-:W0:Y:S04]  /*12b00*/  LDSM.16.M88.4 R8, [R3+UR6] ;  /* 0x000000060308783b */ /* 0x000e280008000200 */
[----:B------:R-:W4:Y:S04]  /*12b10*/  LDL.LU R24, [R1+0x70] ;  /* 0x0000700001187983 */ /* 0x000f280000300800 */
[----:B0-----:R-:W-:Y:S04]  /*12b20*/  STL.64 [R1+0xd0], R8 ;  /* 0x0000d00801007387 */ /* 0x001fe80000100a00 */
[----:B------:R-:W-:Y:S04]  /*12b30*/  STL.64 [R1+0xd8], R10 ;  /* 0x0000d80a01007387 */ /* 0x000fe80000100a00 */
[----:B------:R-:W0:Y:S04]  /*12b40*/  LDSM.16.M88.4 R8, [R3+UR6+0x4000] ;  /* 0x004000060308783b */ /* 0x000e280008000200 */
[----:B------:R-:W4:Y:S04]  /*12b50*/  LDL.LU R25, [R1+0x74] ;  /* 0x0000740001197983 */ /* 0x000f280000300800 */
[----:B------:R-:W4:Y:S04]  /*12b60*/  LDL.LU R26, [R1+0x78] ;  /* 0x00007800011a7983 */ /* 0x000f280000300800 */
[----:B------:R-:W4:Y:S04]  /*12b70*/  LDL.LU R27, [R1+0x7c] ;  /* 0x00007c00011b7983 */ /* 0x000f280000300800 */
[----:B0-----:R0:W-:Y:S04]  /*12b80*/  STL.64 [R1+0xe0], R8 ;  /* 0x0000e00801007387 */ /* 0x0011e80000100a00 */
[----:B------:R1:W-:Y:S01]  /*12b90*/  STL.64 [R1+0xe8], R10 ;  /* 0x0000e80a01007387 */ /* 0x0003e20000100a00 */
[----:B0-----:R-:W-:-:S03]  /*12ba0*/  MOV R8, R12 ;  /* 0x0000000c00087202 */ /* 0x001fc60000000f00 */
[----:B------:R-:W4:Y:S01]  /*12bb0*/  LDL.LU R12, [R1+0x28cc] ;  /* 0x0028cc00010c7983 */ /* 0x000f220000300800 */
[----:B------:R-:W-:Y:S01]  /*12bc0*/  MOV R9, R13 ;  /* 0x0000000d00097202 */ /* 0x000fe20000000f00 */
[----:B-1----:R-:W-:Y:S01]  /*12bd0*/  IMAD.MOV.U32 R11, RZ, RZ, R15 ;  /* 0x000000ffff0b7224 */ /* 0x002fe200078e000f */
[----:B------:R-:W-:Y:S01]  /*12be0*/  MOV R10, R14 ;  /* 0x0000000e000a7202 */ /* 0x000fe20000000f00 */
[----:B------:R-:W4:Y:S04]  /*12bf0*/  LDL.LU R13, [R1+0x28c8] ;  /* 0x0028c800010d7983 */ /* 0x000f280000300800 */
[----:B------:R-:W4:Y:S04]  /*12c00*/  LDL.LU R14, [R1+0x28c4] ;  /* 0x0028c400010e7983 */ /* 0x000f280000300800 */
[----:B------:R-:W4:Y:S04]  /*12c10*/  LDL.LU R15, [R1+0x28c0] ;  /* 0x0028c000010f7983 */ /* 0x000f280000300800 */
[----:B------:R-:W-:Y:S04]  /*12c20*/  STL.64 [R1+0x28b0], R10 ;  /* 0x0028b00a01007387 */ /* 0x000fe80000100a00 */
[----:B------:R2:W-:Y:S02]  /*12c30*/  STL.64 [R1+0x28a8], R8 ;  /* 0x0028a80801007387 */ /* 0x0005e40000100a00 */
[----:B--2---:R-:W-:-:S02]  /*12c40*/  MOV R8, R23 ;  /* 0x0000001700087202 */ /* 0x004fc40000000f00 */
[----:B------:R-:W-:Y:S02]  /*12c50*/  MOV R9, R22 ;  /* 0x0000001600097202 */ /* 0x000fe40000000f00 */
[----:B---3--:R-:W-:Y:S02]  /*12c60*/  MOV R10, R21 ;  /* 0x00000015000a7202 */ /* 0x008fe40000000f00 */
[----:B------:R-:W-:Y:S02]  /*12c70*/  MOV R11, R20 ;  /* 0x00000014000b7202 */ /* 0x000fe40000000f00 */
[----:B------:R-:W0:Y:S04]  /*12c80*/  LDSM.16.M88.4 R20, [R3+UR6+0x8000] ;  /* 0x008000060314783b */ /* 0x000e280008000200 */
[----:B0-----:R-:W-:Y:S04]  /*12c90*/  STL.64 [R1+0x100], R20 ;  /* 0x0001001401007387 */ /* 0x001fe80000100a00 */
[----:B------:R-:W-:Y:S04]  /*12ca0*/  STL.64 [R1+0x108], R22 ;  /* 0x0001081601007387 */ /* 0x000fe80000100a00 */
[----:B------:R-:W0:Y:S04]  /*12cb0*/  LDSM.16.M88.4 R20, [R3+UR6+0xc000] ;  /* 0x00c000060314783b */ /* 0x000e280008000200 */
[----:B------:R-:W-:Y:S01]  /*12cc0*/  STL [R1+0x2640], R3 ;  /* 0x0026400301007387 */ /* 0x000fe20000100800 */
[----:B------:R-:W-:Y:S03]  /*12cd0*/  HMMA.16816.F32.BF16 R16, R16, R4, RZ ;  /* 0x000000041010723c */ /* 0x000fe600000418ff */
[----:B0-----:R-:W-:Y:S04]  /*12ce0*/  STL.64 [R1+0x120], R20 ;  /* 0x0001201401007387 */ /* 0x001fe80000100a00 */
[----:B------:R-:W-:Y:S04]  /*12cf0*/  STL.64 [R1+0x128], R22 ;  /* 0x0001281601007387 */ /* 0x000fe80000100a00 */
[----:B------:R-:W0:-:S13]  /*12d00*/  LDSM.16.MT88.4 R20, [R29+UR6+0x10800] ;  /* 0x010800061d14783b */ /* 0x000e1a0008004200 */
[----:B------:R-:W-:Y:S01]  /*12d10*/  IMAD.MOV.U32 R7, RZ, RZ, R16 ;  /* 0x000000ffff077224 */ /* 0x000fe200078e0010 */
[----:B------:R-:W-:Y:S02]  /*12d20*/  MOV R6, R17 ;  /* 0x0000001100067202 */ /* 0x000fe40000000f00 */
[----:B------:R-:W-:Y:S02]  /*12d30*/  MOV R5, R18 ;  /* 0x0000001200057202 */ /* 0x000fe40000000f00 */
[----:B------:R-:W-:Y:S01]  /*12d40*/  MOV R4, R19 ;  /* 0x0000001300047202 */ /* 0x000fe20000000f00 */
[----:B0-----:R0:W-:Y:S04]  /*12d50*/  STL.64 [R1+0x27e0], R22 ;  /* 0x0027e01601007387 */ /* 0x0011e80000100a00 */
[----:B------:R-:W-:Y:S04]  /*12d60*/  STL.64 [R1+0x27d8], R20 ;  /* 0x0027d81401007387 */ /* 0x000fe80000100a00 */
[----:B0-----:R-:W4:Y:S04]  /*12d70*/  LDL.LU.64 R22, [R1+0x8] ;  /* 0x0000080001167983 */ /* 0x001f280000300a00 */
[----:B------:R0:W-:Y:S04]  /*12d80*/  STL.64 [R1+0x28a0], R6 ;  /* 0x0028a00601007387 */ /* 0x0001e80000100a00 */
[----:B------:R-:W-:Y:S04]  /*12d90*/  STL.64 [R1+0x2898], R4 ;  /* 0x0028980401007387 */ /* 0x000fe80000100a00 */
[----:B0-----:R-:W2:Y:S01]  /*12da0*/  LDL.LU.64 R6, [R1+0x18] ;  /* 0x0000180001067983 */ /* 0x001ea20000300a00 */
[----:B------:R-:W-:-:S03]  /*12db0*/  MOV R18, R2 ;  /* 0x0000000200127202 */ /* 0x000fc60000000f00 */
[----:B------:R-:W3:Y:S01]  /*12dc0*/  LDL.LU R16, [R1+0x40] ;  /* 0x0000400001107983 */ /* 0x000ee20000300800 */
[----:B------:R-:W-:-:S03]  /*12dd0*/  IMAD.MOV.U32 R19, RZ, RZ, R0 ;  /* 0x000000ffff137224 */ /* 0x000fc600078e0000 */
[----:B------:R-:W3:Y:S01]  /*12de0*/  LDL.LU R17, [R1+0x44] ;  /* 0x0000440001117983 */ /* 0x000ee20000300800 */
[C---:B----4-:R-:W-:Y:S06]  /*12df0*/  HMMA.16816.F32.BF16 R8, R12.reuse, R22, R8 ;  /* 0x000000160c08723c */ /* 0x050fec0000041808 */
[----:B--2---:R-:W-:-:S15]  /*12e00*/  HMMA.16816.F32.BF16 R24, R12, R6, R24 ;  /* 0x000000060c18723c */ /* 0x004fde0000041818 */
[----:B------:R-:W-:-:S03]  /*12e10*/  NOP ;  /* 0x0000000000007918 */ /* 0x000fc60000000000 */
[----:B------:R-:W-:Y:S01]  /*12e20*/  MOV R2, R10 ;  /* 0x0000000a00027202 */ /* 0x000fe20000000f00 */
[----:B------:R-:W-:Y:S01]  /*12e30*/  IMAD.MOV.U32 R21, RZ, RZ, R8 ;  /* 0x000000ffff157224 */ /* 0x000fe200078e0008 */
[----:B------:R-:W-:Y:S02]  /*12e40*/  MOV R0, R11 ;  /* 0x0000000b00007202 */ /* 0x000fe40000000f00 */
[----:B------:R-:W-:Y:S01]  /*12e50*/  MOV R20, R9 ;  /* 0x0000000900147202 */ /* 0x000fe20000000f00 */
[----:B------:R-:W-:Y:S04]  /*12e60*/  STL.64 [R1+0xb0], R24 ;  /* 0x0000b01801007387 */ /* 0x000fe80000100a00 */
[----:B------:R0:W-:Y:S04]  /*12e70*/  STL.64 [R1+0xb8], R26 ;  /* 0x0000b81a01007387 */ /* 0x0001e80000100a00 */
[----:B0-----:R-:W2:Y:S04]  /*12e80*/  LDL.LU.64 R26, [R1+0x28b8] ;  /* 0x0028b800011a7983 */ /* 0x001ea80000300a00 */
[----:B------:R-:W2:Y:S04]  /*12e90*/  LDL.LU.64 R10, [R1+0x28b0] ;  /* 0x0028b000010a7983 */ /* 0x000ea80000300a00 */
[----:B------:R-:W2:Y:S01]  /*12ea0*/  LDL.LU.64 R8, [R1+0x28a8] ;  /* 0x0028a80001087983 */ /* 0x000ea20000300a00 */
[----:B------:R-:W-:-:S02]  /*12eb0*/  MOV R4, R22 ;  /* 0x0000001600047202 */ /* 0x000fc40000000f00 */
[----:B------:R-:W-:Y:S01]  /*12ec0*/  MOV R24, R6 ;  /* 0x0000000600187202 */ /* 0x000fe20000000f00 */
[----:B------:R0:W-:Y:S01]  /*12ed0*/  STL [R1+0x2834], R20 ;  /* 0x0028341401007387 */ /* 0x0001e20000100800 */
[----:B------:R-:W-:Y:S02]  /*12ee0*/  MOV R3, R7 ;  /* 0x0000000700037202 */ /* 0x000fe40000000f00 */
[----:B0-----:R-:W-:Y:S01]  /*12ef0*/  MOV R20, R4 ;  /* 0x0000000400147202 */ /* 0x001fe20000000f00 */
[----:B------:R-:W-:Y:S01]  /*12f00*/  STL [R1+0x2830], R21 ;  /* 0x0028301501007387 */ /* 0x000fe20000100800 */
[----:B------:R-:W-:-:S03]  /*12f10*/  MOV R25, R23 ;  /* 0x0000001700197202 */ /* 0x000fc60000000f00 */
[----:B------:R-:W3:Y:S01]  /*12f20*/  LDL.LU.64 R22, [R1+0x28] ;  /* 0x0000280001167983 */ /* 0x000ee20000300a00 */
[----:B--2---:R-:W-:-:S15]  /*12f30*/  HMMA.16816.F32.BF16 R4, R12, R26, R8 ;  /* 0x0000001a0c04723c */ /* 0x004fde0000041808 */
[----:B------:R-:W-:-:S09]  /*12f40*/  NOP ;  /* 0x0000000000007918 */ /* 0x000fd20000000000 */
[----:B------:R-:W-:Y:S02]  /*12f50*/  MOV R10, R6 ;  /* 0x00000006000a7202 */ /* 0x000fe40000000f00 */
[----:B------:R-:W-:Y:S01]  /*12f60*/  MOV R11, R7 ;  /* 0x00000007000b7202 */ /* 0x000fe20000000f00 */
[----:B------:R-:W-:Y:S01]  /*12f70*/  IMAD.MOV.U32 R8, RZ, RZ, R4 ;  /* 0x000000ffff087224 */ /* 0x000fe200078e0004 */
[----:B------:R-:W2:Y:S01]  /*12f80*/  LDL.LU.64 R6, [R1+0x28a0] ;  /* 0x0028a00001067983 */ /* 0x000ea20000300a00 */
[----:B------:R-:W-:-:S03]  /*12f90*/  MOV R9, R5 ;  /* 0x0000000500097202 */ /* 0x000fc60000000f00 */
[----:B------:R-:W4:Y:S04]  /*12fa0*/  LDL.LU.64 R4, [R1+0x2898] ;  /* 0x0028980001047983 */ /* 0x000f280000300a00 */
[----:B------:R-:W-:Y:S04]  /*12fb0*/  STL.64 [R1+0x2840], R10 ;  /* 0x0028400a01007387 */ /* 0x000fe80000100a00 */
[----:B------:R2:W-:Y:S01]  /*12fc0*/  STL.64 [R1+0x2838], R8 ;  /* 0x0028380801007387 */ /* 0x0005e20000100a00 */
[----:B---3--:R-:W-:Y:S01]  /*12fd0*/  HMMA.16816.F32.BF16 R12, R12, R22, R16 ;  /* 0x000000160c0c723c */ /* 0x008fe20000041810 */
[----:B--2---:R-:W-:Y:S01]  /*12fe0*/  MOV R8, R7 ;  /* 0x0000000700087202 */ /* 0x004fe20000000f00 */
[----:B------:R-:W-:Y:S01]  /*12ff0*/  IMAD.MOV.U32 R9, RZ, RZ, R6 ;  /* 0x000000ffff097224 */ /* 0x000fe200078e0006 */
[----:B------:R-:W2:Y:S01]  /*13000*/  LDL.LU R7, [R1+0x2894] ;  /* 0x0028940001077983 */ /* 0x000ea20000300800 */
[----:B----4-:R-:W-:-:S03]  /*13010*/  MOV R10, R5 ;  /* 0x00000005000a7202 */ /* 0x010fc60000000f00 */
[----:B------:R-:W3:Y:S01]  /*13020*/  LDL.LU R6, [R1+0x2890] ;  /* 0x0028900001067983 */ /* 0x000ee20000300800 */
[----:B------:R-:W-:-:S03]  /*13030*/  MOV R11, R4 ;  /* 0x00000004000b7202 */ /* 0x000fc60000000f00 */
[----:B------:R-:W4:Y:S04]  /*13040*/  LDL.LU R5, [R1+0x288c] ;  /* 0x00288c0001057983 */ /* 0x000f280000300800 */
[----:B------:R-:W3:Y:S04]  /*13050*/  LDL.LU R4, [R1+0x2888] ;  /* 0x0028880001047983 */ /* 0x000ee80000300800 */
[----:B------:R0:W-:Y:S04]  /*13060*/  STL.64 [R1+0x2850], R10 ;  /* 0x0028500a01007387 */ /* 0x0001e80000100a00 */
[----:B------:R-:W-:Y:S01]  /*13070*/  STL.64 [R1+0x2848], R8 ;  /* 0x0028480801007387 */ /* 0x000fe20000100a00 */
[----:B0-----:R-:W-:-:S02]  /*13080*/  MOV R10, R20 ;  /* 0x00000014000a7202 */ /* 0x001fc40000000f00 */
[----:B------:R-:W-:Y:S01]  /*13090*/  MOV R11, R25 ;  /* 0x00000019000b7202 */ /* 0x000fe20000000f00 */
[----:B------:R-:W-:-:S04]  /*130a0*/  IMAD.MOV.U32 R25, RZ, RZ, R13 ;  /* 0x000000ffff197224 */ /* 0x000fc800078e000d */
[----:B------:R0:W-:Y:S01]  /*130b0*/  STL.64 [R1+0x2860], R10 ;  /* 0x0028600a01007387 */ /* 0x0001e20000100a00 */
[----:B------:R-:W-:Y:S02]  /*130c0*/  MOV R17, R22 ;  /* 0x0000001600117202 */ /* 0x000fe40000000f00 */
[----:B------:R-:W-:Y:S01]  /*130d0*/  MOV R16, R23 ;  /* 0x0000001700107202 */ /* 0x000fe20000000f00 */
[----:B------:R-:W-:Y:S01]  /*130e0*/  STL.64 [R1+0x2870], R26 ;  /* 0x0028701a01007387 */ /* 0x000fe20000100a00 */
[----:B0-----:R-:W-:Y:S01]  /*130f0*/  IMAD.MOV.U32 R10, RZ, RZ, R24 ;  /* 0x000000ffff0a7224 */ /* 0x001fe200078e0018 */
[----:B------:R-:W-:-:S05]  /*13100*/  MOV R24, R12 ;  /* 0x0000000c00187202 */ /* 0x000fca0000000f00 */
[----:B------:R0:W-:Y:S04]  /*13110*/  STL.64 [R1+0x2868], R24 ;  /* 0x0028681801007387 */ /* 0x0001e80000100a00 */
[----:B0-----:R-:W4:Y:S04]  /*13120*/  LDL.LU R24, [R1+0x30] ;  /* 0x0000300001187983 */ /* 0x001f280000300800 */
[----:B------:R-:W4:Y:S04]  /*13130*/  LDL.LU R25, [R1+0x34] ;  /* 0x0000340001197983 */ /* 0x000f280000300800 */
[----:B------:R-:W4:Y:S01]  /*13140*/  LDL.LU R26, [R1+0x38] ;  /* 0x00003800011a7983 */ /* 0x000f220000300800 */
[----:B--2---:R-:W-:-:S02]  /*13150*/  MOV R18, R7 ;  /* 0x0000000700127202 */ /* 0x004fc40000000f00 */
[----:B---3--:R-:W-:Y:S02]  /*13160*/  MOV R27, R4 ;  /* 0x00000004001b7202 */ /* 0x008fe40000000f00 */
[----:B------:R-:W2:Y:S04]  /*13170*/  LDL.LU R4, [R1+0x2884] ;  /* 0x0028840001047983 */ /* 0x000ea80000300800 */
[----:B------:R4:W-:Y:S02]  /*13180*/  STL.64 [R1+0x2858], R16 ;  /* 0x0028581001007387 */ /* 0x0009e40000100a00 */
[----:B----4-:R-:W-:Y:S01]  /*13190*/  MOV R16, R5 ;  /* 0x0000000500107202 */ /* 0x010fe20000000f00 */
[----:B------:R-:W-:Y:S01]  /*131a0*/  IMAD.MOV.U32 R17, RZ, RZ, R6 ;  /* 0x000000ffff117224 */ /* 0x000fe200078e0006 */
[----:B------:R-:W2:Y:S04]  /*131b0*/  LDL.LU R5, [R1+0x2880] ;  /* 0x0028800001057983 */ /* 0x000ea80000300800 */
[----:B------:R-:W2:Y:S04]  /*131c0*/  LDL.LU R6, [R1+0x287c] ;  /* 0x00287c0001067983 */ /* 0x000ea80000300800 */
[----:B------:R-:W2:Y:S01]  /*131d0*/  LDL.LU R7, [R1+0x2878] ;  /* 0x0028780001077983 */ /* 0x000ea20000300800 */
[----:B------:R-:W-:-:S03]  /*131e0*/  MOV R11, R3 ;  /* 0x00000003000b7202 */ /* 0x000fc60000000f00 */
[----:B------:R-:W3:Y:S01]  /*131f0*/  LDL.LU R19, [R1+0x8c] ;  /* 0x00008c0001137983 */ /* 0x000ee20000300800 */
[----:B------:R-:W-:-:S03]  /*13200*/  MOV R20, R14 ;  /* 0x0000000e00147202 */ /* 0x000fc60000000f00 */
[----:B------:R-:W4:Y:S01]  /*13210*/  LDL.LU R12, [R1+0x90] ;  /* 0x00009000010c7983 */ /* 0x000f220000300800 */
[----:B------:R-:W-:-:S03]  /*13220*/  MOV R21, R15 ;  /* 0x0000000f00157202 */ /* 0x000fc60000000f00 */
[----:B------:R-:W4:Y:S04]  /*13230*/  LDL.LU R13, [R1+0x94] ;  /* 0x00009400010d7983 */ /* 0x000f280000300800 */
[----:B------:R-:W4:Y:S04]  /*13240*/  LDL.LU R14, [R1+0x98] ;  /* 0x00009800010e7983 */ /* 0x000f280000300800 */
[----:B------:R-:W4:Y:S01]  /*13250*/  LDL.LU R15, [R1+0x9c] ;  /* 0x00009c00010f7983 */ /* 0x000f220000300800 */
[----:B--2---:R-:W-:Y:S03]  /*13260*/  HMMA.16816.F32.BF16 R8, R4, R10, R24 ;  /* 0x0000000a0408723c */ /* 0x004fe60000041818 */
[----:B------:R-:W4:Y:S04]  /*13270*/  LDL.LU.64 R26, [R1+0x2870] ;  /* 0x00287000011a7983 */ /* 0x000f280000300a00 */
[----:B------:R-:W2:-:S15]  /*13280*/  LDL.LU.64 R24, [R1+0x2868] ;  /* 0x0028680001187983 */ /* 0x000e9e0000300a00 */
[----:B------:R-:W-:-:S01]  /*13290*/  NOP ;  /* 0x0000000000007918 */ /* 0x000fc20000000000 */
[----:B------:R3:W-:Y:S01]  /*132a0*/  STL.64 [R1+0x30], R8 ;  /* 0x0000300801007387 */ /* 0x0007e20000100a00 */
[----:B------:R-:W-:Y:S02]  /*132b0*/  MOV R23, R10 ;  /* 0x0000000a00177202 */ /* 0x000fe40000000f00 */
[----:B------:R-:W-:Y:S02]  /*132c0*/  MOV R22, R11 ;  /* 0x0000000b00167202 */ /* 0x000fe40000000f00 */
[----:B------:R-:W3:Y:S02]  /*132d0*/  LDL.LU.64 R10, [R1+0x2860] ;  /* 0x00286000010a7983 */ /* 0x000ee40000300a00 */
[----:B---3--:R-:W-:Y:S02]  /*132e0*/  HMMA.16816.F32.BF16 R8, R4, R10, R16 ;  /* 0x0000000a0408723c */ /* 0x008fe40000041810 */
[----:B------:R-:W3:-:S15]  /*132f0*/  LDL.LU.64 R16, [R1+0x2858] ;  /* 0x0028580001107983 */ /* 0x000ede0000300a00 */
[----:B------:R-:W-:-:S06]  /*13300*/  NOP ;  /* 0x0000000000007918 */ /* 0x000fcc0000000000 */
[----:B------:R-:W-:Y:S04]  /*13310*/  STL.64 [R1+0x10], R8 ;  /* 0x0000100801007387 */ /* 0x000fe80000100a00 */
[----:B------:R0:W-:Y:S04]  /*13320*/  STL.64 [R1+0x18], R10 ;  /* 0x0000180a01007387 */ /* 0x0001e80000100a00 */
[----:B0-----:R-:W2:Y:S04]  /*13330*/  LDL.LU.64 R10, [R1+0x2850] ;  /* 0x00285000010a7983 */ /* 0x001ea80000300a00 */
[----:B------:R-:W2:Y:S04]  /*13340*/  LDL.LU.64 R8, [R1+0x2848] ;  /* 0x0028480001087983 */ /* 0x000ea80000300a00 */
[----:B------:R-:W3:Y:S01]  /*13350*/  LDL R3, [R1+0x140] ;  /* 0x0001400001037983 */ /* 0x000ee20000100800 */
[----:B----4-:R-:W-:Y:S03]  /*13360*/  HMMA.16816.F32.BF16 R12, R4, R26, R12 ;  /* 0x0000001a040c723c */ /* 0x010fe6000004180c */
[----:B---3--:R-:W-:-:S15]  /*13370*/  STL [R1+0x27c0], R3 ;  /* 0x0027c00301007387 */ /* 0x008fde0000100800 */
[----:B------:R-:W-:-:S05]  /*13380*/  NOP ;  /* 0x0000000000007918 */ /* 0x000fca0000000000 */
[----:B------:R-:W-:Y:S04]  /*13390*/  STL.64 [R1], R12 ;  /* 0x0000000c01007387 */ /* 0x000fe80000100a00 */
[----:B------:R-:W-:Y:S04]  /*133a0*/  STL.64 [R1+0x8], R14 ;  /* 0x0000080e01007387 */ /* 0x000fe80000100a00 */
[----:B------:R-:W0:Y:S04]  /*133b0*/  LDSM.16.MT88.4 R12, [R28+UR6+0x10c00] ;  /* 0x010c00061c0c783b */ /* 0x000e280008004200 */
[----:B------:R-:W-:Y:S04]  /*133c0*/  STL [R1+0x27c4], R28 ;  /* 0x0027c41c01007387 */ /* 0x000fe80000100800 */
[----:B0-----:R0:W-:Y:S02]  /*133d0*/  STL.64 [R1+0x2798], R14 ;  /* 0x0027980e01007387 */ /* 0x0011e40000100a00 */
[----:B0-----:R-:W-:Y:S01]  /*133e0*/  MOV R14, R17 ;  /* 0x00000011000e7202 */ /* 0x001fe20000000f00 */
[----:B------:R-:W-:-:S02]  /*133f0*/  IMAD.MOV.U32 R15, RZ, RZ, R16 ;  /* 0x000000ffff0f7224 */ /* 0x000fc400078e0010 */
[----:B------:R-:W0:Y:S04]  /*13400*/  LDSM.16.MT88.4 R16, [R29+UR6+0x10c00] ;  /* 0x010c00061d10783b */ /* 0x000e280008004200 */
[----:B------:R2:W-:Y:S04]  /*13410*/  STL.64 [R1+0x2790], R12 ;  /* 0x0027900c01007387 */ /* 0x0005e80000100a00 */
[----:B------:R-:W-:Y:S01]  /*13420*/  STL [R1+0x27a0], R29 ;  /* 0x0027a01d01007387 */ /* 0x000fe20000100800 */
[----:B--2---:R-:W-:Y:S03]  /*13430*/  HMMA.16816.F32.BF16 R12, R4, R14, R8 ;  /* 0x0000000e040c723c */ /* 0x004fe60000041808 */
[----:B0-----:R0:W-:Y:S04]  /*13440*/  STL [R1+0x2744], R16 ;  /* 0x0027441001007387 */ /* 0x0011e80000100800 */
[----:B------:R1:W-:Y:S04]  /*13450*/  STL [R1+0x2740], R17 ;  /* 0x0027401101007387 */ /* 0x0003e80000100800 */
[----:B------:R-:W-:Y:S04]  /*13460*/  STL [R1+0x273c], R18 ;  /* 0x00273c1201007387 */ /* 0x000fe80000100800 */
[----:B------:R-:W-:Y:S04]  /*13470*/  STL [R1+0x2738], R19 ;  /* 0x0027381301007387 */ /* 0x000fe80000100800 */
[----:B0-----:R-:W2:Y:S04]  /*13480*/  LDL.LU R16, [R1+0xd0] ;  /* 0x0000d00001107983 */ /* 0x001ea80000300800 */
[----:B-1----:R-:W2:Y:S04]  /*13490*/  LDL.LU R17, [R1+0xd4] ;  /* 0x0000d40001117983 */ /* 0x002ea80000300800 */
[----:B------:R-:W3:Y:S04]  /*134a0*/  LDL.LU.64 R10, [R1+0x2840] ;  /* 0x00284000010a7983 */ /* 0x000ee80000300a00 */
[----:B------:R-:W4:Y:S04]  /*134b0*/  LDL.LU.64 R8, [R1+0x2838] ;  /* 0x0028380001087983 */ /* 0x000f280000300a00 */
[----:B------:R-:W2:Y:S01]  /*134c0*/  LDL.LU.64 R4, [R1+0xe0] ;  /* 0x0000e00001047983 */ /* 0x000ea20000300a00 */
[----:B------:R-:W-:-:S02]  /*134d0*/  MOV R26, R20 ;  /* 0x00000014001a7202 */ /* 0x000fc40000000f00 */
[----:B------:R-:W-:Y:S01]  /*134e0*/  MOV R27, R21 ;  /* 0x00000015001b7202 */ /* 0x000fe20000000f00 */
[----:B--2---:R0:W-:Y:S04]  /*134f0*/  STL.64 [R1+0x2818], R4 ;  /* 0x0028180401007387 */ /* 0x0041e80000100a00 */
[----:B0-----:R-:W2:Y:S04]  /*13500*/  LDL.LU R4, [R1+0xb0] ;  /* 0x0000b00001047983 */ /* 0x001ea80000300800 */
[----:B------:R-:W2:Y:S04]  /*13510*/  LDL.LU R5, [R1+0xb4] ;  /* 0x0000b40001057983 */ /* 0x000ea80000300800 */
[----:B------:R-:W2:Y:S04]  /*13520*/  LDL.LU R6, [R1+0xb8] ;  /* 0x0000b80001067983 */ /* 0x000ea80000300800 */
[----:B------:R-:W2:Y:S04]  /*13530*/  LDL.LU R7, [R1+0xbc] ;  /* 0x0000bc0001077983 */ /* 0x000ea80000300800 */
[----:B------:R-:W2:Y:S04]  /*13540*/  LDL.LU R20, [R1+0x2834] ;  /* 0x0028340001147983 */ /* 0x000ea80000300800 */
[----:B------:R-:W2:Y:S04]  /*13550*/  LDL.LU R21, [R1+0x2830] ;  /* 0x0028300001157983 */ /* 0x000ea80000300800 */
[----:B------:R3:W-:Y:S04]  /*13560*/  STL.64 [R1+0x27f0], R26 ;  /* 0x0027f01a01007387 */ /* 0x0007e80000100a00 */
[----:B------:R4:W-:Y:S01]  /*13570*/  STL.64 [R1+0x27e8], R24 ;  /* 0x0027e81801007387 */ /* 0x0009e20000100a00 */
[----:B---3--:R-:W-:Y:S01]  /*13580*/  IMAD.MOV.U32 R26, RZ, RZ, R10 ;  /* 0x000000ffff1a7224 */ /* 0x008fe200078e000a */
[----:B------:R-:W-:-:S02]  /*13590*/  MOV R27, R11 ;  /* 0x0000000b001b7202 */ /* 0x000fc40000000f00 */
[----:B----4-:R-:W-:Y:S02]  /*135a0*/  MOV R24, R8 ;  /* 0x0000000800187202 */ /* 0x010fe40000000f00 */
[----:B------:R-:W3:Y:S01]  /*135b0*/  LDL.LU R8, [R1+0x282c] ;  /* 0x00282c0001087983 */ /* 0x000ee20000300800 */
[----:B------:R-:W-:-:S03]  /*135c0*/  MOV R25, R9 ;  /* 0x0000000900197202 */ /* 0x000fc60000000f00 */
[----:B------:R-:W3:Y:S04]  /*135d0*/  LDL.LU R9, [R1+0x2828] ;  /* 0x0028280001097983 */ /* 0x000ee80000300800 */
[----:B------:R-:W3:Y:S04]  /*135e0*/  LDL.LU R10, [R1+0x2824] ;  /* 0x00282400010a7983 */ /* 0x000ee80000300800 */
[----:B------:R-:W3:Y:S04]  /*135f0*/  LDL.LU R11, [R1+0x2820] ;  /* 0x00282000010b7983 */ /* 0x000ee80000300800 */
[----:B------:R-:W-:Y:S04]  /*13600*/  STL.64 [R1+0x2810], R26 ;  /* 0x0028101a01007387 */ /* 0x000fe80000100a00 */
[----:B------:R2:W-:Y:S02]  /*13610*/  STL.64 [R1+0x2808], R24 ;  /* 0x0028081801007387 */ /* 0x0005e40000100a00 */
[----:B--2---:R-:W-:-:S02]  /*13620*/  MOV R25, R20 ;  /* 0x0000001400197202 */ /* 0x004fc40000000f00 */
[----:B------:R-:W-:Y:S02]  /*13630*/  MOV R24, R21 ;  /* 0x0000001500187202 */ /* 0x000fe40000000f00 */
[----:B------:R-:W2:Y:S04]  /*13640*/  LDL.LU.64 R20, [R1+0x120] ;  /* 0x0001200001147983 */ /* 0x000ea80000300a00 */
[----:B------:R-:W-:Y:S01]  /*13650*/  STL.64 [R1+0x2800], R22 ;  /* 0x0028001601007387 */ /* 0x000fe20000100a00 */
[----:B---3--:R-:W-:Y:S03]  /*13660*/  HMMA.16816.F32.BF16 R4, R8, R16, R4 ;  /* 0x000000100804723c */ /* 0x008fe60000041804 */
[----:B--2---:R0:W-:Y:S04]  /*13670*/  STL.64 [R1+0x27f8], R20 ;  /* 0x0027f81401007387 */ /* 0x0041e80000100a00 */
[----:B0-----:R-:W2:Y:S04]  /*13680*/  LDL.LU.64 R20, [R1+0x100] ;  /* 0x0001000001147983 */ /* 0x001ea80000300a00 */
[----:B------:R-:W-:Y:S04]  /*13690*/  STL [R1+0x27ac], R13 ;  /* 0x0027ac0d01007387 */ /* 0x000fe80000100800 */
[----:B------:R-:W-:Y:S04]  /*136a0*/  STL [R1+0x27a8], R14 ;  /* 0x0027a80e01007387 */ /* 0x000fe80000100800 */
[----:B------:R-:W-:Y:S04]  /*136b0*/  STL [R1+0x27a4], R15 ;  /* 0x0027a40f01007387 */ /* 0x000fe80000100800 */
[----:B------:R0:W-:Y:S04]  /*136c0*/  STL.64 [R1+0x60], R4 ;  /* 0x0000600401007387 */ /* 0x0001e80000100a00 */
[----:B------:R1:W-:Y:S04]  /*136d0*/  STL.64 [R1+0x68], R6 ;  /* 0x0000680601007387 */ /* 0x0003e80000100a00 */
[----:B0-----:R-:W3:Y:S01]  /*136e0*/  LDL.LU.64 R4, [R1+0x2818] ;  /* 0x0028180001047983 */ /* 0x001ee20000300a00 */
[----:B------:R-:W-:Y:S01]  /*136f0*/  MOV R26, R2 ;  /* 0x00000002001a7202 */ /* 0x000fe20000000f00 */
[----:B------:R-:W-:-:S07]  /*13700*/  IMAD.MOV.U32 R27, RZ, RZ, R0 ;  /* 0x000000ffff1b7224 */ /* 0x000fce00078e0000 */
[----:B---3--:R-:W-:Y:S06]  /*13710*/  HMMA.16816.F32.BF16 R24, R8, R4, R24 ;  /* 0x000000040818723c */ /* 0x008fec0000041818 */
[----:B------:R-:W-:Y:S02]  /*13720*/  MOV R28, R4 ;  /* 0x00000004001c7202 */ /* 0x000fe40000000f00 */
[----:B------:R-:W-:-:S15]  /*13730*/  MOV R3, R5 ;  /* 0x0000000500037202 */ /* 0x000fde0000000f00 */
[----:B------:R-:W-:-:S01]  /*13740*/  NOP ;  /* 0x0000000000007918 */ /* 0x000fc20000000000 */
[----:B------:R-:W-:Y:S01]  /*13750*/  IMAD.MOV.U32 R2, RZ, RZ, R26 ;  /* 0x000000ffff027224 */ /* 0x000fe200078e001a */
[----:B------:R-:W-:Y:S02]  /*13760*/  MOV R0, R27 ;  /* 0x0000001b00007202 */ /* 0x000fe40000000f00 */
[----:B------:R-:W-:Y:S01]  /*13770*/  MOV R5, R24 ;  /* 0x0000001800057202 */ /* 0x000fe20000000f00 */
[----:B------:R-:W3:Y:S01]  /*13780*/  LDL.LU.64 R26, [R1+0x2810] ;  /* 0x00281000011a7983 */ /* 0x000ee20000300a00 */
[----:B------:R-:W-:-:S03]  /*13790*/  MOV R4, R25 ;  /* 0x0000001900047202 */ /* 0x000fc60000000f00 */
[----:B------:R-:W3:Y:S01]  /*137a0*/  LDL.LU.64 R24, [R1+0x2808] ;  /* 0x0028080001187983 */ /* 0x000ee20000300a00 */
[----:B--2---:R-:W-:Y:S02]  /*137b0*/  MOV R19, R20 ;  /* 0x0000001400137202 */ /* 0x004fe40000000f00 */
[----:B------:R-:W-:Y:S01]  /*137c0*/  MOV R18, R21 ;  /* 0x0000001500127202 */ /* 0x000fe20000000f00 */
[----:B------:R-:W2:Y:S01]  /*137d0*/  LDL.LU.64 R22, [R1+0x2800] ;  /* 0x0028000001167983 */ /* 0x000ea20000300a00 */
[----:B---3--:R-:W-:Y:S03]  /*137e0*/  HMMA.16816.F32.BF16 R24, R8, R20, R24 ;  /* 0x000000140818723c */ /* 0x008fe60000041818 */
[----:B------:R-:W3:-:S15]  /*137f0*/  LDL.LU.64 R20, [R1+0x27f8] ;  /* 0x0027f80001147983 */ /* 0x000ede0000300a00 */
[----:B------:R-:W-:-:S06]  /*13800*/  NOP ;  /* 0x0000000000007918 */ /* 0x000fcc0000000000 */
[----:B-1----:R-:W-:Y:S02]  /*13810*/  MOV R7, R26 ;  /* 0x0000001a00077202 */ /* 0x002fe40000000f00 */
[----:B------:R-:W-:Y:S01]  /*13820*/  MOV R6, R27 ;  /* 0x0000001b00067202 */ /* 0x000fe20000000f00 */
[----:B------:R-:W-:Y:S01]  /*13830*/  IMAD.MOV.U32 R29, RZ, RZ, R25 ;  /* 0x000000ffff1d7224 */ /* 0x000fe200078e0019 */
[----:B------:R-:W-:Y:S01]  /*13840*/  MOV R15, R24 ;  /* 0x00000018000f7202 */ /* 0x000fe20000000f00 */
[----:B------:R-:W4:Y:S04]  /*13850*/  LDL.LU.64 R26, [R1+0x27f0] ;  /* 0x0027f000011a7983 */ /* 0x000f280000300a00 */
[----:B------:R-:W4:Y:S04]  /*13860*/  LDL.LU.64 R24, [R1+0x27e8] ;  /* 0x0027e80001187983 */ /* 0x000f280000300a00 */
[----:B------:R-:W-:Y:S04]  /*13870*/  STL.64 [R1+0x27b8], R6 ;  /* 0x0027b80601007387 */ /* 0x000fe80000100a00 */
[----:B------:R0:W-:Y:S04]  /*13880*/  STL.64 [R1+0x27b0], R4 ;  /* 0x0027b00401007387 */ /* 0x0001e80000100a00 */
[----:B0-----:R-:W2:Y:S04]  /*13890*/  LDL.LU R4, [R1+0x10] ;  /* 0x0000100001047983 */ /* 0x001ea80000300800 */
[----:B------:R-:W2:Y:S04]  /*138a0*/  LDL.LU R5, [R1+0x14] ;  /* 0x0000140001057983 */ /* 0x000ea80000300800 */
[----:B------:R-:W2:Y:S04]  /*138b0*/  LDL.LU R6, [R1+0x18] ;  /* 0x0000180001067983 */ /* 0x000ea80000300800 */
[----:B------:R-:W2:Y:S01]  /*138c0*/  LDL.LU R7, [R1+0x1c] ;  /* 0x00001c0001077983 */ /* 0x000ea20000300800 */
[----:B---3--:R-:W-:Y:S01]  /*138d0*/  IMAD.MOV.U32 R13, RZ, RZ, R20 ;  /* 0x000000ffff0d7224 */ /* 0x008fe200078e0014 */
[----:B------:R-:W-:Y:S01]  /*138e0*/  MOV R14, R21 ;  /* 0x00000015000e7202 */ /* 0x000fe20000000f00 */
[----:B----4-:R-:W-:Y:S01]  /*138f0*/  HMMA.16816.F32.BF16 R24, R8, R20, R24 ;  /* 0x000000140818723c */ /* 0x010fe20000041818 */
[----:B--2---:R0:W-:Y:S04]  /*13900*/  STL.64 [R1+0x27d0], R6 ;  /* 0x0027d00601007387 */ /* 0x0041e80000100a00 */
[----:B------:R1:W-:Y:S01]  /*13910*/  STL.64 [R1+0x27c8], R4 ;  /* 0x0027c80401007387 */ /* 0x0003e20000100a00 */
[----:B0-----:R-:W-:-:S02]  /*13920*/  MOV R6, R23 ;  /* 0x0000001700067202 */ /* 0x001fc40000000f00 */
[----:B------:R-:W-:Y:S01]  /*13930*/  MOV R7, R22 ;  /* 0x0000001600077202 */ /* 0x000fe20000000f00 */
[----:B-1----:R-:W2:Y:S04]  /*13940*/  LDL.LU R4, [R1+0x30] ;  /* 0x0000300001047983 */ /* 0x002ea80000300800 */
[----:B------:R-:W2:Y:S04]  /*13950*/  LDL.LU R5, [R1+0x34] ;  /* 0x0000340001057983 */ /* 0x000ea80000300800 */
[----:B------:R-:W2:Y:S04]  /*13960*/  LDL.LU.64 R22, [R1+0x27e0] ;  /* 0x0027e00001167983 */ /* 0x000ea80000300a00 */
[----:B------:R-:W2:Y:S04]  /*13970*/  LDL.LU.64 R20, [R1+0x27d8] ;  /* 0x0027d80001147983 */ /* 0x000ea80000300a00 */
[----:B------:R-:W-:Y:S04]  /*13980*/  STL [R1+0x2748], R27 ;  /* 0x0027481b01007387 */ /* 0x000fe80000100800 */
[----:B------:R-:W-:Y:S01]  /*13990*/  STL [R1+0x2788], R26 ;  /* 0x0027881a01007387 */ /* 0x000fe20000100800 */
[----:B------:R-:W-:-:S03]  /*139a0*/  MOV R8, R19 ;  /* 0x0000001300087202 */ /* 0x000fc60000000f00 */
[----:B------:R0:W-:Y:S01]  /*139b0*/  STL.64 [R1+0x2780], R24 ;  /* 0x0027801801007387 */ /* 0x0001e20000100a00 */
[----:B------:R-:W-:-:S03]  /*139c0*/  MOV R9, R18 ;  /* 0x0000001200097202 */ /* 0x000fc60000000f00 */
[----:B0-----:R-:W3:Y:S04]  /*139d0*/  LDL.LU R24, [R1] ;  /* 0x0000000001187983 */ /* 0x001ee80000300800 */
[----:B------:R-:W3:Y:S04]  /*139e0*/  LDL.LU R25, [R1+0x4] ;  /* 0x0000040001197983 */ /* 0x000ee80000300800 */
[----:B------:R-:W3:Y:S04]  /*139f0*/  LDL.LU R26, [R1+0x8] ;  /* 0x00000800011a7983 */ /* 0x000ee80000300800 */
[----:B------:R-:W3:Y:S01]  /*13a00*/  LDL.LU R27, [R1+0xc] ;  /* 0x00000c00011b7983 */ /* 0x000ee20000300800 */
[----:B--2---:R-:W-:-:S15]  /*13a10*/  HMMA.16816.F32.BF16 R4, R20, R16, R4 ;  /* 0x000000101404723c */ /* 0x004fde0000041804 */
[----:B------:R-:W-:-:S09]  /*13a20*/  NOP ;  /* 0x0000000000007918 */ /* 0x000fd20000000000 */
[----:B------:R-:W-:Y:S01]  /*13a30*/  MOV R18, R6 ;  /* 0x0000000600127202 */ /* 0x000fe20000000f00 */
[----:B------:R-:W-:Y:S01]  /*13a40*/  IMAD.MOV.U32 R17, RZ, RZ, R5 ;  /* 0x000000ffff117224 */ /* 0x000fe200078e0005 */
[----:B------:R-:W-:Y:S02]  /*13a50*/  MOV R19, R7 ;  /* 0x0000000700137202 */ /* 0x000fe40000000f00 */
[----:B------:R-:W-:Y:S01]  /*13a60*/  MOV R16, R4 ;  /* 0x0000000400107202 */ /* 0x000fe20000000f00 */
[----:B------:R-:W2:Y:S04]  /*13a70*/  LDL.LU.64 R6, [R1+0x27d0] ;  /* 0x0027d00001067983 */ /* 0x000ea80000300a00 */
[----:B------:R-:W2:Y:S04]  /*13a80*/  LDL.LU.64 R4, [R1+0x27c8] ;  /* 0x0027c80001047983 */ /* 0x000ea80000300a00 */
[----:B------:R-:W-:Y:S04]  /*13a90*/  STL.64 [R1+0x2758], R18 ;  /* 0x0027581201007387 */ /* 0x000fe80000100a00 */
[----:B------:R0:W-:Y:S02]  /*13aa0*/  STL.64 [R1+0x2750], R16 ;  /* 0x0027501001007387 */ /* 0x0001e40000100a00 */
[----:B0-----:R-:W-:-:S02]  /*13ab0*/  MOV R16, R28 ;  /* 0x0000001c00107202 */ /* 0x001fc40000000f00 */
[----:B------:R-:W4:Y:S01]  /*13ac0*/  LDL.LU R28, [R1+0x27c4] ;  /* 0x0027c400011c7983 */ /* 0x000f220000300800 */
[----:B------:R-:W-:-:S03]  /*13ad0*/  MOV R17, R3 ;  /* 0x0000000300117202 */ /* 0x000fc60000000f00 */
[----:B------:R-:W4:Y:S01]  /*13ae0*/  LDL.LU R3, [R1+0x27c0] ;  /* 0x0027c00001037983 */ /* 0x000f220000300800 */
[C---:B---3--:R-:W-:Y:S06]  /*13af0*/  HMMA.16816.F32.BF16 R8, R20.reuse, R8, R24 ;  /* 0x000000081408723c */ /* 0x048fec0000041818 */
[----:B--2---:R-:W-:Y:S01]  /*13b00*/  HMMA.16816.F32.BF16 R16, R20, R16, R4 ;  /* 0x000000101410723c */ /* 0x004fe20000041804 */
[----:B------:R-:W2:Y:S04]  /*13b10*/  LDL.LU.64 R6, [R1+0x27b8] ;  /* 0x0027b80001067983 */ /* 0x000ea80000300a00 */
[----:B------:R-:W3:Y:S04]  /*13b20*/  LDL.LU.64 R4, [R1+0x27b0] ;  /* 0x0027b00001047983 */ /* 0x000ee80000300a00 */
[----:B------:R-:W3:-:S14]  /*13b30*/  LDL.LU R24, [R1+0x60] ;  /* 0x0000600001187983 */ /* 0x000edc0000300800 */
[----:B------:R-:W-:Y:S04]  /*13b40*/  STL.64 [R1+0x10], R16 ;  /* 0x0000101001007387 */ /* 0x000fe80000100a00 */
[----:B------:R-:W-:Y:S04]  /*13b50*/  STL.64 [R1+0x18], R18 ;  /* 0x0000181201007387 */ /* 0x000fe80000100a00 */
[----:B------:R-:W-:Y:S04]  /*13b60*/  STL.64 [R1], R8 ;  /* 0x0000000801007387 */ /* 0x000fe80000100a00 */
[----:B------:R-:W-:Y:S04]  /*13b70*/  STL.64 [R1+0x8], R10 ;  /* 0x0000080a01007387 */ /* 0x000fe80000100a00 */
[----:B----4-:R-:W0:Y:S04]  /*13b80*/  LDSM.16.MT88.4 R8, [R28+UR6+0x11000] ;  /* 0x011000061c08783b */ /* 0x010e280008004200 */
[----:B------:R-:W1:Y:S04]  /*13b90*/  LDSM.16.M88.4 R16, [R3+UR6+0x80] ;  /* 0x000080060310783b */ /* 0x000e680008000200 */
[----:B------:R-:W4:Y:S04]  /*13ba0*/  LDL.LU R25, [R1+0x64] ;  /* 0x0000640001197983 */ /* 0x000f280000300800 */
[----:B------:R-:W4:Y:S04]  /*13bb0*/  LDL.LU R26, [R1+0x68] ;  /* 0x00006800011a7983 */ /* 0x000f280000300800 */
[----:B------:R-:W4:Y:S04]  /*13bc0*/  LDL.LU R27, [R1+0x6c] ;  /* 0x00006c00011b7983 */ /* 0x000f280000300800 */
[----:B------:R-:W-:Y:S04]  /*13bd0*/  STL [R1+0x270c], R28 ;  /* 0x00270c1c01007387 */ /* 0x000fe80000100800 */
[----:B0-----:R-:W-:Y:S04]  /*13be0*/  STL.64 [R1+0x26f8], R10 ;  /* 0x0026f80a01007387 */ /* 0x001fe80000100a00 */
[----:B------:R0:W-:Y:S02]  /*13bf0*/  STL.64 [R1+0x26f0], R8 ;  /* 0x0026f00801007387 */ /* 0x0001e40000100a00 */
[----:B0-----:R-:W-:Y:S01]  /*13c00*/  IMAD.MOV.U32 R8, RZ, RZ, R13 ;  /* 0x000000ffff087224 */ /* 0x001fe200078e000d */
[----:B------:R-:W-:Y:S01]  /*13c10*/  MOV R9, R14 ;  /* 0x0000000e00097202 */ /* 0x000fe20000000f00 */
[----:B------:R-:W4:Y:S04]  /*13c20*/  LDL.LU R13, [R1+0x27ac] ;  /* 0x0027ac00010d7983 */ /* 0x000f280000300800 */
[----:B------:R-:W4:Y:S04]  /*13c30*/  LDL.LU R14, [R1+0x27a8] ;  /* 0x0027a800010e7983 */ /* 0x000f280000300800 */
[----:B------:R-:W4:Y:S04]  /*13c40*/  LDL.LU R10, [R1+0x128] ;  /* 0x00012800010a7983 */ /* 0x000f280000300800 */
[----:B------:R-:W4:Y:S04]  /*13c50*/  LDL.LU R11, [R1+0x12c] ;  /* 0x00012c00010b7983 */ /* 0x000f280000300800 */
[----:B-1----:R-:W-:Y:S04]  /*13c60*/  STL.64 [R1+0x90], R16 ;  /* 0x0000901001007387 */ /* 0x002fe80000100a00 */
[----:B------:R-:W-:Y:S04]  /*13c70*/  STL.64 [R1+0x98], R18 ;  /* 0x0000981201007387 */ /* 0x000fe80000100a00 */
[----:B------:R-:W0:Y:S04]  /*13c80*/  LDSM.16.M88.4 R16, [R3+UR6+0x4080] ;  /* 0x004080060310783b */ /* 0x000e280008000200 */
[----:B0-----:R0:W-:Y:S04]  /*13c90*/  STL.64 [R1+0xf0], R16 ;  /* 0x0000f01001007387 */ /* 0x0011e80000100a00 */
[----:B------:R2:W-:Y:S01]  /*13ca0*/  STL.64 [R1+0xf8], R18 ;  /* 0x0000f81201007387 */ /* 0x0005e20000100a00 */
[----:B0-----:R-:W-:-:S03]  /*13cb0*/  MOV R16, R15 ;  /* 0x0000000f00107202 */ /* 0x001fc60000000f00 */
[----:B------:R-:W4:Y:S01]  /*13cc0*/  LDL.LU R15, [R1+0x27a4] ;  /* 0x0027a400010f7983 */ /* 0x000f220000300800 */
[----:B------:R-:W-:-:S03]  /*13cd0*/  MOV R17, R29 ;  /* 0x0000001d00117202 */ /* 0x000fc60000000f00 */
[----:B------:R-:W4:Y:S01]  /*13ce0*/  LDL.LU R29, [R1+0x27a0] ;  /* 0x0027a000011d7983 */ /* 0x000f220000300800 */
[----:B--2---:R-:W-:Y:S01]  /*13cf0*/  MOV R18, R7 ;  /* 0x0000000700127202 */ /* 0x004fe20000000f00 */
[----:B------:R-:W-:-:S05]  /*13d00*/  IMAD.MOV.U32 R19, RZ, RZ, R6 ;  /* 0x000000ffff137224 */ /* 0x000fca00078e0006 */
[----:B------:R-:W-:Y:S04]  /*13d10*/  STL.64 [R1+0x2778], R18 ;  /* 0x0027781201007387 */ /* 0x000fe80000100a00 */
[----:B------:R3:W-:Y:S02]  /*13d20*/  STL.64 [R1+0x2770], R16 ;  /* 0x0027701001007387 */ /* 0x0007e40000100a00 */
[----:B---3--:R-:W-:Y:S02]  /*13d30*/  MOV R16, R5 ;  /* 0x0000000500107202 */ /* 0x008fe40000000f00 */
[----:B------:R-:W-:Y:S02]  /*13d40*/  MOV R17, R4 ;  /* 0x0000000400117202 */ /* 0x000fe40000000f00 */
[----:B------:R-:W0:Y:S01]  /*13d50*/  LDSM.16.M88.4 R4, [R3+UR6+0x8080] ;  /* 0x008080060304783b */ /* 0x000e220008000200 */
[----:B------:R-:W-:-:S02]  /*13d60*/  MOV R18, R2 ;  /* 0x0000000200127202 */ /* 0x000fc40000000f00 */
[----:B------:R-:W-:Y:S01]  /*13d70*/  MOV R19, R0 ;  /* 0x0000000000137202 */ /* 0x000fe20000000f00 */
[----:B0-----:R-:W-:Y:S01]  /*13d80*/  IMAD.MOV.U32 R2, RZ, RZ, R4 ;  /* 0x000000ffff027224 */ /* 0x001fe200078e0004 */
[----:B------:R-:W-:Y:S01]  /*13d90*/  STL.64 [R1+0x118], R6 ;  /* 0x0001180601007387 */ /* 0x000fe20000100a00 */
[----:B------:R-:W-:-:S03]  /*13da0*/  MOV R0, R5 ;  /* 0x0000000500007202 */ /* 0x000fc60000000f00 */
[----:B------:R-:W0:Y:S04]  /*13db0*/  LDSM.16.M88.4 R4, [R3+UR6+0xc080] ;  /* 0x00c080060304783b */ /* 0x000e280008000200 */
[----:B------:R-:W-:Y:S04]  /*13dc0*/  STL [R1+0x2710], R0 ;  /* 0x0027100001007387 */ /* 0x000fe80000100800 */
[----:B------:R-:W-:Y:S04]  /*13dd0*/  STL [R1+0x2708], R2 ;  /* 0x0027080201007387 */ /* 0x000fe80000100800 */
[----:B0-----:R-:W-:Y:S04]  /*13de0*/  STL.64 [R1+0x130], R4 ;  /* 0x0001300401007387 */ /* 0x001fe80000100a00 */
[----:B------:R-:W-:Y:S04]  /*13df0*/  STL.64 [R1+0x138], R6 ;  /* 0x0001380601007387 */ /* 0x000fe80000100a00 */
[----:B----4-:R-:W0:Y:S04]  /*13e00*/  LDSM.16.MT88.4 R4, [R29+UR6+0x11000] ;  /* 0x011000061d04783b */ /* 0x010e280008004200 */
[----:B------:R-:W-:Y:S01]  /*13e10*/  STL [R1+0x2714], R29 ;  /* 0x0027141d01007387 */ /* 0x000fe20000100800 */
[----:B------:R-:W-:Y:S03]  /*13e20*/  HMMA.16816.F32.BF16 R20, R20, R8, R12 ;  /* 0x000000081414723c */ /* 0x000fe6000004180c */
[----:B0-----:R-:W-:Y:S04]  /*13e30*/  STL [R1+0x2694], R4 ;  /* 0x0026940401007387 */ /* 0x001fe80000100800 */
[----:B------:R-:W-:Y:S04]  /*13e40*/  STL [R1+0x2690], R5 ;  /* 0x0026900501007387 */ /* 0x000fe80000100800 */
[----:B------:R0:W-:Y:S04]  /*13e50*/  STL [R1+0x268c], R6 ;  /* 0x00268c0601007387 */ /* 0x0001e80000100800 */
[----:B------:R1:W-:Y:S04]  /*13e60*/  STL [R1+0x2688], R7 ;  /* 0x0026880701007387 */ /* 0x0003e80000100800 */
[----:B0-----:R-:W2:Y:S04]  /*13e70*/  LDL.LU R6, [R1+0xd8] ;  /* 0x0000d80001067983 */ /* 0x001ea80000300800 */
[----:B-1----:R-:W2:Y:S04]  /*13e80*/  LDL.LU R7, [R1+0xdc] ;  /* 0x0000dc0001077983 */ /* 0x002ea80000300800 */
[----:B------:R-:W2:Y:S04]  /*13e90*/  LDL.LU.64 R14, [R1+0x2798] ;  /* 0x00279800010e7983 */ /* 0x000ea80000300a00 */
[----:B------:R-:W2:Y:S04]  /*13ea0*/  LDL.LU.64 R12, [R1+0x2790] ;  /* 0x00279000010c7983 */ /* 0x000ea80000300a00 */
[----:B------:R0:W-:Y:S04]  /*13eb0*/  STL.64 [R1+0x30], R20 ;  /* 0x0000301401007387 */ /* 0x0001e80000100a00 */
[----:B------:R-:W-:Y:S01]  /*13ec0*/  STL.64 [R1+0x38], R22 ;  /* 0x0000381601007387 */ /* 0x000fe20000100a00 */
[----:B--2---:R-:W-:-:S15]  /*13ed0*/  HMMA.16816.F32.BF16 R24, R12, R6, R24 ;  /* 0x000000060c18723c */ /* 0x004fde0000041818 */
[----:B------:R-:W-:-:S09]  /*13ee0*/  NOP ;  /* 0x0000000000007918 */ /* 0x000fd20000000000 */
[----:B------:R-:W-:Y:S02]  /*13ef0*/  MOV R9, R25 ;  /* 0x0000001900097202 */ /* 0x000fe40000000f00 */
[----:B------:R-:W-:Y:S02]  /*13f00*/  MOV R8, R26 ;  /* 0x0000001a00087202 */ /* 0x000fe40000000f00 */
[----:B0-----:R-:W-:Y:S01]  /*13f10*/  MOV R20, R24 ;  /* 0x0000001800147202 */ /* 0x001fe20000000f00 */
[----:B------:R-:W2:Y:S04]  /*13f20*/  LDL.LU R26, [R1+0x2788] ;  /* 0x00278800011a7983 */ /* 0x000ea80000300800 */
[----:B------:R-:W2:Y:S04]  /*13f30*/  LDL.LU.64 R24, [R1+0x2780] ;  /* 0x0027800001187983 */ /* 0x000ea80000300a00 */
[----:B------:R0:W-:Y:S04]  /*13f40*/  STL.64 [R1+0x2768], R10 ;  /* 0x0027680a01007387 */ /* 0x0001e80000100a00 */
[----:B------:R1:W-:Y:S04]  /*13f50*/  STL.64 [R1+0x2760], R8 ;  /* 0x0027600801007387 */ /* 0x0003e80000100a00 */
[----:B0-----:R-:W3:Y:S04]  /*13f60*/  LDL.LU.64 R10, [R1+0x108] ;  /* 0x00010800010a7983 */ /* 0x001ee80000300a00 */
[----:B------:R0:W-:Y:S04]  /*13f70*/  STL [R1+0x2718], R20 ;  /* 0x0027181401007387 */ /* 0x0001e80000100800 */
[----:B------:R-:W4:Y:S01]  /*13f80*/  LDL.64 R22, [R1+0xe8] ;  /* 0x0000e80001167983 */ /* 0x000f220000100a00 */
[----:B------:R-:W-:Y:S01]  /*13f90*/  IMAD.MOV.U32 R3, RZ, RZ, R27 ;  /* 0x000000ffff037224 */ /* 0x000fe200078e001b */
[----:B----4-:R-:W-:Y:S06]  /*13fa0*/  HMMA.16816.F32.BF16 R16, R12, R22, R16 ;  /* 0x000000160c10723c */ /* 0x010fec0000041810 */
[----:B------:R-:W-:-:S15]  /*13fb0*/  MOV R27, R22 ;  /* 0x00000016001b7202 */ /* 0x000fde0000000f00 */
[----:B------:R-:W-:-:S03]  /*13fc0*/  NOP ;  /* 0x0000000000007918 */ /* 0x000fc60000000000 */
[----:B------:R-:W-:Y:S01]  /*13fd0*/  MOV R22, R18 ;  /* 0x0000001200167202 */ /* 0x000fe20000000f00 */
[----:B------:R-:W-:Y:S01]  /*13fe0*/  IMAD.MOV.U32 R21, RZ, RZ, R19 ;  /* 0x000000ffff157224 */ /* 0x000fe200078e0013 */
[----:B------:R-:W-:Y:S01]  /*13ff0*/  MOV R2, R16 ;  /* 0x0000001000027202 */ /* 0x000fe20000000f00 */
[----:B------:R-:W4:Y:S01]  /*14000*/  LDL.LU.64 R18, [R1+0x2778] ;  /* 0x0027780001127983 */ /* 0x000f220000300a00 */
[----:B------:R-:W-:-:S03]  /*14010*/  MOV R23, R17 ;  /* 0x0000001100177202 */ /* 0x000fc60000000f00 */
[----:B------:R-:W4:Y:S01]  /*14020*/  LDL.LU.64 R16, [R1+0x2770] ;  /* 0x0027700001107983 */ /* 0x000f220000300a00 */
[----:B---3--:R-:W-:Y:S02]  /*14030*/  MOV R5, R10 ;  /* 0x0000000a00057202 */ /* 0x008fe40000000f00 */
[----:B------:R-:W-:Y:S01]  /*14040*/  MOV R4, R11 ;  /* 0x0000000b00047202 */ /* 0x000fe20000000f00 */
[----:B----4-:R-:W-:Y:S01]  /*14050*/  HMMA.16816.F32.BF16 R16, R12, R10, R16 ;  /* 0x0000000a0c10723c */ /* 0x010fe20000041810 */
[----:B------:R-:W2:Y:S04]  /*14060*/  LDL.LU.64 R10, [R1+0x2768] ;  /* 0x00276800010a7983 */ /* 0x000ea80000300a00 */
[----:B-1----:R-:W3:-:S15]  /*14070*/  LDL.LU.64 R8, [R1+0x2760] ;  /* 0x0027600001087983 */ /* 0x002ede0000300a00 */
[----:B------:R-:W-:-:S04]  /*14080*/  NOP ;  /* 0x0000000000007918 */ /* 0x000fc80000000000 */
[----:B0-----:R-:W-:Y:S01]  /*14090*/  MOV R20, R16 ;  /* 0x0000001000147202 */ /* 0x001fe20000000f00 */
[----:B------:R-:W-:Y:S01]  /*140a0*/  IMAD.MOV.U32 R0, RZ, RZ, R18 ;  /* 0x000000ffff007224 */ /* 0x000fe200078e0012 */
[----:B------:R-:W-:Y:S02]  /*140b0*/  MOV R28, R19 ;  /* 0x00000013001c7202 */ /* 0x000fe40000000f00 */
[----:B------:R-:W-:Y:S01]  /*140c0*/  MOV R29, R17 ;  /* 0x00000011001d7202 */ /* 0x000fe20000000f00 */
[----:B------:R-:W4:Y:S04]  /*140d0*/  LDL.LU.64 R18, [R1+0x2758] ;  /* 0x0027580001127983 */ /* 0x000f280000300a00 */
[----:B------:R-:W2:Y:S04]  /*140e0*/  LDL.LU.64 R16, [R1+0x2750] ;  /* 0x0027500001107983 */ /* 0x000ea80000300a00 */
[----:B------:R0:W-:Y:S04]  /*140f0*/  STL.64 [R1+0x2728], R22 ;  /* 0x0027281601007387 */ /* 0x0001e80000100a00 */
[----:B------:R2:W-:Y:S01]  /*14100*/  STL.64 [R1+0x2720], R20 ;  /* 0x0027201401007387 */ /* 0x0005e20000100a00 */
[----:B0-----:R-:W-:-:S03]  /*14110*/  MOV R22, R27 ;  /* 0x0000001b00167202 */ /* 0x001fc60000000f00 */
[----:B------:R-:W3:Y:S04]  /*14120*/  LDL.LU R27, [R1+0x2748] ;  /* 0x00274800011b7983 */ /* 0x000ee80000300800 */
[----:B------:R-:W4:Y:S01]  /*14130*/  LDL.LU R23, [R1+0xec] ;  /* 0x0000ec0001177983 */ /* 0x000f220000300800 */
[----:B--2---:R-:W-:Y:S02]  /*14140*/  MOV R20, R16 ;  /* 0x0000001000147202 */ /* 0x004fe40000000f00 */
[----:B------:R-:W-:Y:S01]  /*14150*/  MOV R21, R17 ;  /* 0x0000001100157202 */ /* 0x000fe20000000f00 */
[----:B----4-:R0:W-:Y:S04]  /*14160*/  STL.64 [R1+0x2730], R22 ;  /* 0x0027301601007387 */ /* 0x0101e80000100a00 */
[----:B------:R-:W2:Y:S04]  /*14170*/  LDL.LU R16, [R1+0x2744] ;  /* 0x0027440001107983 */ /* 0x000ea80000300800 */
[----:B------:R-:W2:Y:S01]  /*14180*/  LDL.LU R17, [R1+0x2740] ;  /* 0x0027400001117983 */ /* 0x000ea20000300800 */
[----:B0-----:R-:W-:Y:S01]  /*14190*/  IMAD.MOV.U32 R22, RZ, RZ, R18 ;  /* 0x000000ffff167224 */ /* 0x001fe200078e0012 */
[----:B------:R-:W-:-:S02]  /*141a0*/  MOV R23, R19 ;  /* 0x0000001300177202 */ /* 0x000fc40000000f00 */
[----:B------:R-:W2:Y:S04]  /*141b0*/  LDL.LU R18, [R1+0x273c] ;  /* 0x00273c0001127983 */ /* 0x000ea80000300800 */
[----:B------:R-:W2:Y:S01]  /*141c0*/  LDL.LU R19, [R1+0x2738] ;  /* 0x0027380001137983 */ /* 0x000ea20000300800 */
[----:B---3--:R-:W-:-:S15]  /*141d0*/  HMMA.16816.F32.BF16 R24, R12, R10, R24 ;  /* 0x0000000a0c18723c */ /* 0x008fde0000041818 */
[----:B------:R-:W-:-:S08]  /*141e0*/  NOP ;  /* 0x0000000000007918 */ /* 0x000fd00000000000 */
[----:B------:R0:W-:Y:S04]  /*141f0*/  STL [R1+0x26a4], R24 ;  /* 0x0026a41801007387 */ /* 0x0001e80000100800 */
[----:B------:R1:W-:Y:S04]  /*14200*/  STL [R1+0x26a0], R25 ;  /* 0x0026a01901007387 */ /* 0x0003e80000100800 */
[----:B------:R3:W-:Y:S04]  /*14210*/  STL [R1+0x269c], R26 ;  /* 0x00269c1a01007387 */ /* 0x0007e80000100800 */
[----:B------:R4:W-:Y:S04]  /*14220*/  STL [R1+0x2698], R27 ;  /* 0x0026981b01007387 */ /* 0x0009e80000100800 */
[----:B0-----:R-:W2:Y:S04]  /*14230*/  LDL.LU R24, [R1+0x10] ;  /* 0x0000100001187983 */ /* 0x001ea80000300800 */
[----:B-1----:R-:W2:Y:S04]  /*14240*/  LDL.LU R25, [R1+0x14] ;  /* 0x0000140001197983 */ /* 0x002ea80000300800 */
[----:B---3--:R-:W3:Y:S04]  /*14250*/  LDL.LU R26, [R1+0x18] ;  /* 0x00001800011a7983 */ /* 0x008ee80000300800 */
[----:B----4-:R-:W3:Y:S01]  /*14260*/  LDL.LU R27, [R1+0x1c] ;  /* 0x00001c00011b7983 */ /* 0x010ee20000300800 */
[----:B--2---:R-:W-:-:S15]  /*14270*/  HMMA.16816.F32.BF16 R20, R16, R6, R20 ;  /* 0x000000061014723c */ /* 0x004fde0000041814 */
[----:B------:R-:W-:-:S09]  /*14280*/  NOP ;  /* 0x0000000000007918 */ /* 0x000fd20000000000 */
[----:B------:R-:W-:Y:S02]  /*14290*/  MOV R6, R22 ;  /* 0x0000001600067202 */ /* 0x000fe40000000f00 */
[----:B------:R-:W-:Y:S02]  /*142a0*/  MOV R7, R23 ;  /* 0x0000001700077202 */ /* 0x000fe40000000f00 */
[----:B------:R-:W3:Y:S01]  /*142b0*/  LDL.LU.64 R22, [R1+0x2730] ;  /* 0x0027300001167983 */ /* 0x000ee20000300a00 */
[----:B------:R-:W-:Y:S01]  /*142c0*/  MOV R14, R5 ;  /* 0x00000005000e7202 */ /* 0x000fe20000000f00 */
[----:B------:R-:W-:Y:S01]  /*142d0*/  IMAD.MOV.U32 R5, RZ, RZ, R21 ;  /* 0x000000ffff057224 */ /* 0x000fe200078e0015 */
[----:B------:R-:W-:Y:S02]  /*142e0*/  MOV R15, R4 ;  /* 0x00000004000f7202 */ /* 0x000fe40000000f00 */
[----:B------:R-:W-:Y:S01]  /*142f0*/  MOV R4, R20 ;  /* 0x0000001400047202 */ /* 0x000fe20000000f00 */
[----:B------:R-:W-:Y:S04]  /*14300*/  STL.64 [R1+0x26b0], R6 ;  /* 0x0026b00601007387 */ /* 0x000fe80000100a00 */
[----:B------:R0:W-:Y:S04]  /*14310*/  STL.64 [R1+0x26a8], R4 ;  /* 0x0026a80401007387 */ /* 0x0001e80000100a00 */
[----:B0-----:R-:W2:Y:S04]  /*14320*/  LDL.LU R4, [R1] ;  /* 0x0000000001047983 */ /* 0x001ea80000300800 */
[----:B------:R-:W2:Y:S04]  /*14330*/  LDL.LU R5, [R1+0x4] ;  /* 0x0000040001057983 */ /* 0x000ea80000300800 */
[----:B------:R-:W2:Y:S04]  /*14340*/  LDL.LU R6, [R1+0x8] ;  /* 0x0000080001067983 */ /* 0x000ea80000300800 */
[----:B------:R-:W2:Y:S01]  /*14350*/  LDL.LU R7, [R1+0xc] ;  /* 0x00000c0001077983 */ /* 0x000ea20000300800 */
[----:B---3--:R-:W-:-:S15]  /*14360*/  HMMA.16816.F32.BF16 R20, R16, R22, R24 ;  /* 0x000000161014723c */ /* 0x008fde0000041818 */
[----:B------:R-:W-:-:S08]  /*14370*/  NOP ;  /* 0x0000000000007918 */ /* 0x000fd00000000000 */
[----:B------:R0:W-:Y:S01]  /*14380*/  STL.64 [R1+0x10], R20 ;  /* 0x0000101401007387 */ /* 0x0001e20000100a00 */
[----:B------:R-:W-:Y:S02]  /*14390*/  MOV R24, R22 ;  /* 0x0000001600187202 */ /* 0x000fe40000000f00 */
[----:B------:R-:W-:Y:S02]  /*143a0*/  MOV R25, R23 ;  /* 0x0000001700197202 */ /* 0x000fe40000000f00 */
[----:B------:R-:W3:Y:S04]  /*143b0*/  LDL.LU.64 R22, [R1+0x2728] ;  /* 0x0027280001167983 */ /* 0x000ee80000300a00 */
[----:B0-----:R-:W4:Y:S01]  /*143c0*/  LDL.LU.64 R20, [R1+0x2720] ;  /* 0x0027200001147983 */ /* 0x001f220000300a00 */
[----:B--2---:R-:W-:Y:S03]  /*143d0*/  HMMA.16816.F32.BF16 R12, R16, R14, R4 ;  /* 0x0000000e100c723c */ /* 0x004fe60000041804 */
[----:B------:R0:W-:Y:S04]  /*143e0*/  STL.64 [R1+0x2700], R24 ;  /* 0x0027001801007387 */ /* 0x0001e80000100a00 */
[----:B------:R-:W-:Y:S01]  /*143f0*/  MOV R5, R29 ;  /* 0x0000001d00057202 */ /* 0x000fe20000000f00 */
[----:B0-----:R-:W2:Y:S04]  /*14400*/  LDL.LU R24, [R1+0x30] ;  /* 0x0000300001187983 */ /* 0x001ea80000300800 */
[----:B------:R-:W2:Y:S04]  /*14410*/  LDL.LU R25, [R1+0x34] ;  /* 0x0000340001197983 */ /* 0x000ea80000300800 */
[----:B------:R-:W2:Y:S04]  /*14420*/  LDL.LU R26, [R1+0x38] ;  /* 0x00003800011a7983 */ /* 0x000ea80000300800 */
[----:B------:R-:W2:Y:S01]  /*14430*/  LDL.LU R27, [R1+0x3c] ;  /* 0x00003c00011b7983 */ /* 0x000ea20000300800 */
[----:B------:R-:W-:-:S02]  /*14440*/  MOV R6, R0 ;  /* 0x0000000000067202 */ /* 0x000fc40000000f00 */
[----:B------:R-:W-:Y:S01]  /*14450*/  MOV R7, R28 ;  /* 0x0000001c00077202 */ /* 0x000fe20000000f00 */
[----:B----4-:R-:W-:Y:S02]  /*14460*/  IMAD.MOV.U32 R4, RZ, RZ, R20 ;  /* 0x000000ffff047224 */ /* 0x010fe400078e0014 */
[----:B------:R-:W4:Y:S04]  /*14470*/  LDL.LU R20, [R1+0x2718] ;  /* 0x0027180001147983 */ /* 0x000f280000300800 */
[----:B------:R-:W-:Y:S04]  /*14480*/  STL.64 [R1], R12 ;  /* 0x0000000c01007387 */ /* 0x000fe80000100a00 */
[----:B------:R-:W-:Y:S04]  /*14490*/  STL.64 [R1+0x8], R14 ;  /* 0x0000080e01007387 */ /* 0x000fe80000100a00 */
[----:B------:R-:W2:Y:S04]  /*144a0*/  LDL.LU R29, [R1+0x2714] ;  /* 0x00271400011d7983 */ /* 0x000ea80000300800 */
[----:B------:R-:W2:Y:S04]  /*144b0*/  LDL.LU R0, [R1+0x2710] ;  /* 0x0027100001007983 */ /* 0x000ea80000300800 */
[----:B------:R-:W2:Y:S04]  /*144c0*/  LDL.LU R28, [R1+0x270c] ;  /* 0x00270c00011c7983 */ /* 0x000ea80000300800 */
[----:B------:R3:W-:Y:S04]  /*144d0*/  STL.64 [R1+0x26c0], R6 ;  /* 0x0026c00601007387 */ /* 0x0007e80000100a00 */
[----:B------:R0:W-:Y:S01]  /*144e0*/  STL.64 [R1+0x26b8], R4 ;  /* 0x0026b80401007387 */ /* 0x0001e20000100a00 */
[----:B---3--:R-:W-:-:S02]  /*144f0*/  MOV R6, R22 ;  /* 0x0000001600067202 */ /* 0x008fc40000000f00 */
[----:B------:R-:W-:Y:S02]  /*14500*/  MOV R7, R21 ;  /* 0x0000001500077202 */ /* 0x000fe40000000f00 */
[----:B0-----:R-:W-:Y:S01]  /*14510*/  MOV R4, R2 ;  /* 0x0000000200047202 */ /* 0x001fe20000000f00 */
[----:B------:R-:W-:Y:S01]  /*14520*/  IMAD.MOV.U32 R5, RZ, RZ, R23 ;  /* 0x000000ffff057224 */ /* 0x000fe200078e0017 */
[----:B------:R-:W3:Y:S04]  /*14530*/  LDL.LU R2, [R1+0x2708] ;  /* 0x0027080001027983 */ /* 0x000ee80000300800 */
[----:B------:R-:W-:Y:S04]  /*14540*/  STL.64 [R1+0x26e0], R6 ;  /* 0x0026e00601007387 */ /* 0x000fe80000100a00 */
[----:B------:R4:W-:Y:S02]  /*14550*/  STL.64 [R1+0x26d8], R4 ;  /* 0x0026d80401007387 */ /* 0x0009e40000100a00 */
[----:B----4-:R-:W-:-:S02]  /*14560*/  MOV R4, R20 ;  /* 0x0000001400047202 */ /* 0x010fc40000000f00 */
[----:B--2---:R-:W-:Y:S04]  /*14570*/  LDSM.16.MT88.4 R20, [R29+UR6+0x11400] ;  /* 0x011400061d14783b */ /* 0x004fe80008004200 */
[----:B------:R-:W0:Y:S04]  /*14580*/  LDSM.16.MT88.4 R12, [R28+UR6+0x11400] ;  /* 0x011400061c0c783b */ /* 0x000e280008004200 */
[----:B0-----:R-:W-:Y:S04]  /*14590*/  STL [R1+0x262c], R14 ;  /* 0x00262c0e01007387 */ /* 0x001fe80000100800 */
[----:B------:R-:W-:Y:S04]  /*145a0*/  STL [R1+0x2628], R15 ;  /* 0x0026280f01007387 */ /* 0x000fe80000100800 */
[----:B------:R0:W-:Y:S04]  /*145b0*/  STL.64 [R1+0x26e8], R12 ;  /* 0x0026e80c01007387 */ /* 0x0001e80000100a00 */
[----:B0-----:R-:W2:Y:S04]  /*145c0*/  LDL.LU.64 R12, [R1+0x90] ;  /* 0x00009000010c7983 */ /* 0x001ea80000300a00 */
[----:B------:R-:W-:Y:S04]  /*145d0*/  STL [R1+0x2644], R28 ;  /* 0x0026441c01007387 */ /* 0x000fe80000100800 */
[----:B------:R-:W-:Y:S04]  /*145e0*/  STL.64 [R1+0x25e8], R22 ;  /* 0x0025e81601007387 */ /* 0x000fe80000100a00 */
[----:B------:R0:W-:Y:S04]  /*145f0*/  STL.64 [R1+0x25e0], R20 ;  /* 0x0025e01401007387 */ /* 0x0001e80000100a00 */
[----:B0-----:R-:W4:Y:S04]  /*14600*/  LDL.LU.64 R20, [R1+0x130] ;  /* 0x0001300001147983 */ /* 0x001f280000300a00 */
[----:B------:R-:W3:Y:S01]  /*14610*/  LDL.LU.64 R22, [R1+0x138] ;  /* 0x0001380001167983 */ /* 0x000ee20000300a00 */
[----:B------:R-:W-:Y:S01]  /*14620*/  MOV R5, R9 ;  /* 0x0000000900057202 */ /* 0x000fe20000000f00 */
[----:B------:R-:W-:-:S02]  /*14630*/  IMAD.MOV.U32 R6, RZ, RZ, R8 ;  /* 0x000000ffff067224 */ /* 0x000fc400078e0008 */
[----:B------:R-:W-:-:S15]  /*14640*/  HMMA.16816.F32.BF16 R8, R16, R10, R24 ;  /* 0x0000000a1008723c */ /* 0x000fde0000041818 */
[----:B------:R-:W-:-:S09]  /*14650*/  NOP ;  /* 0x0000000000007918 */ /* 0x000fd20000000000 */
[----:B------:R-:W-:Y:S01]  /*14660*/  MOV R17, R10 ;  /* 0x0000000a00117202 */ /* 0x000fe20000000f00 */
[----:B------:R-:W-:Y:S01]  /*14670*/  IMAD.MOV.U32 R16, RZ, RZ, R11 ;  /* 0x000000ffff107224 */ /* 0x000fe200078e000b */
[----:B------:R-:W-:Y:S02]  /*14680*/  MOV R19, R8 ;  /* 0x0000000800137202 */ /* 0x000fe40000000f00 */
[----:B------:R-:W-:Y:S01]  /*14690*/  MOV R18, R9 ;  /* 0x0000000900127202 */ /* 0x000fe20000000f00 */
[----:B---3--:R-:W-:Y:S04]  /*146a0*/  STL [R1+0x25f4], R22 ;  /* 0x0025f41601007387 */ /* 0x008fe80000100800 */
[----:B------:R-:W-:Y:S04]  /*146b0*/  STL [R1+0x25f0], R23 ;  /* 0x0025f01701007387 */ /* 0x000fe80000100800 */
[----:B------:R-:W3:Y:S04]  /*146c0*/  LDL.LU.64 R24, [R1+0x2700] ;  /* 0x0027000001187983 */ /* 0x000ee80000300a00 */
[----:B------:R-:W4:Y:S04]  /*146d0*/  LDL.LU.64 R10, [R1+0x26f8] ;  /* 0x0026f800010a7983 */ /* 0x000f280000300a00 */
[----:B------:R-:W4:Y:S01]  /*146e0*/  LDL.LU.64 R8, [R1+0x26f0] ;  /* 0x0026f00001087983 */ /* 0x000f220000300a00 */
[----:B------:R-:W-:-:S03]  /*146f0*/  MOV R7, R3 ;  /* 0x0000000300077202 */ /* 0x000fc60000000f00 */
[----:B------:R-:W-:Y:S01]  /*14700*/  STL [R1+0x2648], R19 ;  /* 0x0026481301007387 */ /* 0x000fe20000100800 */
[----:B--2---:R-:W-:-:S03]  /*14710*/  MOV R26, R12 ;  /* 0x0000000c001a7202 */ /* 0x004fc60000000f00 */
[----:B------:R-:W-:Y:S01]  /*14720*/  STL [R1+0x26d0], R18 ;  /* 0x0026d01201007387 */ /* 0x000fe20000100800 */
[----:B------:R-:W-:-:S03]  /*14730*/  MOV R27, R13 ;  /* 0x0000000d001b7202 */ /* 0x000fc60000000f00 */
[----:B------:R0:W-:Y:S04]  /*14740*/  STL.64 [R1+0x26c8], R16 ;  /* 0x0026c81001007387 */ /* 0x0001e80000100a00 */
[----:B0-----:R-:W2:Y:S01]  /*14750*/  LDL.LU.64 R16, [R1+0xf0] ;  /* 0x0000f00001107983 */ /* 0x001ea20000300a00 */
[----:B----4-:R-:W-:Y:S03]  /*14760*/  HMMA.16816.F32.BF16 R4, R8, R12, R4 ;  /* 0x0000000c0804723c */ /* 0x010fe60000041804 */
[----:B------:R-:W4:-:S15]  /*14770*/  LDL.LU.64 R12, [R1+0x26e8] ;  /* 0x0026e800010c7983 */ /* 0x000f1e0000300a00 */
[----:B------:R-:W-:-:S05]  /*14780*/  NOP ;  /* 0x0000000000007918 */ /* 0x000fca0000000000 */
[----:B------:R0:W-:Y:S01]  /*14790*/  STL.64 [R1+0x48], R6 ;  /* 0x0000480601007387 */ /* 0x0001e20000100a00 */
[----:B------:R-:W-:Y:S02]  /*147a0*/  MOV R14, R4 ;  /* 0x00000004000e7202 */ /* 0x000fe40000000f00 */
[----:B------:R-:W-:Y:S01]  /*147b0*/  MOV R15, R5 ;  /* 0x00000005000f7202 */ /* 0x000fe20000000f00 */
[----:B0-----:R-:W3:Y:S04]  /*147c0*/  LDL.LU.64 R6, [R1+0x26e0] ;  /* 0x0026e00001067983 */ /* 0x001ee80000300a00 */
[----:B------:R-:W3:Y:S01]  /*147d0*/  LDL.LU.64 R4, [R1+0x26d8] ;  /* 0x0026d80001047983 */ /* 0x000ee20000300a00 */
[----:B--2---:R-:W-:-:S03]  /*147e0*/  MOV R23, R16 ;  /* 0x0000001000177202 */ /* 0x004fc60000000f00 */
[----:B------:R-:W-:Y:S01]  /*147f0*/  STL.64 [R1+0x2638], R14 ;  /* 0x0026380e01007387 */ /* 0x000fe20000100a00 */
[----:B------:R-:W-:-:S03]  /*14800*/  MOV R22, R17 ;  /* 0x0000001100167202 */ /* 0x000fc60000000f00 */
[----:B----4-:R0:W-:Y:S04]  /*14810*/  STL.64 [R1+0x2630], R12 ;  /* 0x0026300c01007387 */ /* 0x0101e80000100a00 */
[----:B------:R-:W2:Y:S01]  /*14820*/  LDL.LU R18, [R1+0x26d0] ;  /* 0x0026d00001127983 */ /* 0x000ea20000300800 */
[----:B0-----:R-:W-:Y:S01]  /*14830*/  IMAD.MOV.U32 R12, RZ, RZ, R2 ;  /* 0x000000ffff0c7224 */ /* 0x001fe200078e0002 */
[----:B------:R-:W-:Y:S01]  /*14840*/  MOV R13, R0 ;  /* 0x00000000000d7202 */ /* 0x000fe20000000f00 */
[----:B---3--:R-:W-:Y:S01]  /*14850*/  HMMA.16816.F32.BF16 R4, R8, R16, R4 ;  /* 0x000000100804723c */ /* 0x008fe20000041804 */
[----:B------:R-:W3:-:S15]  /*14860*/  LDL.LU.64 R16, [R1+0x26c8] ;  /* 0x0026c80001107983 */ /* 0x000ede0000300a00 */
[----:B------:R-:W-:-:S08]  /*14870*/  NOP ;  /* 0x0000000000007918 */ /* 0x000fd00000000000 */
[----:B------:R-:W-:Y:S01]  /*14880*/  MOV R2, R6 ;  /* 0x0000000600027202 */ /* 0x000fe20000000f00 */
[----:B------:R-:W-:Y:S01]  /*14890*/  IMAD.MOV.U32 R14, RZ, RZ, R5 ;  /* 0x000000ffff0e7224 */ /* 0x000fe200078e0005 */
[----:B------:R-:W-:Y:S02]  /*148a0*/  MOV R0, R7 ;  /* 0x0000000700007202 */ /* 0x000fe40000000f00 */
[----:B------:R-:W-:Y:S01]  /*148b0*/  MOV R15, R4 ;  /* 0x00000004000f7202 */ /* 0x000fe20000000f00 */
[----:B------:R-:W4:Y:S04]  /*148c0*/  LDL.LU.64 R6, [R1+0x26c0] ;  /* 0x0026c00001067983 */ /* 0x000f280000300a00 */
[----:B------:R-:W4:Y:S02]  /*148d0*/  LDL.LU.64 R4, [R1+0x26b8] ;  /* 0x0026b80001047983 */ /* 0x000f240000300a00 */
[----:B----4-:R-:W-:-:S15]  /*148e0*/  HMMA.16816.F32.BF16 R4, R8, R12, R4 ;  /* 0x0000000c0804723c */ /* 0x010fde0000041804 */
[----:B------:R-:W-:-:S09]  /*148f0*/  NOP ;  /* 0x0000000000007918 */ /* 0x000fd20000000000 */
[----:B------:R-:W-:Y:S01]  /*14900*/  MOV R19, R4 ;  /* 0x0000000400137202 */ /* 0x000fe20000000f00 */
[----:B------:R-:W-:Y:S01]  /*14910*/  IMAD.MOV.U32 R3, RZ, RZ, R6 ;  /* 0x000000ffff037224 */ /* 0x000fe200078e0006 */
[----:B------:R-:W-:Y:S02]  /*14920*/  MOV R29, R7 ;  /* 0x00000007001d7202 */ /* 0x000fe40000000f00 */
[----:B------:R-:W-:Y:S01]  /*14930*/  MOV R28, R5 ;  /* 0x00000005001c7202 */ /* 0x000fe20000000f00 */
[----:B------:R-:W4:Y:S04]  /*14940*/  LDL.LU.64 R6, [R1+0x26b0] ;  /* 0x0026b00001067983 */ /* 0x000f280000300a00 */
[----:B------:R-:W4:Y:S04]  /*14950*/  LDL.LU.64 R4, [R1+0x26a8] ;  /* 0x0026a80001047983 */ /* 0x000f280000300a00 */
[----:B--2---:R-:W-:Y:S04]  /*14960*/  STL.64 [R1+0x2668], R18 ;  /* 0x0026681201007387 */ /* 0x004fe80000100a00 */
[----:B---3--:R0:W-:Y:S04]  /*14970*/  STL.64 [R1+0x2660], R16 ;  /* 0x0026601001007387 */ /* 0x0081e80000100a00 */
[----:B0-----:R-:W2:Y:S04]  /*14980*/  LDL.LU R16, [R1+0x10] ;  /* 0x0000100001107983 */ /* 0x001ea80000300800 */
[----:B------:R-:W2:Y:S01]  /*14990*/  LDL.LU R17, [R1+0x14] ;  /* 0x0000140001117983 */ /* 0x000ea20000300800 */
[----:B------:R-:W-:-:S02]  /*149a0*/  MOV R18, R24 ;  /* 0x0000001800127202 */ /* 0x000fc40000000f00 */
[----:B------:R-:W-:Y:S01]  /*149b0*/  MOV R19, R25 ;  /* 0x0000001900137202 */ /* 0x000fe20000000f00 */
[----:B------:R-:W3:Y:S04]  /*149c0*/  LDL.LU R24, [R1+0x26a4] ;  /* 0x0026a40001187983 */ /* 0x000ee80000300800 */
[----:B------:R-:W3:Y:S04]  /*149d0*/  LDL.LU R25, [R1+0x26a0] ;  /* 0x0026a00001197983 */ /* 0x000ee80000300800 */
[----:B------:R-:W-:Y:S04]  /*149e0*/  STL.64 [R1+0x2678], R18 ;  /* 0x0026781201007387 */ /* 0x000fe80000100a00 */
[----:B--2---:R0:W-:Y:S02]  /*149f0*/  STL.64 [R1+0x2670], R16 ;  /* 0x0026701001007387 */ /* 0x0041e40000100a00 */
[----:B0-----:R-:W-:Y:S01]  /*14a00*/  MOV R16, R26 ;  /* 0x0000001a00107202 */ /* 0x001fe20000000f00 */
[----:B------:R-:W-:Y:S01]  /*14a10*/  IMAD.MOV.U32 R17, RZ, RZ, R27 ;  /* 0x000000ffff117224 */ /* 0x000fe200078e001b */
[----:B------:R-:W3:Y:S04]  /*14a20*/  LDL.LU R26, [R1+0x269c] ;  /* 0x00269c00011a7983 */ /* 0x000ee80000300800 */
[----:B------:R-:W3:Y:S04]  /*14a30*/  LDL.LU R27, [R1+0x2698] ;  /* 0x00269800011b7983 */ /* 0x000ee80000300800 */
[----:B------:R-:W-:Y:S04]  /*14a40*/  STL.64 [R1+0x2658], R14 ;  /* 0x0026580e01007387 */ /* 0x000fe80000100a00 */
[----:B------:R0:W-:Y:S02]  /*14a50*/  STL.64 [R1+0x2650], R12 ;  /* 0x0026500c01007387 */ /* 0x0001e40000100a00 */
[----:B0-----:R-:W-:-:S02]  /*14a60*/  MOV R12, R23 ;  /* 0x00000017000c7202 */ /* 0x001fc40000000f00 */
[----:B------:R-:W-:Y:S01]  /*14a70*/  MOV R13, R22 ;  /* 0x00000016000d7202 */ /* 0x000fe20000000f00 */
[----:B----4-:R-:W-:-:S04]  /*14a80*/  IMAD.MOV.U32 R14, RZ, RZ, R6 ;  /* 0x000000ffff0e7224 */ /* 0x010fc800078e0006 */
[----:B------:R0:W-:Y:S01]  /*14a90*/  STL.64 [R1+0x2680], R12 ;  /* 0x0026800c01007387 */ /* 0x0001e20000100a00 */
[----:B------:R-:W-:Y:S02]  /*14aa0*/  MOV R15, R7 ;  /* 0x00000007000f7202 */ /* 0x000fe40000000f00 */
[----:B0-----:R-:W-:Y:S02]  /*14ab0*/  MOV R12, R4 ;  /* 0x00000004000c7202 */ /* 0x001fe40000000f00 */
[----:B------:R-:W2:Y:S01]  /*14ac0*/  LDL.LU R4, [R1+0x2694] ;  /* 0x0026940001047983 */ /* 0x000ea20000300800 */
[----:B------:R-:W-:-:S03]  /*14ad0*/  MOV R13, R5 ;  /* 0x00000005000d7202 */ /* 0x000fc60000000f00 */
[----:B------:R-:W2:Y:S04]  /*14ae0*/  LDL.LU R5, [R1+0x2690] ;  /* 0x0026900001057983 */ /* 0x000ea80000300800 */
[----:B------:R-:W2:Y:S04]  /*14af0*/  LDL.LU R6, [R1+0x268c] ;  /* 0x00268c0001067983 */ /* 0x000ea80000300800 */
[----:B------:R-:W2:Y:S01]  /*14b00*/  LDL.LU R7, [R1+0x2688] ;  /* 0x0026880001077983 */ /* 0x000ea20000300800 */
[----:B---3--:R-:W-:Y:S03]  /*14b10*/  HMMA.16816.F32.BF16 R24, R8, R20, R24 ;  /* 0x000000140818723c */ /* 0x008fe60000041818 */
[----:B------:R-:W3:Y:S04]  /*14b20*/  LDL.LU R8, [R1] ;  /* 0x0000000001087983 */ /* 0x000ee80000300800 */
[----:B------:R-:W3:Y:S04]  /*14b30*/  LDL.LU R9, [R1+0x4] ;  /* 0x0000040001097983 */ /* 0x000ee80000300800 */
[----:B------:R-:W3:Y:S04]  /*14b40*/  LDL.LU R10, [R1+0x8] ;  /* 0x00000800010a7983 */ /* 0x000ee80000300800 */
[----:B------:R-:W3:Y:S08]  /*14b50*/  LDL.LU R11, [R1+0xc] ;  /* 0x00000c00010b7983 */ /* 0x000ef00000300800 */
[----:B------:R-:W-:Y:S04]  /*14b60*/  STL [R1+0x25fc], R26 ;  /* 0x0025fc1a01007387 */ /* 0x000fe80000100800 */
[----:B------:R-:W-:Y:S01]  /*14b70*/  STL [R1+0x25f8], R27 ;  /* 0x0025f81b01007387 */ /* 0x000fe20000100800 */
[----:B--2---:R-:W-:Y:S03]  /*14b80*/  HMMA.16816.F32.BF16 R16, R4, R16, R12 ;  /* 0x000000100410723c */ /* 0x004fe6000004180c */
[----:B------:R-:W2:-:S15]  /*14b90*/  LDL.LU.64 R12, [R1+0x2680] ;  /* 0x00268000010c7983 */ /* 0x000e9e0000300a00 */
[----:B------:R-:W-:-:S05]  /*14ba0*/  NOP ;  /* 0x0000000000007918 */ /* 0x000fca0000000000 */
[----:B------:R-:W-:Y:S04]  /*14bb0*/  STL.64 [R1+0x20], R16 ;  /* 0x0000201001007387 */ /* 0x000fe80000100a00 */
[----:B------:R0:W-:Y:S04]  /*14bc0*/  STL.64 [R1+0x28], R18 ;  /* 0x0000281201007387 */ /* 0x0001e80000100a00 */
[----:B0-----:R-:W2:Y:S04]  /*14bd0*/  LDL.LU.64 R18, [R1+0x2678] ;  /* 0x0026780001127983 */ /* 0x001ea80000300a00 */
[----:B------:R-:W2:Y:S02]  /*14be0*/  LDL.LU.64 R16, [R1+0x2670] ;  /* 0x0026700001107983 */ /* 0x000ea40000300a00 */
[----:B--2---:R-:W-:Y:S02]  /*14bf0*/  HMMA.16816.F32.BF16 R12, R4, R12, R16 ;  /* 0x0000000c040c723c */ /* 0x004fe40000041810 */
[----:B------:R-:W2:Y:S04]  /*14c00*/  LDL.LU.64 R18, [R1+0x2668] ;  /* 0x0026680001127983 */ /* 0x000ea80000300a00 */
[----:B------:R-:W4:-:S15]  /*14c10*/  LDL.LU.64 R16, [R1+0x2660] ;  /* 0x0026600001107983 */ /* 0x000f1e0000300a00 */
[----:B------:R-:W-:-:S03]  /*14c20*/  NOP ;  /* 0x0000000000007918 */ /* 0x000fc60000000000 */
[----:B------:R-:W-:Y:S01]  /*14c30*/  MOV R22, R14 ;  /* 0x0000000e00167202 */ /* 0x000fe20000000f00 */
[----:B------:R-:W-:Y:S01]  /*14c40*/  IMAD.MOV.U32 R23, RZ, RZ, R15 ;  /* 0x000000ffff177224 */ /* 0x000fe200078e000f */
[----:B------:R-:W-:Y:S01]  /*14c50*/  MOV R26, R12 ;  /* 0x0000000c001a7202 */ /* 0x000fe20000000f00 */
[----:B------:R-:W4:Y:S01]  /*14c60*/  LDL.LU.64 R14, [R1+0x2658] ;  /* 0x00265800010e7983 */ /* 0x000f220000300a00 */
[----:B------:R-:W-:-:S03]  /*14c70*/  MOV R27, R13 ;  /* 0x0000000d001b7202 */ /* 0x000fc60000000f00 */
[----:B------:R-:W3:Y:S04]  /*14c80*/  LDL.LU.64 R12, [R1+0x2650] ;  /* 0x00265000010c7983 */ /* 0x000ee80000300a00 */
[----:B------:R-:W-:Y:S04]  /*14c90*/  STL.64 [R1+0x2608], R26 ;  /* 0x0026081a01007387 */ /* 0x000fe80000100a00 */
[----:B------:R0:W-:Y:S02]  /*14ca0*/  STL.64 [R1+0x2600], R24 ;  /* 0x0026001801007387 */ /* 0x0001e40000100a00 */
[----:B0-----:R-:W-:-:S02]  /*14cb0*/  MOV R25, R28 ;  /* 0x0000001c00197202 */ /* 0x001fc40000000f00 */
[----:B------:R-:W-:Y:S02]  /*14cc0*/  MOV R26, R3 ;  /* 0x00000003001a7202 */ /* 0x000fe40000000f00 */
[----:B--2---:R-:W-:Y:S02]  /*14cd0*/  MOV R24, R19 ;  /* 0x0000001300187202 */ /* 0x004fe40000000f00 */
[----:B------:R-:W2:Y:S04]  /*14ce0*/  LDL.LU R19, [R1+0x2648] ;  /* 0x0026480001137983 */ /* 0x000ea80000300800 */
[----:B------:R-:W2:Y:S04]  /*14cf0*/  LDL.LU R28, [R1+0x2644] ;  /* 0x00264400011c7983 */ /* 0x000ea80000300800 */
[----:B------:R-:W2:Y:S01]  /*14d00*/  LDL.LU R3, [R1+0x2640] ;  /* 0x0026400001037983 */ /* 0x000ea20000300800 */
[----:B------:R-:W-:Y:S01]  /*14d10*/  MOV R27, R29 ;  /* 0x0000001d001b7202 */ /* 0x000fe20000000f00 */
[----:B---3--:R-:W-:Y:S04]  /*14d20*/  HMMA.16816.F32.BF16 R8, R4, R12, R8 ;  /* 0x0000000c0408723c */ /* 0x008fe80000041808 */
[----:B------:R0:W-:Y:S04]  /*14d30*/  STL.64 [R1+0x2620], R26 ;  /* 0x0026201a01007387 */ /* 0x0001e80000100a00 */
[----:B------:R4:W-:Y:S01]  /*14d40*/  STL.64 [R1+0x2618], R24 ;  /* 0x0026181801007387 */ /* 0x0009e20000100a00 */
[----:B0-----:R-:W-:-:S02]  /*14d50*/  MOV R26, R2 ;  /* 0x00000002001a7202 */ /* 0x001fc40000000f00 */
[----:B------:R-:W-:-:S12]  /*14d60*/  MOV R27, R0 ;  /* 0x00000000001b7202 */ /* 0x000fd80000000f00 */
[----:B------:R-:W-:Y:S01]  /*14d70*/  STL [R1], R8 ;  /* 0x0000000801007387 */ /* 0x000fe20000100800 */
[----:B------:R-:W-:Y:S01]  /*14d80*/  MOV R29, R9 ;  /* 0x00000009001d7202 */ /* 0x000fe20000000f00 */
[----:B------:R-:W-:Y:S01]  /*14d90*/  IMAD.MOV.U32 R2, RZ, RZ, R10 ;  /* 0x000000ffff027224 */ /* 0x000fe200078e000a */
[----:B------:R-:W-:Y:S01]  /*14da0*/  MOV R0, R11 ;  /* 0x0000000b00007202 */ /* 0x000fe20000000f00 */
[----:B----4-:R-:W-:Y:S01]  /*14db0*/  IMAD.MOV.U32 R24, RZ, RZ, R15 ;  /* 0x000000ffff187224 */ /* 0x010fe200078e000f */
[----:B------:R-:W-:Y:S01]  /*14dc0*/  MOV R25, R14 ;  /* 0x0000000e00197202 */ /* 0x000fe20000000f00 */
[----:B--2---:R-:W0:Y:S04]  /*14dd0*/  LDSM.16.MT88.4 R8, [R28+UR6+0x11800] ;  /* 0x011800061c08783b */ /* 0x004e280008004200 */
[----:B------:R-:W-:Y:S04]  /*14de0*/  LDSM.16.M88.4 R12, [R3+UR6+0x4080] ;  /* 0x00408006030c783b */ /* 0x000fe80008000200 */
[----:B0-----:R0:W-:Y:S04]  /*14df0*/  STL.64 [R1+0x2598], R10 ;  /* 0x0025980a01007387 */ /* 0x0011e80000100a00 */
[----:B------:R1:W-:Y:S01]  /*14e00*/  STL.64 [R1+0x2590], R8 ;  /* 0x0025900801007387 */ /* 0x0003e20000100a00 */
[----:B0-----:R-:W-:Y:S01]  /*14e10*/  MOV R10, R17 ;  /* 0x00000011000a7202 */ /* 0x001fe20000000f00 */
[----:B------:R-:W-:Y:S01]  /*14e20*/  IMAD.MOV.U32 R11, RZ, RZ, R16 ;  /* 0x000000ffff0b7224 */ /* 0x000fe200078e0010 */
[----:B-1----:R-:W-:-:S02]  /*14e30*/  MOV R8, R19 ;  /* 0x0000001300087202 */ /* 0x002fc40000000f00 */
[----:B------:R-:W-:Y:S02]  /*14e40*/  MOV R9, R18 ;  /* 0x0000001200097202 */ /* 0x000fe40000000f00 */
[----:B------:R-:W0:Y:S04]  /*14e50*/  LDSM.16.M88.4 R16, [R3+UR6+0x80] ;  /* 0x000080060310783b */ /* 0x000e280008000200 */
[----:B0-----:R-:W-:Y:S04]  /*14e60*/  STL.64 [R1+0xa0], R16 ;  /* 0x0000a01001007387 */ /* 0x001fe80000100a00 */
[----:B------:R-:W-:Y:S04]  /*14e70*/  STL.64 [R1+0xa8], R18 ;  /* 0x0000a81201007387 */ /* 0x000fe80000100a00 */
[----:B------:R-:W-:Y:S04]  /*14e80*/  STL.64 [R1+0xb0], R12 ;  /* 0x0000b00c01007387 */ /* 0x000fe80000100a00 */
[----:B------:R-:W-:Y:S04]  /*14e90*/  STL.64 [R1+0xb8], R14 ;  /* 0x0000b80e01007387 */ /* 0x000fe80000100a00 */
[----:B------:R-:W0:Y:S04]  /*14ea0*/  LDSM.16.M88.4 R12, [R3+UR6+0x8080] ;  /* 0x00808006030c783b */ /* 0x000e280008000200 */
[----:B0-----:R-:W-:Y:S04]  /*14eb0*/  STL.64 [R1+0xc0], R12 ;  /* 0x0000c00c01007387 */ /* 0x001fe80000100a00 */
[----:B------:R-:W-:Y:S04]  /*14ec0*/  STL.64 [R1+0xc8], R14 ;  /* 0x0000c80e01007387 */ /* 0x000fe80000100a00 */
[----:B------:R-:W0:Y:S04]  /*14ed0*/  LDSM.16.M88.4 R12, [R3+UR6+0xc080] ;  /* 0x00c08006030c783b */ /* 0x000e280008000200 */
[----:B0-----:R-:W-:Y:S04]  /*14ee0*/  STL.64 [R1+0xd0], R12 ;  /* 0x0000d00c01007387 */ /* 0x001fe80000100a00 */
[----:B------:R0:W-:Y:S04]  /*14ef0*/  STL.64 [R1+0xd8], R14 ;  /* 0x0000d80e01007387 */ /* 0x0001e80000100a00 */
[----:B0-----:R-:W2:Y:S01]  /*14f00*/  LDL.LU.64 R14, [R1+0x2638] ;  /* 0x00263800010e7983 */ /* 0x001ea20000300a00 */
[----:B------:R-:W-:Y:S01]  /*14f10*/  LOP3.LUT R19, R28, 0x20, RZ, 0x3c, !PT ;  /* 0x000000201c137812 */ /* 0x000fe200078e3cff */
[----:B------:R-:W-:Y:S02]  /*14f20*/  HMMA.16816.F32.BF16 R8, R4, R20, R8 ;  /* 0x000000140408723c */ /* 0x000fe40000041808 */
[----:B------:R-:W3:Y:S04]  /*14f30*/  LDL.LU.64 R12, [R1+0x2630] ;  /* 0x00263000010c7983 */ /* 0x000ee80000300a00 */
[----:B------:R-:W0:Y:S04]  /*14f40*/  LDSM.16.MT88.4 R16, [R19+UR6+0x11800] ;  /* 0x011800061310783b */ /* 0x000e280008004200 */
[----:B------:R-:W-:Y:S04]  /*14f50*/  STL [R1+0x23f0], R3 ;  /* 0x0023f00301007387 */ /* 0x000fe80000100800 */
[----:B0-----:R0:W-:Y:S04]  /*14f60*/  STL [R1+0x255c], R18 ;  /* 0x00255c1201007387 */ /* 0x0011e80000100800 */
[----:B------:R1:W-:Y:S04]  /*14f70*/  STL [R1+0x2558], R19 ;  /* 0x0025581301007387 */ /* 0x0003e80000100800 */
[----:B------:R-:W-:Y:S04]  /*14f80*/  STL.64 [R1+0x25b0], R16 ;  /* 0x0025b01001007387 */ /* 0x000fe80000100a00 */
[----:B0-----:R-:W3:Y:S04]  /*14f90*/  LDL.LU R18, [R1+0xf8] ;  /* 0x0000f80001127983 */ /* 0x001ee80000300800 */
[----:B-1----:R-:W3:Y:S01]  /*14fa0*/  LDL.LU R19, [R1+0xfc] ;  /* 0x0000fc0001137983 */ /* 0x002ee20000300800 */
[----:B--2---:R-:W-:-:S03]  /*14fb0*/  MOV R4, R14 ;  /* 0x0000000e00047202 */ /* 0x004fc60000000f00 */
[----:B------:R-:W3:Y:S01]  /*14fc0*/  LDL.LU R14, [R1+0x262c] ;  /* 0x00262c00010e7983 */ /* 0x000ee20000300800 */
[----:B------:R-:W-:-:S03]  /*14fd0*/  MOV R5, R15 ;  /* 0x0000000f00057202 */ /* 0x000fc60000000f00 */
[----:B------:R-:W3:Y:S04]  /*14fe0*/  LDL.LU R15, [R1+0x2628] ;  /* 0x00262800010f7983 */ /* 0x000ee80000300800 */
[----:B------:R-:W2:Y:S04]  /*14ff0*/  LDL.LU R6, [R1+0x48] ;  /* 0x0000480001067983 */ /* 0x000ea80000300800 */
[----:B------:R-:W2:Y:S04]  /*15000*/  LDL.LU R7, [R1+0x4c] ;  /* 0x00004c0001077983 */ /* 0x000ea80000300800 */
[----:B------:R0:W-:Y:S04]  /*15010*/  STL.64 [R1+0x2610], R22 ;  /* 0x0026101601007387 */ /* 0x0001e80000100a00 */
[----:B0-----:R-:W4:Y:S04]  /*15020*/  LDL.LU.64 R22, [R1+0x118] ;  /* 0x0001180001167983 */ /* 0x001f280000300a00 */
[----:B------:R-:W-:Y:S04]  /*15030*/  STL [R1+0x25ac], R8 ;  /* 0x0025ac0801007387 */ /* 0x000fe80000100800 */
[----:B------:R-:W-:Y:S04]  /*15040*/  STL [R1+0x25a8], R9 ;  /* 0x0025a80901007387 */ /* 0x000fe80000100800 */
[----:B------:R-:W-:Y:S04]  /*15050*/  STL [R1+0x25a4], R10 ;  /* 0x0025a40a01007387 */ /* 0x000fe80000100800 */
[----:B------:R0:W-:Y:S04]  /*15060*/  STL [R1+0x25a0], R11 ;  /* 0x0025a00b01007387 */ /* 0x0001e80000100800 */
[----:B0-----:R-:W2:Y:S01]  /*15070*/  LDL.LU.64 R10, [R1+0x98] ;  /* 0x00009800010a7983 */ /* 0x001ea20000300a00 */
[----:B---3--:R-:W-:-:S15]  /*15080*/  HMMA.16816.F32.BF16 R24, R12, R18, R24 ;  /* 0x000000120c18723c */ /* 0x008fde0000041818 */
[----:B------:R-:W-:-:S09]  /*15090*/  NOP ;  /* 0x0000000000007918 */ /* 0x000fd20000000000 */
[----:B------:R-:W-:Y:S01]  /*150a0*/  IMAD.MOV.U32 R8, RZ, RZ, R25 ;  /* 0x000000ffff087224 */ /* 0x000fe200078e0019 */
[----:B--2---:R-:W-:-:S15]  /*150b0*/  HMMA.16816.F32.BF16 R4, R12, R10, R4 ;  /* 0x0000000a0c04723c */ /* 0x004fde0000041804 */
[----:B------:R-:W-:-:S08]  /*150c0*/  NOP ;  /* 0x0000000000007918 */ /* 0x000fd00000000000 */
[----:B------:R-:W-:Y:S04]  /*150d0*/  STL.64 [R1+0x40], R4 ;  /* 0x0000400401007387 */ /* 0x000fe80000100a00 */
[----:B------:R0:W-:Y:S04]  /*150e0*/  STL.64 [R1+0x48], R6 ;  /* 0x0000480601007387 */ /* 0x0001e80000100a00 */
[----:B------:R1:W-:Y:S01]  /*150f0*/  STL [R1+0x50], R24 ;  /* 0x0000501801007387 */ /* 0x0003e20000100800 */
[----:B0-----:R-:W-:Y:S02]  /*15100*/  MOV R7, R26 ;  /* 0x0000001a00077202 */ /* 0x001fe40000000f00 */
[----:B------:R-:W-:-:S02]  /*15110*/  MOV R6, R27 ;  /* 0x0000001b00067202 */ /* 0x000fc40000000f00 */
[----:B------:R-:W2:Y:S04]  /*15120*/  LDL.LU.64 R26, [R1+0x2620] ;  /* 0x00262000011a7983 */ /* 0x000ea80000300a00 */
[----:B-1----:R-:W2:Y:S01]  /*15130*/  LDL.LU.64 R24, [R1+0x2618] ;  /* 0x0026180001187983 */ /* 0x002ea20000300a00 */
[----:B------:R-:W-:Y:S01]  /*15140*/  MOV R3, R11 ;  /* 0x0000000b00037202 */ /* 0x000fe20000000f00 */
[----:B----4-:R-:W-:Y:S02]  /*15150*/  IMAD.MOV.U32 R16, RZ, RZ, R22 ;  /* 0x000000ffff107224 */ /* 0x010fe400078e0016 */
[----:B------:R0:W-:Y:S02]  /*15160*/  STL.64 [R1+0x25c8], R18 ;  /* 0x0025c81201007387 */ /* 0x0001e40000100a00 */
[----:B0-----:R-:W-:-:S02]  /*15170*/  MOV R19, R3 ;  /* 0x0000000300137202 */ /* 0x001fc40000000f00 */
[----:B------:R-:W-:Y:S01]  /*15180*/  MOV R3, R23 ;  /* 0x0000001700037202 */ /* 0x000fe20000000f00 */
[----:B--2---:R-:W-:Y:S01]  /*15190*/  HMMA.16816.F32.BF16 R24, R12, R22, R24 ;  /* 0x000000160c18723c */ /* 0x004fe20000041818 */
[----:B------:R-:W2:-:S15]  /*151a0*/  LDL.LU.64 R22, [R1+0x2610] ;  /* 0x0026100001167983 */ /* 0x000e9e0000300a00 */
[----:B------:R-:W-:-:S07]  /*151b0*/  NOP ;  /* 0x0000000000007918 */ /* 0x000fce0000000000 */
[----:B------:R0:W-:Y:S01]  /*151c0*/  STL [R1+0x6c], R27 ;  /* 0x00006c1b01007387 */ /* 0x0001e20000100800 */
[----:B------:R-:W-:-:S03]  /*151d0*/  MOV R11, R26 ;  /* 0x0000001a000b7202 */ /* 0x000fc60000000f00 */
[----:B0-----:R-:W3:Y:S01]  /*151e0*/  LDL.LU.64 R26, [R1+0x2608] ;  /* 0x00260800011a7983 */ /* 0x001ee20000300a00 */
[----:B------:R-:W-:Y:S02]  /*151f0*/  MOV R4, R10 ;  /* 0x0000000a00047202 */ /* 0x000fe40000000f00 */
[----:B------:R-:W-:Y:S02]  /*15200*/  MOV R10, R25 ;  /* 0x00000019000a7202 */ /* 0x000fe40000000f00 */
[----:B------:R-:W-:Y:S02]  /*15210*/  MOV R9, R24 ;  /* 0x0000001800097202 */ /* 0x000fe40000000f00 */
[----:B------:R-:W4:Y:S04]  /*15220*/  LDL.LU.64 R24, [R1+0x2600] ;  /* 0x0026000001187983 */ /* 0x000f280000300a00 */
[----:B------:R2:W-:Y:S04]  /*15230*/  STL.64 [R1+0x25c0], R10 ;  /* 0x0025c00a01007387 */ /* 0x0005e80000100a00 */
[----:B------:R3:W-:Y:S01]  /*15240*/  STL.64 [R1+0x25b8], R8 ;  /* 0x0025b80801007387 */ /* 0x0007e20000100a00 */
[----:B--2---:R-:W-:-:S02]  /*15250*/  MOV R10, R22 ;  /* 0x00000016000a7202 */ /* 0x004fc40000000f00 */
[----:B------:R-:W-:Y:S01]  /*15260*/  MOV R11, R23 ;  /* 0x00000017000b7202 */ /* 0x000fe20000000f00 */
[----:B---3--:R-:W-:Y:S01]  /*15270*/  IMAD.MOV.U32 R8, RZ, RZ, R26 ;  /* 0x000000ffff087224 */ /* 0x008fe200078e001a */
[----:B------:R-:W-:Y:S01]  /*15280*/  MOV R9, R27 ;  /* 0x0000001b00097202 */ /* 0x000fe20000000f00 */
[----:B------:R-:W4:Y:S04]  /*15290*/  LDL.LU R26, [R1+0x25fc] ;  /* 0x0025fc00011a7983 */ /* 0x000f280000300800 */
[----:B------:R-:W4:Y:S04]  /*152a0*/  LDL.LU R27, [R1+0x25f8] ;  /* 0x0025f800011b7983 */ /* 0x000f280000300800 */
[----:B------:R-:W2:Y:S04]  /*152b0*/  LDL.LU R22, [R1+0x25f4] ;  /* 0x0025f40001167983 */ /* 0x000ea80000300800 */
[----:B------:R-:W4:Y:S04]  /*152c0*/  LDL.LU R23, [R1+0x25f0] ;  /* 0x0025f00001177983 */ /* 0x000f280000300800 */
[----:B------:R-:W-:Y:S01]  /*152d0*/  STL.64 [R1+0x25d8], R10 ;  /* 0x0025d80a01007387 */ /* 0x000fe20000100a00 */
[----:B------:R-:W-:-:S03]  /*152e0*/  MOV R18, R4 ;  /* 0x0000000400127202 */ /* 0x000fc60000000f00 */
[----:B------:R0:W-:Y:S04]  /*152f0*/  STL.64 [R1+0x25d0], R8 ;  /* 0x0025d00801007387 */ /* 0x0001e80000100a00 */
[----:B0-----:R-:W3:Y:S04]  /*15300*/  LDL.LU R8, [R1+0x20] ;  /* 0x0000200001087983 */ /* 0x001ee80000300800 */
[----:B------:R-:W3:Y:S04]  /*15310*/  LDL.LU R9, [R1+0x24] ;  /* 0x0000240001097983 */ /* 0x000ee80000300800 */
[----:B------:R-:W3:Y:S04]  /*15320*/  LDL.LU R10, [R1+0x28] ;  /* 0x00002800010a7983 */ /* 0x000ee80000300800 */
[----:B------:R-:W3:Y:S01]  /*15330*/  LDL.LU R11, [R1+0x2c] ;  /* 0x00002c00010b7983 */ /* 0x000ee20000300800 */
[----:B--2---:R-:W-:Y:S01]  /*15340*/  MOV R5, R22 ;  /* 0x0000001600057202 */ /* 0x004fe20000000f00 */
[----:B----4-:R-:W-:Y:S06]  /*15350*/  HMMA.16816.F32.BF16 R24, R12, R22, R24 ;  /* 0x000000160c18723c */ /* 0x010fec0000041818 */
[----:B------:R-:W-:-:S02]  /*15360*/  IMAD.MOV.U32 R4, RZ, RZ, R23 ;  /* 0x000000ffff047224 */ /* 0x000fc400078e0017 */
[----:B------:R-:W3:Y:S04]  /*15370*/  LDL.LU.64 R22, [R1+0x25e8] ;  /* 0x0025e80001167983 */ /* 0x000ee80000300a00 */
[----:B------:R-:W3:Y:S01]  /*15380*/  LDL.LU.64 R20, [R1+0x25e0] ;  /* 0x0025e00001147983 */ /* 0x000ee20000300a00 */
[----:B------:R-:W-:Y:S02]  /*15390*/  MOV R14, R16 ;  /* 0x00000010000e7202 */ /* 0x000fe40000000f00 */
[----:B------:R-:W-:-:S08]  /*153a0*/  MOV R15, R3 ;  /* 0x00000003000f7202 */ /* 0x000fd00000000f00 */
[----:B------:R-:W-:Y:S04]  /*153b0*/  STL.64 [R1+0x2578], R26 ;  /* 0x0025781a01007387 */ /* 0x000fe80000100a00 */
[----:B------:R0:W-:Y:S04]  /*153c0*/  STL.64 [R1+0x2570], R24 ;  /* 0x0025701801007387 */ /* 0x0001e80000100a00 */
[----:B0-----:R-:W2:Y:S01]  /*153d0*/  LDL.LU R24, [R1] ;  /* 0x0000000001187983 */ /* 0x001ea20000300800 */
[----:B---3--:R-:W-:Y:S03]  /*153e0*/  HMMA.16816.F32.BF16 R16, R20, R18, R8 ;  /* 0x000000121410723c */ /* 0x008fe60000041808 */
[----:B------:R-:W3:Y:S04]  /*153f0*/  LDL.LU.64 R10, [R1+0x25d8] ;  /* 0x0025d800010a7983 */ /* 0x000ee80000300a00 */
[----:B------:R-:W3:-:S15]  /*15400*/  LDL.LU.64 R8, [R1+0x25d0] ;  /* 0x0025d00001087983 */ /* 0x000ede0000300a00 */
[----:B------:R-:W-:-:S01]  /*15410*/  NOP ;  /* 0x0000000000007918 */ /* 0x000fc20000000000 */
[----:B------:R-:W-:Y:S01]  /*15420*/  STL.64 [R1+0x20], R16 ;  /* 0x0000201001007387 */ /* 0x000fe20000100a00 */
[----:B------:R-:W-:-:S03]  /*15430*/  MOV R3, R19 ;  /* 0x0000001300037202 */ /* 0x000fc60000000f00 */
[----:B------:R0:W-:Y:S04]  /*15440*/  STL [R1+0x28], R18 ;  /* 0x0000281201007387 */ /* 0x0001e80000100800 */
[----:B0-----:R-:W3:Y:S01]  /*15450*/  LDL.LU.64 R18, [R1+0x25c8] ;  /* 0x0025c80001127983 */ /* 0x001ee20000300a00 */
[----:B------:R-:W-:Y:S01]  /*15460*/  MOV R25, R29 ;  /* 0x0000001d00197202 */ /* 0x000fe20000000f00 */
[----:B------:R-:W-:Y:S01]  /*15470*/  IMAD.MOV.U32 R27, RZ, RZ, R0 ;  /* 0x000000ffff1b7224 */ /* 0x000fe200078e0000 */
[----:B------:R-:W-:-:S07]  /*15480*/  MOV R26, R2 ;  /* 0x00000002001a7202 */ /* 0x000fce0000000f00 */
[C---:B--2---:R-:W-:Y:S06]  /*15490*/  HMMA.16816.F32.BF16 R12, R20.reuse, R14, R24 ;  /* 0x0000000e140c723c */ /* 0x044fec0000041818 */
[----:B---3--:R-:W-:Y:S01]  /*154a0*/  HMMA.16816.F32.BF16 R16, R20, R18, R8 ;  /* 0x000000121410723c */ /* 0x008fe20000041808 */
[----:B------:R-:W2:Y:S04]  /*154b0*/  LDL.LU.64 R10, [R1+0x25c0] ;  /* 0x0025c000010a7983 */ /* 0x000ea80000300a00 */
[----:B------:R-:W3:-:S15]  /*154c0*/  LDL.LU.64 R8, [R1+0x25b8] ;  /* 0x0025b80001087983 */ /* 0x000ede0000300a00 */
[----:B------:R-:W-:-:S03]  /*154d0*/  NOP ;  /* 0x0000000000007918 */ /* 0x000fc60000000000 */
[----:B------:R0:W-:Y:S01]  /*154e0*/  STL [R1+0x10], R16 ;  /* 0x0000101001007387 */ /* 0x0001e20000100800 */
[----:B------:R-:W-:-:S03]  /*154f0*/  MOV R29, R17 ;  /* 0x00000011001d7202 */ /* 0x000fc60000000f00 */
[----:B0-----:R-:W4:Y:S04]  /*15500*/  LDL.LU.64 R16, [R1+0x25b0] ;  /* 0x0025b00001107983 */ /* 0x001f280000300a00 */
[----:B------:R-:W-:Y:S04]  /*15510*/  STL.64 [R1+0x8], R14 ;  /* 0x0000080e01007387 */ /* 0x000fe80000100a00 */
[----:B------:R-:W2:Y:S04]  /*15520*/  LDL R24, [R1+0xc0] ;  /* 0x0000c00001187983 */ /* 0x000ea80000100800 */
[----:B------:R-:W2:Y:S01]  /*15530*/  LDL R25, [R1+0xc4] ;  /* 0x0000c40001197983 */ /* 0x000ea20000100800 */
[----:B------:R-:W-:Y:S01]  /*15540*/  MOV R2, R18 ;  /* 0x0000001200027202 */ /* 0x000fe20000000f00 */
[----:B------:R-:W-:Y:S01]  /*15550*/  IMAD.MOV.U32 R18, RZ, RZ, R12 ;  /* 0x000000ffff127224 */ /* 0x000fe200078e000c */
[----:B------:R-:W-:-:S02]  /*15560*/  MOV R0, R19 ;  /* 0x0000001300007202 */ /* 0x000fc40000000f00 */
[----:B------:R-:W-:Y:S02]  /*15570*/  MOV R19, R13 ;  /* 0x0000000d00137202 */ /* 0x000fe40000000f00 */
[----:B------:R-:W0:Y:S04]  /*15580*/  LDSM.16.MT88.4 R12, [R28+UR6+0x11c00] ;  /* 0x011c00061c0c783b */ /* 0x000e280008004200 */
[----:B--2---:R1:W-:Y:S04]  /*15590*/  STL.64 [R1+0x2588], R24 ;  /* 0x0025881801007387 */ /* 0x0043e80000100a00 */
[----:B-1----:R-:W2:Y:S01]  /*155a0*/  LDL.LU R24, [R1+0x50] ;  /* 0x0000500001187983 */ /* 0x002ea20000300800 */
[----:B---3--:R-:W-:-:S03]  /*155b0*/  MOV R25, R8 ;  /* 0x0000000800197202 */ /* 0x008fc60000000f00 */
[----:B------:R-:W3:Y:S04]  /*155c0*/  LDL.LU R8, [R1+0x25ac] ;  /* 0x0025ac0001087983 */ /* 0x000ee80000300800 */
[----:B------:R-:W-:Y:S04]  /*155d0*/  STL.64 [R1+0x2568], R18 ;  /* 0x0025681201007387 */ /* 0x000fe80000100a00 */
[----:B----4-:R1:W-:Y:S04]  /*155e0*/  STL.64 [R1+0x2560], R16 ;  /* 0x0025601001007387 */ /* 0x0103e80000100a00 */
[----:B0-----:R0:W-:Y:S04]  /*155f0*/  STL.64 [R1+0x2520], R14 ;  /* 0x0025200e01007387 */ /* 0x0011e80000100a00 */
[----:B------:R-:W-:Y:S04]  /*15600*/  STL.64 [R1+0x2518], R12 ;  /* 0x0025180c01007387 */ /* 0x000fe80000100a00 */
[----:B-1----:R-:W4:Y:S01]  /*15610*/  LDL.LU.64 R16, [R1+0xd0] ;  /* 0x0000d00001107983 */ /* 0x002f220000300a00 */
[----:B------:R-:W-:-:S02]  /*15620*/  MOV R18, R11 ;  /* 0x0000000b00127202 */ /* 0x000fc40000000f00 */
[----:B------:R-:W-:Y:S02]  /*15630*/  MOV R26, R7 ;  /* 0x00000007001a7202 */ /* 0x000fe40000000f00 */
[----:B------:R-:W-:Y:S01]  /*15640*/  LOP3.LUT R7, R28, 0x20, RZ, 0x3c, !PT ;  /* 0x000000201c077812 */ /* 0x000fe200078e3cff */
[----:B0-----:R-:W-:Y:S01]  /*15650*/  IMAD.MOV.U32 R14, RZ, RZ, R5 ;  /* 0x000000ffff0e7224 */ /* 0x001fe200078e0005 */
[----:B------:R-:W-:Y:S02]  /*15660*/  MOV R27, R6 ;  /* 0x00000006001b7202 */ /* 0x000fe40000000f00 */
[----:B------:R-:W-:Y:S02]  /*15670*/  MOV R15, R4 ;  /* 0x00000004000f7202 */ /* 0x000fe40000000f00 */
[----:B------:R-:W0:Y:S04]  /*15680*/  LDSM.16.MT88.4 R4, [R7+UR6+0x11c00] ;  /* 0x011c00060704783b */ /* 0x000e280008004200 */
[----:B----4-:R1:W-:Y:S02]  /*15690*/  STL.64 [R1+0x2580], R16 ;  /* 0x0025801001007387 */ /* 0x0103e40000100a00 */
[----:B-1----:R-:W-:-:S02]  /*156a0*/  MOV R16, R9 ;  /* 0x0000000900107202 */ /* 0x002fc40000000f00 */
[----:B------:R-:W3:Y:S01]  /*156b0*/  LDL.LU R9, [R1+0x25a8] ;  /* 0x0025a80001097983 */ /* 0x000ee20000300800 */
[----:B------:R-:W-:-:S03]  /*156c0*/  MOV R17, R10 ;  /* 0x0000000a00117202 */ /* 0x000fc60000000f00 */
[----:B------:R-:W3:Y:S04]  /*156d0*/  LDL.LU R10, [R1+0x25a4] ;  /* 0x0025a400010a7983 */ /* 0x000ee80000300800 */
[----:B------:R-:W3:Y:S04]  /*156e0*/  LDL.LU R11, [R1+0x25a0] ;  /* 0x0025a000010b7983 */ /* 0x000ee80000300800 */
[----:B------:R-:W4:Y:S04]  /*156f0*/  LDL.LU R19, [R1+0x6c] ;  /* 0x00006c0001137983 */ /* 0x000f280000300800 */
[----:B0-----:R0:W-:Y:S04]  /*15700*/  STL [R1+0x24dc], R4 ;  /* 0x0024dc0401007387 */ /* 0x0011e80000100800 */
[----:B------:R1:W-:Y:S04]  /*15710*/  STL [R1+0x24d8], R5 ;  /* 0x0024d80501007387 */ /* 0x0003e80000100800 */
[----:B------:R-:W-:Y:S04]  /*15720*/  STL [R1+0x24d4], R6 ;  /* 0x0024d40601007387 */ /* 0x000fe80000100800 */
[----:B------:R-:W-:Y:S04]  /*15730*/  STL [R1+0x24d0], R7 ;  /* 0x0024d00701007387 */ /* 0x000fe80000100800 */
[----:B0-----:R-:W2:Y:S04]  /*15740*/  LDL.LU R4, [R1+0xb0] ;  /* 0x0000b00001047983 */ /* 0x001ea80000300800 */
[----:B-1----:R-:W2:Y:S01]  /*15750*/  LDL.LU R5, [R1+0xb4] ;  /* 0x0000b40001057983 */ /* 0x002ea20000300800 */
[----:B---3--:R-:W-:Y:S03]  /*15760*/  HMMA.16816.F32.BF16 R12, R20, R14, R8 ;  /* 0x0000000e140c723c */ /* 0x008fe60000041808 */
[----:B------:R-:W2:Y:S04]  /*15770*/  LDL.LU.64 R10, [R1+0x2598] ;  /* 0x00259800010a7983 */ /* 0x000ea80000300a00 */
[----:B------:R-:W2:Y:S04]  /*15780*/  LDL.LU.64 R8, [R1+0x2590] ;  /* 0x0025900001087983 */ /* 0x000ea80000300a00 */
[----:B------:R-:W3:-:S12]  /*15790*/  LDL.LU.64 R20, [R1+0xa0] ;  /* 0x0000a00001147983 */ /* 0x000ed80000300a00 */
[----:B------:R0:W-:Y:S04]  /*157a0*/  STL [R1+0x2534], R12 ;  /* 0x0025340c01007387 */ /* 0x0001e80000100800 */
[----:B------:R1:W-:Y:S04]  /*157b0*/  STL [R1+0x2530], R13 ;  /* 0x0025300d01007387 */ /* 0x0003e80000100800 */
[----:B------:R4:W-:Y:S04]  /*157c0*/  STL [R1+0x252c], R14 ;  /* 0x00252c0e01007387 */ /* 0x0009e80000100800 */
[----:B------:R4:W-:Y:S04]  /*157d0*/  STL [R1+0x2528], R15 ;  /* 0x0025280f01007387 */ /* 0x0009e80000100800 */
[----:B0-----:R-:W3:Y:S04]  /*157e0*/  LDL.LU R12, [R1+0x40] ;  /* 0x00004000010c7983 */ /* 0x001ee80000300800 */
[----:B-1----:R-:W3:Y:S04]  /*157f0*/  LDL.LU R13, [R1+0x44] ;  /* 0x00004400010d7983 */ /* 0x002ee80000300800 */
[----:B----4-:R-:W4:Y:S04]  /*15800*/  LDL.LU R14, [R1+0x48] ;  /* 0x00004800010e7983 */ /* 0x010f280000300800 */
[----:B------:R-:W4:Y:S01]  /*15810*/  LDL.LU R15, [R1+0x4c] ;  /* 0x00004c00010f7983 */ /* 0x000f220000300800 */
[----:B--2---:R-:W-:Y:S01]  /*15820*/  HMMA.16816.F32.BF16 R24, R8, R4, R24 ;  /* 0x000000040818723c */ /* 0x004fe20000041818 */
[----:B---3--:R-:W-:-:S05]  /*15830*/  MOV R6, R21 ;  /* 0x0000001500067202 */ /* 0x008fca0000000f00 */
[----:B----4-:R-:W-:-:S15]  /*15840*/  HMMA.16816.F32.BF16 R12, R8, R20, R12 ;  /* 0x00000014080c723c */ /* 0x010fde000004180c */
[----:B------:R-:W-:-:S09]  /*15850*/  NOP ;  /* 0x0000000000007918 */ /* 0x000fd20000000000 */
[----:B------:R-:W-:Y:S01]  /*15860*/  MOV R23, R13 ;  /* 0x0000000d00177202 */ /* 0x000fe20000000f00 */
[----:B------:R-:W-:Y:S01]  /*15870*/  STL [R1+0x40], R12 ;  /* 0x0000400c01007387 */ /* 0x000fe20000100800 */
[----:B------:R-:W-:Y:S01]  /*15880*/  MOV R21, R14 ;  /* 0x0000000e00157202 */ /* 0x000fe20000000f00 */
[----:B------:R-:W-:Y:S02]  /*15890*/  IMAD.MOV.U32 R13, RZ, RZ, R24 ;  /* 0x000000ffff0d7224 */ /* 0x000fe400078e0018 */
[----:B------:R-:W-:Y:S01]  /*158a0*/  STL [R1+0x2538], R23 ;  /* 0x0025381701007387 */ /* 0x000fe20000100800 */
[----:B------:R-:W-:-:S03]  /*158b0*/  MOV R14, R25 ;  /* 0x00000019000e7202 */ /* 0x000fc60000000f00 */
[----:B------:R-:W2:Y:S04]  /*158c0*/  LDL R22, [R1+0x140] ;  /* 0x0001400001167983 */ /* 0x000ea80000100800 */
[----:B------:R0:W-:Y:S04]  /*158d0*/  STL [R1+0x5c], R27 ;  /* 0x00005c1b01007387 */ /* 0x0001e80000100800 */
[----:B------:R-:W0:Y:S01]  /*158e0*/  LDL.LU.64 R24, [R1+0x2588] ;  /* 0x0025880001187983 */ /* 0x000e220000300a00 */
[----:B------:R-:W-:Y:S01]  /*158f0*/  IMAD.MOV.U32 R7, RZ, RZ, R20 ;  /* 0x000000ffff077224 */ /* 0x000fe200078e0014 */
[----:B------:R-:W-:-:S02]  /*15900*/  MOV R20, R15 ;  /* 0x0000000f00147202 */ /* 0x000fc40000000f00 */
[----:B------:R-:W-:Y:S01]  /*15910*/  MOV R15, R26 ;  /* 0x0000001a000f7202 */ /* 0x000fe20000000f00 */
[----:B------:R-:W-:Y:S01]  /*15920*/  STL.64 [R1+0x2540], R4 ;  /* 0x0025400401007387 */ /* 0x000fe20000100a00 */
[----:B0-----:R-:W-:Y:S03]  /*15930*/  HMMA.16816.F32.BF16 R24, R8, R24, R16 ;  /* 0x000000180818723c */ /* 0x001fe60000041810 */
[----:B------:R-:W3:-:S15]  /*15940*/  LDL.LU.64 R16, [R1+0x2580] ;  /* 0x0025800001107983 */ /* 0x000ede0000300a00 */
[----:B------:R-:W-:-:S05]  /*15950*/  NOP ;  /* 0x0000000000007918 */ /* 0x000fca0000000000 */
[----:B------:R-:W-:Y:S01]  /*15960*/  STL.64 [R1+0x90], R24 ;  /* 0x0000901801007387 */ /* 0x000fe20000100a00 */
[----:B------:R-:W-:-:S03]  /*15970*/  IMAD.MOV.U32 R12, RZ, RZ, R27 ;  /* 0x000000ffff0c7224 */ /* 0x000fc600078e001b */
[----:B------:R0:W-:Y:S04]  /*15980*/  STL [R1+0x98], R26 ;  /* 0x0000981a01007387 */ /* 0x0001e80000100800 */
[----:B0-----:R-:W4:Y:S04]  /*15990*/  LDL.LU.64 R26, [R1+0x2578] ;  /* 0x00257800011a7983 */ /* 0x001f280000300a00 */
[----:B------:R-:W4:Y:S04]  /*159a0*/  LDL.LU.64 R24, [R1+0x2570] ;  /* 0x0025700001187983 */ /* 0x000f280000300a00 */
[----:B------:R-:W-:Y:S04]  /*159b0*/  STL.64 [R1+0x2550], R14 ;  /* 0x0025500e01007387 */ /* 0x000fe80000100a00 */
[----:B------:R0:W-:Y:S04]  /*159c0*/  STL.64 [R1+0x2548], R12 ;  /* 0x0025480c01007387 */ /* 0x0001e80000100a00 */
[----:B0-----:R-:W2:Y:S04]  /*159d0*/  LDL.LU R12, [R1+0x20] ;  /* 0x00002000010c7983 */ /* 0x001ea80000300800 */
[----:B------:R-:W2:Y:S04]  /*159e0*/  LDL.LU R13, [R1+0x24] ;  /* 0x00002400010d7983 */ /* 0x000ea80000300800 */
[----:B------:R-:W2:Y:S04]  /*159f0*/  LDL.LU R14, [R1+0x28] ;  /* 0x00002800010e7983 */ /* 0x000ea80000300800 */
[----:B------:R-:W2:Y:S01]  /*15a00*/  LDL.LU.64 R18, [R1+0x2568] ;  /* 0x0025680001127983 */ /* 0x000ea20000300a00 */
[----:B------:R-:W-:-:S02]  /*15a10*/  MOV R15, R3 ;  /* 0x00000003000f7202 */ /* 0x000fc40000000f00 */
[----:B---3--:R-:W-:Y:S02]  /*15a20*/  MOV R23, R16 ;  /* 0x0000001000177202 */ /* 0x008fe40000000f00 */
[----:B------:R-:W-:Y:S01]  /*15a30*/  MOV R3, R17 ;  /* 0x0000001100037202 */ /* 0x000fe20000000f00 */
[----:B----4-:R-:W-:Y:S01]  /*15a40*/  HMMA.16816.F32.BF16 R24, R8, R16, R24 ;  /* 0x000000100818723c */ /* 0x010fe20000041818 */
[----:B------:R-:W3:Y:S06]  /*15a50*/  LDL.LU.64 R16, [R1+0x2560] ;  /* 0x0025600001107983 */ /* 0x000eec0000300a00 */
[----:B--2---:R-:W-:Y:S01]  /*15a60*/  MOV R8, R18 ;  /* 0x0000001200087202 */ /* 0x004fe20000000f00 */
[----:B------:R-:W-:Y:S01]  /*15a70*/  IMAD.MOV.U32 R9, RZ, RZ, R19 ;  /* 0x000000ffff097224 */ /* 0x000fe200078e0013 */
[----:B------:R-:W3:Y:S04]  /*15a80*/  LDL.LU R18, [R1+0x255c] ;  /* 0x00255c0001127983 */ /* 0x000ee80000300800 */
[----:B------:R-:W3:Y:S01]  /*15a90*/  LDL.LU R19, [R1+0x2558] ;  /* 0x0025580001137983 */ /* 0x000ee20000300800 */
[----:B------:R-:W-:-:S02]  /*15aa0*/  MOV R4, R7 ;  /* 0x0000000700047202 */ /* 0x000fc40000000f00 */
[----:B------:R-:W-:Y:S01]  /*15ab0*/  MOV R5, R6 ;  /* 0x0000000600057202 */ /* 0x000fe20000000f00 */
[----:B------:R-:W2:Y:S04]  /*15ac0*/  LDL.LU R10, [R1+0x8] ;  /* 0x00000800010a7983 */ /* 0x000ea80000300800 */
[----:B------:R-:W2:Y:S04]  /*15ad0*/  LDL.LU R11, [R1+0xc] ;  /* 0x00000c00010b7983 */ /* 0x000ea80000300800 */
[----:B------:R-:W-:Y:S04]  /*15ae0*/  STL.64 [R1+0x24e8], R26 ;  /* 0x0024e81a01007387 */ /* 0x000fe80000100a00 */
[----:B------:R0:W-:Y:S04]  /*15af0*/  STL.64 [R1+0x24e0], R24 ;  /* 0x0024e01801007387 */ /* 0x0001e80000100a00 */
[----:B0-----:R-:W4:Y:S01]  /*15b00*/  LDL.LU R24, [R1+0x10] ;  /* 0x0000100001187983 */ /* 0x001f220000300800 */
[----:B---3--:R-:W-:Y:S03]  /*15b10*/  HMMA.16816.F32.BF16 R4, R16, R4, R12 ;  /* 0x000000041004723c */ /* 0x008fe6000004180c */
[----:B------:R-:W3:Y:S04]  /*15b20*/  LDL.LU.64 R14, [R1+0x2550] ;  /* 0x00255000010e7983 */ /* 0x000ee80000300a00 */
[----:B------:R-:W3:-:S15]  /*15b30*/  LDL.LU.64 R12, [R1+0x2548] ;  /* 0x00254800010c7983 */ /* 0x000ede0000300a00 */
[----:B------:R-:W-:-:S01]  /*15b40*/  NOP ;  /* 0x0000000000007918 */ /* 0x000fc20000000000 */
[----:B------:R0:W-:Y:S04]  /*15b50*/  STL.64 [R1+0x20], R4 ;  /* 0x0000200401007387 */ /* 0x0001e80000100a00 */
[----:B0-----:R-:W4:Y:S01]  /*15b60*/  LDL.LU.64 R4, [R1+0x2540] ;  /* 0x0025400001047983 */ /* 0x001f220000300a00 */
[----:B------:R-:W-:Y:S02]  /*15b70*/  MOV R25, R29 ;  /* 0x0000001d00197202 */ /* 0x000fe40000000f00 */
[----:B------:R-:W-:Y:S02]  /*15b80*/  MOV R26, R2 ;  /* 0x00000002001a7202 */ /* 0x000fe40000000f00 */
[----:B------:R-:W-:Y:S01]  /*15b90*/  MOV R27, R0 ;  /* 0x00000000001b7202 */ /* 0x000fe20000000f00 */
[----:B------:R-:W-:Y:S01]  /*15ba0*/  IMAD.MOV.U32 R0, RZ, RZ, R7 ;  /* 0x000000ffff007224 */ /* 0x000fe200078e0007 */
[----:B------:R-:W-:-:S05]  /*15bb0*/  MOV R2, R6 ;  /* 0x0000000600027202 */ /* 0x000fca0000000f00 */
[----:B----4-:R-:W-:-:S15]  /*15bc0*/  HMMA.16816.F32.BF16 R24, R16, R4, R24 ;  /* 0x000000041018723c */ /* 0x010fde0000041818 */
[----:B------:R-:W-:-:S09]  /*15bd0*/  NOP ;  /* 0x0000000000007918 */ /* 0x000fd20000000000 */
[----:B------:R-:W-:Y:S02]  /*15be0*/  MOV R6, R26 ;  /* 0x0000001a00067202 */ /* 0x000fe40000000f00 */
[----:B------:R-:W-:Y:S02]  /*15bf0*/  MOV R7, R27 ;  /* 0x0000001b00077202 */ /* 0x000fe40000000f00 */
[----:B------:R-:W-:Y:S02]  /*15c00*/  MOV R4, R24 ;  /* 0x0000001800047202 */ /* 0x000fe40000000f00 */
[----:B------:R-:W-:Y:S01]  /*15c10*/  MOV R5, R25 ;  /* 0x0000001900057202 */ /* 0x000fe20000000f00 */
[----:B------:R-:W-:Y:S04]  /*15c20*/  STL.64 [R1+0x24f8], R6 ;  /* 0x0024f80601007387 */ /* 0x000fe80000100a00 */
[----:B------:R0:W-:Y:S04]  /*15c30*/  STL.64 [R1+0x24f0], R4 ;  /* 0x0024f00401007387 */ /* 0x0001e80000100a00 */
[----:B------:R-:W-:Y:S04]  /*15c40*/  LDSM.16.M88.4 R24, [R22+UR6+0x100] ;  /* 0x000100061618783b */ /* 0x000fe80008000200 */
[----:B0-----:R-:W2:Y:S04]  /*15c50*/  LDL.LU.64 R4, [R1+0xc0] ;  /* 0x0000c00001047983 */ /* 0x001ea80000300a00 */
[----:B------:R-:W4:Y:S01]  /*15c60*/  LDL.LU.64 R6, [R1+0xc8] ;  /* 0x0000c80001067983 */ /* 0x000f220000300a00 */
[----:B--2---:R-:W-:-:S15]  /*15c70*/  HMMA.16816.F32.BF16 R8, R16, R4, R8 ;  /* 0x000000041008723c */ /* 0x004fde0000041808 */
[----:B------:R-:W-:-:S08]  /*15c80*/  NOP ;  /* 0x0000000000007918 */ /* 0x000fd00000000000 */
[----:B------:R-:W-:Y:S01]  /*15c90*/  STL.64 [R1], R8 ;  /* 0x0000000801007387 */ /* 0x000fe20000100a00 */
[----:B------:R-:W-:-:S03]  /*15ca0*/  IMAD.MOV.U32 R29, RZ, RZ, R11 ;  /* 0x000000ffff1d7224 */ /* 0x000fc600078e000b */
[----:B------:R-:W-:Y:S04]  /*15cb0*/  STL [R1+0x8], R10 ;  /* 0x0000080a01007387 */ /* 0x000fe80000100800 */
[----:B------:R-:W0:Y:S04]  /*15cc0*/  LDSM.16.MT88.4 R8, [R28+UR6+0x12000] ;  /* 0x012000061c08783b */ /* 0x000e280008004200 */
[----:B----4-:R-:W-:Y:S04]  /*15cd0*/  STL.64 [R1+0x2510], R6 ;  /* 0x0025100601007387 */ /* 0x010fe80000100a00 */
[----:B------:R-:W1:Y:S04]  /*15ce0*/  LDSM.16.M88.4 R4, [R22+UR6+0x4100] ;  /* 0x004100061604783b */ /* 0x000e680008000200 */
[----:B0-----:R-:W-:Y:S04]  /*15cf0*/  STL.64 [R1+0x2478], R10 ;  /* 0x0024780a01007387 */ /* 0x001fe80000100a00 */
[----:B------:R0:W-:Y:S02]  /*15d00*/  STL.64 [R1+0x2470], R8 ;  /* 0x0024700801007387 */ /* 0x0001e40000100a00 */
[----:B0-----:R-:W-:-:S02]  /*15d10*/  MOV R8, R23 ;  /* 0x0000001700087202 */ /* 0x001fc40000000f00 */
[----:B------:R-:W2:Y:S04]  /*15d20*/  LDL.LU R23, [R1+0x2538] ;  /* 0x0025380001177983 */ /* 0x000ea80000300800 */
[----:B------:R-:W4:Y:S04]  /*15d30*/  LDL.LU R10, [R1+0xd8] ;  /* 0x0000d800010a7983 */ /* 0x000f280000300800 */
[----:B------:R-:W4:Y:S04]  /*15d40*/  LDL.LU R11, [R1+0xdc] ;  /* 0x0000dc00010b7983 */ /* 0x000f280000300800 */
[----:B-1----:R0:W-:Y:S04]  /*15d50*/  STL.64 [R1+0x100], R4 ;  /* 0x0001000401007387 */ /* 0x0021e80000100a00 */
[----:B------:R-:W-:Y:S04]  /*15d60*/  STL.64 [R1+0xe0], R24 ;  /* 0x0000e01801007387 */ /* 0x000fe80000100a00 */
[----:B------:R-:W-:Y:S04]  /*15d70*/  STL.64 [R1+0xe8], R26 ;  /* 0x0000e81a01007387 */ /* 0x000fe80000100a00 */
[----:B------:R-:W1:Y:S01]  /*15d80*/  LDSM.16.M88.4 R24, [R22+UR6+0x8100] ;  /* 0x008100061618783b */ /* 0x000e620008000200 */
[----:B------:R-:W-:-:S02]  /*15d90*/  MOV R9, R3 ;  /* 0x0000000300097202 */ /* 0x000fc40000000f00 */
[----:B------:R-:W-:Y:S01]  /*15da0*/  MOV R3, R7 ;  /* 0x0000000700037202 */ /* 0x000fe20000000f00 */
[----:B------:R-:W-:Y:S04]  /*15db0*/  STL [R1+0x108], R6 ;  /* 0x0001080601007387 */ /* 0x000fe80000100800 */
[----:B0-----:R-:W4:Y:S04]  /*15dc0*/  LDL.LU R4, [R1+0x40] ;  /* 0x0000400001047983 */ /* 0x001f280000300800 */
[----:B------:R-:W-:Y:S04]  /*15dd0*/  STL [R1+0x2428], R3 ;  /* 0x0024280301007387 */ /* 0x000fe80000100800 */
[----:B-1----:R-:W-:Y:S04]  /*15de0*/  STL.64 [R1+0x110], R24 ;  /* 0x0001101801007387 */ /* 0x002fe80000100a00 */
[----:B------:R-:W-:Y:S04]  /*15df0*/  STL.64 [R1+0x118], R26 ;  /* 0x0001181a01007387 */ /* 0x000fe80000100a00 */
[----:B------:R-:W0:Y:S04]  /*15e00*/  LDSM.16.M88.4 R24, [R22+UR6+0xc100] ;  /* 0x00c100061618783b */ /* 0x000e280008000200 */
[----:B0-----:R0:W-:Y:S04]  /*15e10*/  STL.64 [R1+0x130], R24 ;  /* 0x0001301801007387 */ /* 0x0011e80000100a00 */
[----:B------:R1:W-:Y:S04]  /*15e20*/  STL.64 [R1+0x138], R26 ;  /* 0x0001381a01007387 */ /* 0x0003e80000100a00 */
[----:B0-----:R-:W2:Y:S04]  /*15e30*/  LDL.LU R24, [R1+0x90] ;  /* 0x0000900001187983 */ /* 0x001ea80000300800 */
[----:B------:R-:W2:Y:S04]  /*15e40*/  LDL.LU R25, [R1+0x94] ;  /* 0x0000940001197983 */ /* 0x000ea80000300800 */
[----:B-1----:R-:W4:Y:S01]  /*15e50*/  LDL.LU R26, [R1+0x98] ;  /* 0x00009800011a7983 */ /* 0x002f220000300800 */
[----:B---3--:R-:W-:-:S03]  /*15e60*/  MOV R27, R12 ;  /* 0x0000000c001b7202 */ /* 0x008fc60000000f00 */
[----:B------:R-:W3:Y:S01]  /*15e70*/  LDL.LU R12, [R1+0x2534] ;  /* 0x00253400010c7983 */ /* 0x000ee20000300800 */
[----:B------:R-:W-:Y:S01]  /*15e80*/  IMAD.MOV.U32 R6, RZ, RZ, R21 ;  /* 0x000000ffff067224 */ /* 0x000fe200078e0015 */
[----:B------:R-:W-:Y:S02]  /*15e90*/  MOV R7, R20 ;  /* 0x0000001400077202 */ /* 0x000fe40000000f00 */
[----:B----4-:R0:W-:Y:S04]  /*15ea0*/  STL.64 [R1+0x2508], R26 ;  /* 0x0025081a01007387 */ /* 0x0101e80000100a00 */
[----:B--2---:R1:W-:Y:S01]  /*15eb0*/  STL.64 [R1+0x2500], R24 ;  /* 0x0025001801007387 */ /* 0x0043e20000100a00 */
[----:B0-----:R-:W-:Y:S01]  /*15ec0*/  IMAD.MOV.U32 R26, RZ, RZ, R15 ;  /* 0x000000ffff1a7224 */ /* 0x001fe200078e000f */
[----:B-1----:R-:W-:-:S02]  /*15ed0*/  MOV R24, R13 ;  /* 0x0000000d00187202 */ /* 0x002fc40000000f00 */
[----:B------:R-:W3:Y:S01]  /*15ee0*/  LDL.LU R13, [R1+0x2530] ;  /* 0x00253000010d7983 */ /* 0x000ee20000300800 */
[----:B------:R-:W-:-:S03]  /*15ef0*/  MOV R25, R14 ;  /* 0x0000000e00197202 */ /* 0x000fc60000000f00 */
[----:B------:R-:W3:Y:S04]  /*15f00*/  LDL.LU R14, [R1+0x252c] ;  /* 0x00252c00010e7983 */ /* 0x000ee80000300800 */
[----:B------:R-:W3:Y:S01]  /*15f10*/  LDL.LU R15, [R1+0x2528] ;  /* 0x00252800010f7983 */ /* 0x000ee20000300800 */
[----:B------:R-:W-:Y:S02]  /*15f20*/  MOV R5, R23 ;  /* 0x0000001700057202 */ /* 0x000fe40000000f00 */
[----:B------:R-:W-:Y:S01]  /*15f30*/  LOP3.LUT R23, R28, 0x20, RZ, 0x3c, !PT ;  /* 0x000000201c177812 */ /* 0x000fe200078e3cff */
[----:B------:R-:W2:Y:S05]  /*15f40*/  LDL.LU R27, [R1+0x5c] ;  /* 0x00005c00011b7983 */ /* 0x000eaa0000300800 */
[----:B------:R-:W0:Y:S04]  /*15f50*/  LDSM.16.MT88.4 R20, [R23+UR6+0x12000] ;  /* 0x012000061714783b */ /* 0x000e280008004200 */
[----:B------:R-:W-:Y:S04]  /*15f60*/  STL [R1+0x2490], R28 ;  /* 0x0024901c01007387 */ /* 0x000fe80000100800 */
[----:B0-----:R-:W-:Y:S04]  /*15f70*/  STL [R1+0x2438], R20 ;  /* 0x0024381401007387 */ /* 0x001fe80000100800 */
[----:B------:R-:W-:Y:S04]  /*15f80*/  STL [R1+0x2434], R21 ;  /* 0x0024341501007387 */ /* 0x000fe80000100800 */
[----:B------:R0:W-:Y:S04]  /*15f90*/  STL [R1+0x2430], R22 ;  /* 0x0024301601007387 */ /* 0x0001e80000100800 */
[----:B------:R1:W-:Y:S04]  /*15fa0*/  STL [R1+0x242c], R23 ;  /* 0x00242c1701007387 */ /* 0x0003e80000100800 */
[----:B0-----:R-:W4:Y:S04]  /*15fb0*/  LDL.LU R22, [R1+0xa8] ;  /* 0x0000a80001167983 */ /* 0x001f280000300800 */
[----:B-1----:R-:W4:Y:S01]  /*15fc0*/  LDL.LU R23, [R1+0xac] ;  /* 0x0000ac0001177983 */ /* 0x002f220000300800 */
[----:B---3--:R-:W-:-:S15]  /*15fd0*/  HMMA.16816.F32.BF16 R12, R16, R8, R12 ;  /* 0x00000008100c723c */ /* 0x008fde000004180c */
[----:B------:R-:W-:-:S09]  /*15fe0*/  NOP ;  /* 0x0000000000007918 */ /* 0x000fd20000000000 */
[----:B------:R-:W-:Y:S02]  /*15ff0*/  MOV R16, R15 ;  /* 0x0000000f00107202 */ /* 0x000fe40000000f00 */
[----:B------:R-:W-:Y:S02]  /*16000*/  MOV R17, R14 ;  /* 0x0000000e00117202 */ /* 0x000fe40000000f00 */
[----:B------:R-:W-:Y:S01]  /*16010*/  MOV R18, R13 ;  /* 0x0000000d00127202 */ /* 0x000fe20000000f00 */
[----:B------:R-:W4:Y:S01]  /*16020*/  LDL.LU.64 R14, [R1+0x2520] ;  /* 0x00252000010e7983 */ /* 0x000f220000300a00 */
[----:B------:R-:W-:-:S03]  /*16030*/  MOV R19, R12 ;  /* 0x0000000c00137202 */ /* 0x000fc60000000f00 */
[----:B------:R-:W4:Y:S04]  /*16040*/  LDL.LU.64 R12, [R1+0x2518] ;  /* 0x00251800010c7983 */ /* 0x000f280000300a00 */
[----:B------:R-:W-:Y:S04]  /*16050*/  STL [R1+0x24a0], R16 ;  /* 0x0024a01001007387 */ /* 0x000fe80000100800 */
[----:B------:R-:W-:Y:S04]  /*16060*/  STL [R1+0x249c], R17 ;  /* 0x00249c1101007387 */ /* 0x000fe80000100800 */
[----:B------:R-:W-:Y:S04]  /*16070*/  STL [R1+0x2498], R18 ;  /* 0x0024981201007387 */ /* 0x000fe80000100800 */
[----:B------:R0:W-:Y:S04]  /*16080*/  STL [R1+0x2494], R19 ;  /* 0x0024941301007387 */ /* 0x0001e80000100800 */
[----:B0-----:R-:W2:Y:S01]  /*16090*/  LDL.LU.64 R18, [R1+0xb8] ;  /* 0x0000b80001127983 */ /* 0x001ea20000300a00 */
[C---:B----4-:R-:W-:Y:S06]  /*160a0*/  HMMA.16816.F32.BF16 R4, R12.reuse, R22, R4 ;  /* 0x000000160c04723c */ /* 0x050fec0000041804 */
[----:B--2---:R-:W-:-:S15]  /*160b0*/  HMMA.16816.F32.BF16 R24, R12, R18, R24 ;  /* 0x000000120c18723c */ /* 0x004fde0000041818 */
[----:B------:R-:W-:-:S02]  /*160c0*/  NOP ;  /* 0x0000000000007918 */ /* 0x000fc40000000000 */
[----:B------:R0:W-:Y:S01]  /*160d0*/  STL [R1+0x70], R4 ;  /* 0x0000700401007387 */ /* 0x0001e20000100800 */
[----:B------:R-:W-:-:S03]  /*160e0*/  MOV R3, R19 ;  /* 0x0000001300037202 */ /* 0x000fc60000000f00 */
[----:B------:R1:W-:Y:S01]  /*160f0*/  STL.64 [R1+0x78], R6 ;  /* 0x0000780601007387 */ /* 0x0003e20000100a00 */
[----:B0-----:R-:W-:-:S03]  /*16100*/  MOV R4, R18 ;  /* 0x0000001200047202 */ /* 0x001fc60000000f00 */
[----:B-1----:R-:W2:Y:S01]  /*16110*/  LDL.LU.64 R6, [R1+0x2510] ;  /* 0x0025100001067983 */ /* 0x002ea20000300a00 */
[----:B------:R-:W-:Y:S01]  /*16120*/  IMAD.MOV.U32 R18, RZ, RZ, R26 ;  /* 0x000000ffff127224 */ /* 0x000fe200078e001a */
[----:B------:R-:W-:Y:S02]  /*16130*/  MOV R19, R27 ;  /* 0x0000001b00137202 */ /* 0x000fe40000000f00 */
[----:B------:R-:W-:Y:S01]  /*16140*/  MOV R16, R24 ;  /* 0x0000001800107202 */ /* 0x000fe20000000f00 */
[----:B------:R-:W2:Y:S01]  /*16150*/  LDL.LU.64 R26, [R1+0x2508] ;  /* 0x00250800011a7983 */ /* 0x000ea20000300a00 */
[----:B------:R-:W-:-:S03]  /*16160*/  MOV R17, R25 ;  /* 0x0000001900117202 */ /* 0x000fc60000000f00 */
[----:B------:R-:W2:Y:S04]  /*16170*/  LDL.LU.64 R24, [R1+0x2500] ;  /* 0x0025000001187983 */ /* 0x000ea80000300a00 */
[----:B------:R0:W-:Y:S04]  /*16180*/  STL.64 [R1+0x24b0], R18 ;  /* 0x0024b01201007387 */ /* 0x0001e80000100a00 */
[----:B------:R1:W-:Y:S01]  /*16190*/  STL.64 [R1+0x24a8], R16 ;  /* 0x0024a81001007387 */ /* 0x0003e20000100a00 */
[----:B0-----:R-:W-:Y:S02]  /*161a0*/  MOV R18, R4 ;  /* 0x0000000400127202 */ /* 0x001fe40000000f00 */
[----:B------:R-:W-:Y:S01]  /*161b0*/  MOV R19, R3 ;  /* 0x0000000300137202 */ /* 0x000fe20000000f00 */
[----:B------:R-:W-:-:S04]  /*161c0*/  IMAD.MOV.U32 R28, RZ, RZ, R5 ;  /* 0x000000ffff1c7224 */ /* 0x000fc800078e0005 */
[----:B------:R0:W-:Y:S04]  /*161d0*/  STL.64 [R1+0x24c8], R18 ;  /* 0x0024c81201007387 */ /* 0x0001e80000100a00 */
[----:B-1----:R-:W3:Y:S04]  /*161e0*/  LDL.LU R16, [R1+0x20] ;  /* 0x0000200001107983 */ /* 0x002ee80000300800 */
[----:B------:R-:W3:Y:S01]  /*161f0*/  LDL.LU R17, [R1+0x24] ;  /* 0x0000240001117983 */ /* 0x000ee20000300800 */
[----:B0-----:R-:W-:Y:S01]  /*16200*/  MOV R18, R2 ;  /* 0x0000000200127202 */ /* 0x001fe20000000f00 */
[----:B------:R-:W-:Y:S01]  /*16210*/  IMAD.MOV.U32 R19, RZ, RZ, R0 ;  /* 0x000000ffff137224 */ /* 0x000fe200078e0000 */
[----:B--2---:R-:W-:Y:S06]  /*16220*/  HMMA.16816.F32.BF16 R24, R12, R6, R24 ;  /* 0x000000060c18723c */ /* 0x004fec0000041818 */
[----:B------:R-:W-:-:S02]  /*16230*/  MOV R20, R6 ;  /* 0x0000000600147202 */ /* 0x000fc40000000f00 */
[----:B------:R-:W-:Y:S02]  /*16240*/  MOV R3, R7 ;  /* 0x0000000700037202 */ /* 0x000fe40000000f00 */
[----:B------:R-:W2:Y:S04]  /*16250*/  LDL.LU.64 R6, [R1+0x24f8] ;  /* 0x0024f80001067983 */ /* 0x000ea80000300a00 */
[----:B------:R-:W4:Y:S10]  /*16260*/  LDL.LU.64 R4, [R1+0x24f0] ;  /* 0x0024f00001047983 */ /* 0x000f340000300a00 */
[----:B------:R-:W-:Y:S01]  /*16270*/  IMAD.MOV.U32 R2, RZ, RZ, R26 ;  /* 0x000000ffff027224 */ /* 0x000fe200078e001a */
[----:B------:R-:W-:-:S02]  /*16280*/  MOV R0, R27 ;  /* 0x0000001b00007202 */ /* 0x000fc40000000f00 */
[----:B------:R-:W-:Y:S01]  /*16290*/  MOV R9, R24 ;  /* 0x0000001800097202 */ /* 0x000fe20000000f00 */
[----:B------:R-:W3:Y:S01]  /*162a0*/  LDL.LU.64 R26, [R1+0x24e8] ;  /* 0x0024e800011a7983 */ /* 0x000ee20000300a00 */
[----:B------:R-:W-:-:S03]  /*162b0*/  MOV R8, R25 ;  /* 0x0000001900087202 */ /* 0x000fc60000000f00 */
[----:B------:R-:W3:Y:S04]  /*162c0*/  LDL.LU.64 R24, [R1+0x24e0] ;  /* 0x0024e00001187983 */ /* 0x000ee80000300a00 */
[----:B------:R-:W-:Y:S04]  /*162d0*/  STL.64 [R1+0x24c0], R10 ;  /* 0x0024c00a01007387 */ /* 0x000fe80000100a00 */
[----:B------:R4:W-:Y:S02]  /*162e0*/  STL.64 [R1+0x24b8], R8 ;  /* 0x0024b80801007387 */ /* 0x0009e40000100a00 */
[----:B----4-:R-:W-:-:S02]  /*162f0*/  MOV R8, R4 ;  /* 0x0000000400087202 */ /* 0x010fc40000000f00 */
[----:B------:R-:W4:Y:S01]  /*16300*/  LDL.LU R4, [R1+0x24dc] ;  /* 0x0024dc0001047983 */ /* 0x000f220000300800 */
[----:B------:R-:W-:-:S03]  /*16310*/  MOV R9, R5 ;  /* 0x0000000500097202 */ /* 0x000fc60000000f00 */
[----:B------:R-:W4:Y:S01]  /*16320*/  LDL.LU R5, [R1+0x24d8] ;  /* 0x0024d80001057983 */ /* 0x000f220000300800 */
[----:B---3--:R-:W-:Y:S07]  /*16330*/  HMMA.16816.F32.BF16 R24, R12, R10, R24 ;  /* 0x0000000a0c18723c */ /* 0x008fee0000041818 */
[----:B--2---:R-:W-:Y:S01]  /*16340*/  MOV R10, R6 ;  /* 0x00000006000a7202 */ /* 0x004fe20000000f00 */
[----:B------:R-:W-:Y:S01]  /*16350*/  IMAD.MOV.U32 R11, RZ, RZ, R7 ;  /* 0x000000ffff0b7224 */ /* 0x000fe200078e0007 */
[----:B------:R-:W4:Y:S04]  /*16360*/  LDL.LU R6, [R1+0x24d4] ;  /* 0x0024d40001067983 */ /* 0x000f280000300800 */
[----:B------:R-:W4:Y:S10]  /*16370*/  LDL.LU R7, [R1+0x24d0] ;  /* 0x0024d00001077983 */ /* 0x000f340000300800 */
[----:B------:R-:W-:Y:S04]  /*16380*/  STL.64 [R1+0x2448], R26 ;  /* 0x0024481a01007387 */ /* 0x000fe80000100a00 */
[----:B------:R0:W-:Y:S04]  /*16390*/  STL.64 [R1+0x2440], R24 ;  /* 0x0024401801007387 */ /* 0x0001e80000100a00 */
[----:B0-----:R-:W2:Y:S04]  /*163a0*/  LDL.LU R24, [R1] ;  /* 0x0000000001187983 */ /* 0x001ea80000300800 */
[----:B------:R-:W2:Y:S04]  /*163b0*/  LDL.LU R25, [R1+0x4] ;  /* 0x0000040001197983 */ /* 0x000ea80000300800 */
[----:B------:R-:W2:Y:S01]  /*163c0*/  LDL.LU R26, [R1+0x8] ;  /* 0x00000800011a7983 */ /* 0x000ea20000300800 */
[----:B----4-:R-:W-:-:S15]  /*163d0*/  HMMA.16816.F32.BF16 R16, R4, R22, R16 ;  /* 0x000000160410723c */ /* 0x010fde0000041810 */
[----:B------:R-:W-:-:S08]  /*163e0*/  NOP ;  /* 0x0000000000007918 */ /* 0x000fd00000000000 */
[----:B------:R0:W-:Y:S01]  /*163f0*/  STL [R1+0x50], R16 ;  /* 0x0000501001007387 */ /* 0x0001e20000100800 */
[----:B------:R-:W-:Y:S01]  /*16400*/  IMAD.MOV.U32 R21, RZ, RZ, R18 ;  /* 0x000000ffff157224 */ /* 0x000fe200078e0012 */
[----:B------:R-:W-:Y:S02]  /*16410*/  MOV R22, R19 ;  /* 0x0000001300167202 */ /* 0x000fe40000000f00 */
[----:B------:R-:W0:Y:S01]  /*16420*/  LDL.LU.64 R18, [R1+0x24c8] ;  /* 0x0024c80001127983 */ /* 0x000e220000300a00 */
[----:B------:R-:W-:Y:S02]  /*16430*/  MOV R14, R20 ;  /* 0x00000014000e7202 */ /* 0x000fe40000000f00 */
[----:B------:R-:W-:Y:S02]  /*16440*/  MOV R20, R17 ;  /* 0x0000001100147202 */ /* 0x000fe40000000f00 */
[----:B------:R-:W-:Y:S02]  /*16450*/  MOV R15, R3 ;  /* 0x00000003000f7202 */ /* 0x000fe40000000f00 */
[----:B------:R-:W-:Y:S01]  /*16460*/  MOV R27, R29 ;  /* 0x0000001d001b7202 */ /* 0x000fe20000000f00 */
[----:B0-----:R-:W-:Y:S01]  /*16470*/  HMMA.16816.F32.BF16 R16, R4, R18, R8 ;  /* 0x000000120410723c */ /* 0x001fe20000041808 */
[----:B------:R-:W3:Y:S04]  /*16480*/  LDL.LU.64 R10, [R1+0x24c0] ;  /* 0x0024c000010a7983 */ /* 0x000ee80000300a00 */
[----:B------:R-:W4:-:S15]  /*16490*/  LDL.LU.64 R8, [R1+0x24b8] ;  /* 0x0024b80001087983 */ /* 0x000f1e0000300a00 */
[----:B------:R-:W-:-:S03]  /*164a0*/  NOP ;  /* 0x0000000000007918 */ /* 0x000fc60000000000 */
[----:B------:R-:W-:Y:S04]  /*164b0*/  STL.64 [R1+0x40], R16 ;  /* 0x0000401001007387 */ /* 0x000fe80000100a00 */
[----:B------:R0:W-:Y:S04]  /*164c0*/  STL.64 [R1+0x48], R18 ;  /* 0x0000481201007387 */ /* 0x0001e80000100a00 */
[----:B0-----:R-:W3:Y:S04]  /*164d0*/  LDL.LU.64 R18, [R1+0x24b0] ;  /* 0x0024b00001127983 */ /* 0x001ee80000300a00 */
[----:B------:R-:W4:Y:S01]  /*164e0*/  LDL.LU.64 R16, [R1+0x24a8] ;  /* 0x0024a80001107983 */ /* 0x000f220000300a00 */
[----:B--2---:R-:W-:-:S15]  /*164f0*/  HMMA.16816.F32.BF16 R12, R4, R14, R24 ;  /* 0x0000000e040c723c */ /* 0x004fde0000041818 */
[----:B------:R-:W-:-:S09]  /*16500*/  NOP ;  /* 0x0000000000007918 */ /* 0x000fd20000000000 */
[----:B------:R-:W-:Y:S01]  /*16510*/  MOV R23, R12 ;  /* 0x0000000c00177202 */ /* 0x000fe20000000f00 */
[----:B------:R-:W-:Y:S04]  /*16520*/  STL [R1+0x34], R13 ;  /* 0x0000340d01007387 */ /* 0x000fe80000100800 */
[----:B------:R3:W-:Y:S04]  /*16530*/  STL.64 [R1+0x2458], R22 ;  /* 0x0024581601007387 */ /* 0x0007e80000100a00 */
[----:B------:R4:W-:Y:S01]  /*16540*/  STL.64 [R1+0x2450], R20 ;  /* 0x0024501401007387 */ /* 0x0009e20000100a00 */
[----:B---3--:R-:W-:-:S02]  /*16550*/  MOV R22, R18 ;  /* 0x0000001200167202 */ /* 0x008fc40000000f00 */
[----:B------:R-:W-:Y:S01]  /*16560*/  MOV R23, R19 ;  /* 0x0000001300177202 */ /* 0x000fe20000000f00 */
[----:B----4-:R-:W-:Y:S01]  /*16570*/  IMAD.MOV.U32 R20, RZ, RZ, R16 ;  /* 0x000000ffff147224 */ /* 0x010fe200078e0010 */
[----:B------:R-:W-:Y:S01]  /*16580*/  MOV R21, R17 ;  /* 0x0000001100157202 */ /* 0x000fe20000000f00 */
[----:B------:R-:W2:Y:S04]  /*16590*/  LDL.LU R16, [R1+0x24a0] ;  /* 0x0024a00001107983 */ /* 0x000ea80000300800 */
[----:B------:R-:W3:Y:S04]  /*165a0*/  LDL.LU R17, [R1+0x249c] ;  /* 0x00249c0001117983 */ /* 0x000ee80000300800 */
[----:B------:R-:W4:Y:S04]  /*165b0*/  LDL.LU R18, [R1+0x2498] ;  /* 0x0024980001127983 */ /* 0x000f280000300800 */
[----:B------:R-:W4:Y:S04]  /*165c0*/  LDL.LU R19, [R1+0x2494] ;  /* 0x0024940001137983 */ /* 0x000f280000300800 */
[----:B------:R-:W-:Y:S04]  /*165d0*/  STL.64 [R1+0x2468], R22 ;  /* 0x0024681601007387 */ /* 0x000fe80000100a00 */
[----:B------:R0:W-:Y:S04]  /*165e0*/  STL.64 [R1+0x2460], R20 ;  /* 0x0024601401007387 */ /* 0x0001e80000100a00 */
[----:B0-----:R-:W2:Y:S01]  /*165f0*/  LDL.LU R20, [R1+0x70] ;  /* 0x0000700001147983 */ /* 0x001ea20000300800 */
[----:B------:R-:W-:-:S03]  /*16600*/  MOV R21, R28 ;  /* 0x0000001c00157202 */ /* 0x000fc60000000f00 */
[----:B------:R-:W3:Y:S04]  /*16610*/  LDL.LU R28, [R1+0x2490] ;  /* 0x00249000011c7983 */ /* 0x000ee80000300800 */
[----:B------:R-:W4:Y:S04]  /*16620*/  LDL.LU R22, [R1+0x78] ;  /* 0x0000780001167983 */ /* 0x000f280000300800 */
[----:B------:R-:W4:Y:S01]  /*16630*/  LDL.LU R23, [R1+0x7c] ;  /* 0x00007c0001177983 */ /* 0x000f220000300800 */
[----:B------:R-:W-:Y:S02]  /*16640*/  MOV R29, R15 ;  /* 0x0000000f001d7202 */ /* 0x000fe40000000f00 */
[----:B------:R-:W-:-:S02]  /*16650*/  MOV R3, R14 ;  /* 0x0000000e00037202 */ /* 0x000fc40000000f00 */
[----:B---3--:R-:W-:-:S06]  /*16660*/  LOP3.LUT R15, R28, 0x20, RZ, 0x3c, !PT ;  /* 0x000000201c0f7812 */ /* 0x008fcc00078e3cff */
[----:B------:R-:W-:Y:S04]  /*16670*/  LDSM.16.MT88.4 R12, [R15+UR6+0x12400] ;  /* 0x012400060f0c783b */ /* 0x000fe80008004200 */
[----:B----4-:R0:W-:Y:S04]  /*16680*/  STL.64 [R1+0x2488], R22 ;  /* 0x0024881601007387 */ /* 0x0101e80000100a00 */
[----:B--2---:R1:W-:Y:S01]  /*16690*/  STL.64 [R1+0x2480], R20 ;  /* 0x0024801401007387 */ /* 0x0043e20000100a00 */
[----:B0-----:R-:W-:Y:S02]  /*166a0*/  MOV R22, R17 ;  /* 0x0000001100167202 */ /* 0x001fe40000000f00 */
[----:B------:R-:W-:Y:S01]  /*166b0*/  MOV R23, R16 ;  /* 0x0000001000177202 */ /* 0x000fe20000000f00 */
[----:B-1----:R-:W-:Y:S01]  /*166c0*/  IMAD.MOV.U32 R20, RZ, RZ, R19 ;  /* 0x000000ffff147224 */ /* 0x002fe200078e0013 */
[----:B------:R-:W-:-:S02]  /*166d0*/  MOV R21, R18 ;  /* 0x0000001200157202 */ /* 0x000fc40000000f00 */
[----:B------:R-:W0:Y:S04]  /*166e0*/  LDSM.16.MT88.4 R16, [R28+UR6+0x12400] ;  /* 0x012400061c10783b */ /* 0x000e280008004200 */
[----:B0-----:R-:W-:Y:S04]  /*166f0*/  STL [R1+0x23cc], R16 ;  /* 0x0023cc1001007387 */ /* 0x001fe80000100800 */
[----:B------:R0:W-:Y:S04]  /*16700*/  STL [R1+0x23c8], R17 ;  /* 0x0023c81101007387 */ /* 0x0001e80000100800 */
[----:B------:R-:W-:Y:S04]  /*16710*/  STL [R1+0x23c4], R18 ;  /* 0x0023c41201007387 */ /* 0x000fe80000100800 */
[----:B------:R-:W-:Y:S04]  /*16720*/  STL [R1+0x23c0], R19 ;  /* 0x0023c01301007387 */ /* 0x000fe80000100800 */
[----:B0-----:R-:W2:Y:S04]  /*16730*/  LDL.LU.64 R16, [R1+0x100] ;  /* 0x0001000001107983 */ /* 0x001ea80000300a00 */
[----:B------:R-:W-:Y:S04]  /*16740*/  STL.64 [R1+0x2388], R14 ;  /* 0x0023880e01007387 */ /* 0x000fe80000100a00 */
[----:B------:R0:W-:Y:S04]  /*16750*/  STL.64 [R1+0x2380], R12 ;  /* 0x0023800c01007387 */ /* 0x0001e80000100a00 */
[----:B0-----:R-:W3:Y:S04]  /*16760*/  LDL.LU.64 R12, [R1+0x130] ;  /* 0x00013000010c7983 */ /* 0x001ee80000300a00 */
[----:B------:R-:W4:Y:S01]  /*16770*/  LDL.LU.64 R14, [R1+0x138] ;  /* 0x00013800010e7983 */ /* 0x000f220000300a00 */
[----:B------:R-:W-:Y:S01]  /*16780*/  HMMA.16816.F32.BF16 R4, R4, R10, R20 ;  /* 0x0000000a0404723c */ /* 0x000fe20000041814 */
[----:B------:R-:W-:Y:S01]  /*16790*/  MOV R24, R9 ;  /* 0x0000000900187202 */ /* 0x000fe20000000f00 */
[----:B------:R-:W-:Y:S01]  /*167a0*/  IMAD.MOV.U32 R25, RZ, RZ, R8 ;  /* 0x000000ffff197224 */ /* 0x000fe200078e0008 */
[----:B----4-:R-:W-:Y:S04]  /*167b0*/  STL [R1+0x23d4], R14 ;  /* 0x0023d40e01007387 */ /* 0x010fe80000100800 */
[----:B------:R-:W-:Y:S04]  /*167c0*/  STL [R1+0x23d0], R15 ;  /* 0x0023d00f01007387 */ /* 0x000fe80000100800 */
[----:B------:R-:W4:Y:S04]  /*167d0*/  LDL.LU.64 R22, [R1+0x2488] ;  /* 0x0024880001167983 */ /* 0x000f280000300a00 */
[----:B------:R-:W4:Y:S04]  /*167e0*/  LDL.LU.64 R20, [R1+0x2480] ;  /* 0x0024800001147983 */ /* 0x000f280000300a00 */
[----:B------:R-:W4:Y:S04]  /*167f0*/  LDL.LU.64 R10, [R1+0x2478] ;  /* 0x00247800010a7983 */ /* 0x000f280000300a00 */
[----:B------:R-:W4:Y:S04]  /*16800*/  LDL.LU.64 R8, [R1+0x2470] ;  /* 0x0024700001087983 */ /* 0x000f280000300a00 */
[----:B------:R0:W-:Y:S04]  /*16810*/  STL.64 [R1+0x60], R4 ;  /* 0x0000600401007387 */ /* 0x0001e80000100a00 */
[----:B------:R1:W-:Y:S04]  /*16820*/  STL.64 [R1+0x68], R6 ;  /* 0x0000680601007387 */ /* 0x0003e80000100a00 */
[----:B0-----:R-:W4:Y:S01]  /*16830*/  LDL.LU.64 R4, [R1+0xe0] ;  /* 0x0000e00001047983 */ /* 0x001f220000300a00 */
[----:B------:R-:W-:-:S02]  /*16840*/  MOV R26, R2 ;  /* 0x00000002001a7202 */ /* 0x000fc40000000f00 */
[----:B------:R-:W-:Y:S01]  /*16850*/  MOV R27, R0 ;  /* 0x00000000001b7202 */ /* 0x000fe20000000f00 */
[----:B----4-:R-:W-:Y:S06]  /*16860*/  HMMA.16816.F32.BF16 R20, R8, R4, R20 ;  /* 0x000000040814723c */ /* 0x010fec0000041814 */
[----:B------:R-:W-:Y:S02]  /*16870*/  MOV R2, R4 ;  /* 0x0000000400027202 */ /* 0x000fe40000000f00 */
[----:B------:R-:W-:-:S15]  /*16880*/  MOV R0, R5 ;  /* 0x0000000500007202 */ /* 0x000fde0000000f00 */
[----:B------:R-:W-:-:S01]  /*16890*/  NOP ;  /* 0x0000000000007918 */ /* 0x000fc20000000000 */
[----:B------:R-:W-:Y:S01]  /*168a0*/  MOV R5, R22 ;  /* 0x0000001600057202 */ /* 0x000fe20000000f00 */
[----:B-1----:R-:W-:Y:S01]  /*168b0*/  IMAD.MOV.U32 R7, RZ, RZ, R20 ;  /* 0x000000ffff077224 */ /* 0x002fe200078e0014 */
[----:B------:R-:W-:Y:S02]  /*168c0*/  MOV R4, R23 ;  /* 0x0000001700047202 */ /* 0x000fe40000000f00 */
[----:B------:R-:W-:Y:S01]  /*168d0*/  MOV R6, R21 ;  /* 0x0000001500067202 */ /* 0x000fe20000000f00 */
[----:B------:R-:W2:Y:S04]  /*168e0*/  LDL.LU.64 R22, [R1+0x2468] ;  /* 0x0024680001167983 */ /* 0x000ea80000300a00 */
[----:B------:R-:W2:Y:S04]  /*168f0*/  LDL.LU.64 R20, [R1+0x2460] ;  /* 0x0024600001147983 */ /* 0x000ea80000300a00 */
[----:B------:R-:W-:Y:S04]  /*16900*/  STL.64 [R1+0x2400], R6 ;  /* 0x0024000601007387 */ /* 0x000fe80000100a00 */
[----:B------:R0:W-:Y:S04]  /*16910*/  STL.64 [R1+0x23f8], R4 ;  /* 0x0023f80401007387 */ /* 0x0001e80000100a00 */
[----:B0-----:R-:W4:Y:S04]  /*16920*/  LDL.LU R4, [R1+0x40] ;  /* 0x0000400001047983 */ /* 0x001f280000300800 */
[----:B------:R-:W4:Y:S04]  /*16930*/  LDL.LU R5, [R1+0x44] ;  /* 0x0000440001057983 */ /* 0x000f280000300800 */
[----:B------:R-:W3:Y:S04]  /*16940*/  LDL.LU R6, [R1+0x48] ;  /* 0x0000480001067983 */ /* 0x000ee80000300800 */
[----:B------:R-:W3:Y:S01]  /*16950*/  LDL.LU R7, [R1+0x4c] ;  /* 0x00004c0001077983 */ /* 0x000ee20000300800 */
[----:B--2---:R-:W-:-:S15]  /*16960*/  HMMA.16816.F32.BF16 R20, R8, R16, R20 ;  /* 0x000000100814723c */ /* 0x004fde0000041814 */
[----:B------:R-:W-:-:S09]  /*16970*/  NOP ;  /* 0x0000000000007918 */ /* 0x000fd20000000000 */
[----:B------:R-:W-:Y:S02]  /*16980*/  MOV R19, R21 ;  /* 0x0000001500137202 */ /* 0x000fe40000000f00 */
[----:B------:R-:W-:Y:S01]  /*16990*/  MOV R18, R20 ;  /* 0x0000001400127202 */ /* 0x000fe20000000f00 */
[----:B---3--:R-:W-:Y:S04]  /*169a0*/  STL.64 [R1+0x2410], R6 ;  /* 0x0024100601007387 */ /* 0x008fe80000100a00 */
[----:B----4-:R0:W-:Y:S04]  /*169b0*/  STL.64 [R1+0x2408], R4 ;  /* 0x0024080401007387 */ /* 0x0101e80000100a00 */
[----:B------:R1:W-:Y:S01]  /*169c0*/  STL.64 [R1+0x88], R22 ;  /* 0x0000881601007387 */ /* 0x0003e20000100a00 */
[----:B0-----:R-:W-:Y:S01]  /*169d0*/  MOV R4, R2 ;  /* 0x0000000200047202 */ /* 0x001fe20000000f00 */
[----:B------:R-:W-:-:S02]  /*169e0*/  IMAD.MOV.U32 R5, RZ, RZ, R0 ;  /* 0x000000ffff057224 */ /* 0x000fc400078e0000 */
[----:B-1----:R-:W2:Y:S01]  /*169f0*/  LDL.LU.64 R22, [R1+0x2458] ;  /* 0x0024580001167983 */ /* 0x002ea20000300a00 */
[----:B------:R-:W-:-:S03]  /*16a00*/  MOV R2, R16 ;  /* 0x0000001000027202 */ /* 0x000fc60000000f00 */
[----:B------:R-:W3:Y:S01]  /*16a10*/  LDL.LU.64 R20, [R1+0x2450] ;  /* 0x0024500001147983 */ /* 0x000ee20000300a00 */
[----:B------:R-:W-:-:S03]  /*16a20*/  MOV R0, R17 ;  /* 0x0000001100007202 */ /* 0x000fc60000000f00 */
[----:B------:R0:W-:Y:S04]  /*16a30*/  STL [R1+0x23dc], R19 ;  /* 0x0023dc1301007387 */ /* 0x0001e80000100800 */
[----:B------:R1:W-:Y:S04]  /*16a40*/  STL [R1+0x23d8], R18 ;  /* 0x0023d81201007387 */ /* 0x0003e80000100800 */
[----:B------:R-:W4:Y:S02]  /*16a50*/  LDL.LU.64 R16, [R1+0x110] ;  /* 0x0001100001107983 */ /* 0x000f240000300a00 */
[----:B----4-:R-:W-:Y:S06]  /*16a60*/  HMMA.16816.F32.BF16 R24, R8, R16, R24 ;  /* 0x000000100818723c */ /* 0x010fec0000041818 */
[----:B------:R-:W-:Y:S01]  /*16a70*/  IMAD.MOV.U32 R7, RZ, RZ, R16 ;  /* 0x000000ffff077224 */ /* 0x000fe200078e0010 */
[----:B------:R-:W-:-:S15]  /*16a80*/  MOV R6, R17 ;  /* 0x0000001100067202 */ /* 0x000fde0000000f00 */
[----:B------:R-:W-:-:S02]  /*16a90*/  NOP ;  /* 0x0000000000007918 */ /* 0x000fc40000000000 */
[----:B------:R-:W-:Y:S01]  /*16aa0*/  MOV R16, R26 ;  /* 0x0000001a00107202 */ /* 0x000fe20000000f00 */
[----:B------:R-:W-:Y:S01]  /*16ab0*/  IMAD.MOV.U32 R17, RZ, RZ, R27 ;  /* 0x000000ffff117224 */ /* 0x000fe200078e001b */
[----:B------:R-:W-:Y:S01]  /*16ac0*/  MOV R14, R24 ;  /* 0x00000018000e7202 */ /* 0x000fe20000000f00 */
[----:B------:R-:W4:Y:S01]  /*16ad0*/  LDL.LU.64 R26, [R1+0x2448] ;  /* 0x00244800011a7983 */ /* 0x000f220000300a00 */
[----:B------:R-:W-:-:S03]  /*16ae0*/  MOV R15, R25 ;  /* 0x00000019000f7202 */ /* 0x000fc60000000f00 */
[----:B------:R-:W4:Y:S02]  /*16af0*/  LDL.LU.64 R24, [R1+0x2440] ;  /* 0x0024400001187983 */ /* 0x000f240000300a00 */
[----:B----4-:R-:W-:-:S15]  /*16b00*/  HMMA.16816.F32.BF16 R8, R8, R12, R24 ;  /* 0x0000000c0808723c */ /* 0x010fde0000041818 */
[----:B------:R-:W-:-:S09]  /*16b10*/  NOP ;  /* 0x0000000000007918 */ /* 0x000fd20000000000 */
[----:B0-----:R-:W-:Y:S02]  /*16b20*/  MOV R19, R10 ;  /* 0x0000000a00137202 */ /* 0x001fe40000000f00 */
[----:B-1----:R-:W-:Y:S01]  /*16b30*/  MOV R18, R11 ;  /* 0x0000000b00127202 */ /* 0x002fe20000000f00 */
[----:B------:R2:W-:Y:S04]  /*16b40*/  STL.64 [R1+0x20], R8 ;  /* 0x0000200801007387 */ /* 0x0005e80000100a00 */
[----:B------:R3:W-:Y:S04]  /*16b50*/  STL.64 [R1+0x2420], R18 ;  /* 0x0024201201007387 */ /* 0x0007e80000100a00 */
[----:B------:R0:W-:Y:S01]  /*16b60*/  STL.64 [R1+0x2418], R16 ;  /* 0x0024181001007387 */ /* 0x0001e20000100a00 */
[----:B--2---:R-:W-:-:S02]  /*16b70*/  MOV R8, R23 ;  /* 0x0000001700087202 */ /* 0x004fc40000000f00 */
[----:B---3--:R-:W-:Y:S01]  /*16b80*/  MOV R18, R21 ;  /* 0x0000001500127202 */ /* 0x008fe20000000f00 */
[----:B------:R-:W-:Y:S01]  /*16b90*/  IMAD.MOV.U32 R19, RZ, RZ, R22 ;  /* 0x000000ffff137224 */ /* 0x000fe200078e0016 */
[----:B0-----:R-:W2:Y:S01]  /*16ba0*/  LDL.LU R16, [R1+0x50] ;  /* 0x0000500001107983 */ /* 0x001ea20000300800 */
[----:B------:R-:W-:-:S03]  /*16bb0*/  MOV R17, R20 ;  /* 0x0000001400117202 */ /* 0x000fc60000000f00 */
[----:B------:R-:W2:Y:S04]  /*16bc0*/  LDL.LU R20, [R1+0x2438] ;  /* 0x0024380001147983 */ /* 0x000ea80000300800 */
[----:B------:R-:W2:Y:S04]  /*16bd0*/  LDL.LU R21, [R1+0x2434] ;  /* 0x0024340001157983 */ /* 0x000ea80000300800 */
[----:B------:R-:W2:Y:S04]  /*16be0*/  LDL.LU R22, [R1+0x2430] ;  /* 0x0024300001167983 */ /* 0x000ea80000300800 */
[----:B------:R-:W2:Y:S01]  /*16bf0*/  LDL.LU R23, [R1+0x242c] ;  /* 0x00242c0001177983 */ /* 0x000ea20000300800 */
[----:B------:R-:W-:Y:S01]  /*16c00*/  MOV R24, R7 ;  /* 0x0000000700187202 */ /* 0x000fe20000000f00 */
[----:B------:R-:W-:Y:S01]  /*16c10*/  IMAD.MOV.U32 R25, RZ, RZ, R6 ;  /* 0x000000ffff197224 */ /* 0x000fe200078e0006 */
[----:B------:R-:W-:Y:S01]  /*16c20*/  MOV R10, R3 ;  /* 0x00000003000a7202 */ /* 0x000fe20000000f00 */
[----:B------:R-:W3:Y:S04]  /*16c30*/  LDL.LU R9, [R1+0x34] ;  /* 0x0000340001097983 */ /* 0x000ee80000300800 */
[----:B------:R-:W4:Y:S04]  /*16c40*/  LDL.LU R3, [R1+0x2428] ;  /* 0x0024280001037983 */ /* 0x000f280000300800 */
[----:B------:R-:W-:Y:S04]  /*16c50*/  STL.64 [R1+0x23e8], R14 ;  /* 0x0023e80e01007387 */ /* 0x000fe80000100a00 */
[----:B------:R-:W-:Y:S01]  /*16c60*/  STL.64 [R1+0x23e0], R12 ;  /* 0x0023e00c01007387 */ /* 0x000fe20000100a00 */
[----:B--2---:R-:W-:Y:S03]  /*16c70*/  HMMA.16816.F32.BF16 R4, R20, R4, R16 ;  /* 0x000000041404723c */ /* 0x004fe60000041810 */
[----:B------:R-:W2:Y:S04]  /*16c80*/  LDL.LU.64 R18, [R1+0x2420] ;  /* 0x0024200001127983 */ /* 0x000ea80000300a00 */
[----:B------:R-:W2:-:S15]  /*16c90*/  LDL.LU.64 R16, [R1+0x2418] ;  /* 0x0024180001107983 */ /* 0x000e9e0000300a00 */
[----:B------:R-:W-:-:S01]  /*16ca0*/  NOP ;  /* 0x0000000000007918 */ /* 0x000fc20000000000 */
[----:B------:R-:W-:Y:S04]  /*16cb0*/  STL.64 [R1+0x10], R4 ;  /* 0x0000100401007387 */ /* 0x000fe80000100a00 */
[----:B------:R0:W-:Y:S04]  /*16cc0*/  STL.64 [R1+0x18], R6 ;  /* 0x0000180601007387 */ /* 0x0001e80000100a00 */
[----:B0-----:R-:W4:Y:S04]  /*16cd0*/  LDL.LU.64 R6, [R1+0x2410] ;  /* 0x0024100001067983 */ /* 0x001f280000300a00 */
[----:B------:R-:W4:Y:S01]  /*16ce0*/  LDL.LU.64 R4, [R1+0x2408] ;  /* 0x0024080001047983 */ /* 0x000f220000300a00 */
[----:B------:R-:W-:-:S02]  /*16cf0*/  MOV R12, R2 ;  /* 0x00000002000c7202 */ /* 0x000fc40000000f00 */
[----:B------:R-:W-:Y:S02]  /*16d00*/  MOV R13, R0 ;  /* 0x00000000000d7202 */ /* 0x000fe40000000f00 */
[----:B------:R-:W-:-:S07]  /*16d10*/  MOV R11, R29 ;  /* 0x0000001d000b7202 */ /* 0x000fce0000000f00 */
[C---:B---3--:R-:W-:Y:S01]  /*16d20*/  HMMA.16816.F32.BF16 R24, R20.reuse, R24, R8 ;  /* 0x000000181418723c */ /* 0x048fe20000041808 */
[----:B------:R-:W0:Y:S05]  /*16d30*/  LDSM.16.MT88.4 R8, [R28+UR6+0x12800] ;  /* 0x012800061c08783b */ /* 0x000e2a0008004200 */
[----:B----4-:R-:W-:Y:S01]  /*16d40*/  HMMA.16816.F32.BF16 R12, R20, R12, R4 ;  /* 0x0000000c140c723c */ /* 0x010fe20000041804 */
[----:B------:R-:W3:Y:S04]  /*16d50*/  LDL.LU.64 R6, [R1+0x2400] ;  /* 0x0024000001067983 */ /* 0x000ee80000300a00 */
[----:B------:R-:W4:-:S15]  /*16d60*/  LDL.LU.64 R4, [R1+0x23f8] ;  /* 0x0023f80001047983 */ /* 0x000f1e0000300a00 */
[----:B------:R-:W-:-:S03]  /*16d70*/  NOP ;  /* 0x0000000000007918 */ /* 0x000fc60000000000 */
[----:B------:R-:W-:Y:S04]  /*16d80*/  STL [R1], R12 ;  /* 0x0000000c01007387 */ /* 0x000fe80000100800 */
[----:B------:R1:W-:Y:S04]  /*16d90*/  STL.64 [R1+0x2360], R26 ;  /* 0x0023601a01007387 */ /* 0x0003e80000100a00 */
[----:B------:R-:W-:Y:S04]  /*16da0*/  STL.64 [R1+0x2358], R24 ;  /* 0x0023581801007387 */ /* 0x000fe80000100a00 */
[----:B-1----:R-:W2:Y:S01]  /*16db0*/  LDL.LU R26, [R1+0x108] ;  /* 0x00010800011a7983 */ /* 0x002ea20000300800 */
[----:B------:R-:W-:-:S03]  /*16dc0*/  MOV R27, R3 ;  /* 0x00000003001b7202 */ /* 0x000fc60000000f00 */
[----:B------:R-:W3:Y:S01]  /*16dd0*/  LDL.LU R3, [R1+0x23f0] ;  /* 0x0023f00001037983 */ /* 0x000ee20000300800 */
[----:B------:R-:W-:Y:S01]  /*16de0*/  MOV R29, R13 ;  /* 0x0000000d001d7202 */ /* 0x000fe20000000f00 */
[----:B------:R-:W-:Y:S01]  /*16df0*/  IMAD.MOV.U32 R0, RZ, RZ, R15 ;  /* 0x000000ffff007224 */ /* 0x000fe200078e000f */
[----:B------:R-:W-:Y:S01]  /*16e00*/  MOV R2, R14 ;  /* 0x0000000e00027202 */ /* 0x000fe20000000f00 */
[----:B--2---:R-:W-:Y:S04]  /*16e10*/  STL.64 [R1+0x23b8], R26 ;  /* 0x0023b81a01007387 */ /* 0x004fe80000100a00 */
[----:B---3--:R-:W1:Y:S04]  /*16e20*/  LDSM.16.M88.4 R24, [R3+UR6+0x100] ;  /* 0x000100060318783b */ /* 0x008e680008000200 */
[----:B------:R-:W2:Y:S04]  /*16e30*/  LDSM.16.M88.4 R12, [R3+UR6+0x4100] ;  /* 0x00410006030c783b */ /* 0x000ea80008000200 */
[----:B0-----:R-:W-:Y:S04]  /*16e40*/  STL.64 [R1+0x2340], R10 ;  /* 0x0023400a01007387 */ /* 0x001fe80000100a00 */
[----:B------:R0:W-:Y:S04]  /*16e50*/  STL.64 [R1+0x2338], R8 ;  /* 0x0023380801007387 */ /* 0x0001e80000100a00 */
[----:B0-----:R-:W3:Y:S04]  /*16e60*/  LDL.LU R8, [R1+0x60] ;  /* 0x0000600001087983 */ /* 0x001ee80000300800 */
[----:B------:R-:W3:Y:S04]  /*16e70*/  LDL.LU R9, [R1+0x64] ;  /* 0x0000640001097983 */ /* 0x000ee80000300800 */
[----:B------:R-:W3:Y:S04]  /*16e80*/  LDL.LU R10, [R1+0x68] ;  /* 0x00006800010a7983 */ /* 0x000ee80000300800 */
[----:B------:R-:W3:Y:S04]  /*16e90*/  LDL.LU R11, [R1+0x6c] ;  /* 0x00006c00010b7983 */ /* 0x000ee80000300800 */
[----:B-1----:R0:W-:Y:S04]  /*16ea0*/  STL.64 [R1+0xc0], R24 ;  /* 0x0000c01801007387 */ /* 0x0021e80000100a00 */
[----:B------:R4:W-:Y:S04]  /*16eb0*/  STL.64 [R1+0xc8], R26 ;  /* 0x0000c81a01007387 */ /* 0x0009e80000100a00 */
[----:B--2---:R-:W-:Y:S04]  /*16ec0*/  STL.64 [R1+0xd0], R12 ;  /* 0x0000d00c01007387 */ /* 0x004fe80000100a00 */
[----:B------:R-:W-:Y:S04]  /*16ed0*/  STL.64 [R1+0xd8], R14 ;  /* 0x0000d80e01007387 */ /* 0x000fe80000100a00 */
[----:B------:R-:W1:Y:S01]  /*16ee0*/  LDSM.16.M88.4 R12, [R3+UR6+0x8100] ;  /* 0x00810006030c783b */ /* 0x000e620008000200 */
[----:B0-----:R-:W-:-:S02]  /*16ef0*/  MOV R24, R7 ;  /* 0x0000000700187202 */ /* 0x001fc40000000f00 */
[----:B------:R-:W-:Y:S01]  /*16f00*/  LOP3.LUT R7, R28, 0x20, RZ, 0x3c, !PT ;  /* 0x000000201c077812 */ /* 0x000fe200078e3cff */
[----:B----4-:R-:W-:Y:S01]  /*16f10*/  IMAD.MOV.U32 R27, RZ, RZ, R4 ;  /* 0x000000ffff1b7224 */ /* 0x010fe200078e0004 */
[----:B------:R-:W-:Y:S02]  /*16f20*/  MOV R25, R6 ;  /* 0x0000000600197202 */ /* 0x000fe40000000f00 */
[----:B------:R-:W-:Y:S02]  /*16f30*/  MOV R26, R5 ;  /* 0x00000005001a7202 */ /* 0x000fe40000000f00 */
[----:B------:R-:W-:Y:S04]  /*16f40*/  LDSM.16.MT88.4 R4, [R7+UR6+0x12800] ;  /* 0x012800060704783b */ /* 0x000fe80008004200 */
[----:B-1----:R-:W-:Y:S04]  /*16f50*/  STL.64 [R1+0xf0], R12 ;  /* 0x0000f00c01007387 */ /* 0x002fe80000100a00 */
[----:B------:R-:W-:Y:S04]  /*16f60*/  STL.64 [R1+0xf8], R14 ;  /* 0x0000f80e01007387 */ /* 0x000fe80000100a00 */
[----:B------:R-:W0:Y:S04]  /*16f70*/  LDSM.16.M88.4 R12, [R3+UR6+0xc100] ;  /* 0x00c10006030c783b */ /* 0x000e280008000200 */
[----:B0-----:R-:W-:Y:S04]  /*16f80*/  STL.64 [R1+0x120], R12 ;  /* 0x0001200c01007387 */ /* 0x001fe80000100a00 */
[----:B------:R0:W-:Y:S04]  /*16f90*/  STL.64 [R1+0x128], R14 ;  /* 0x0001280e01007387 */ /* 0x0001e80000100a00 */
[----:B0-----:R-:W2:Y:S04]  /*16fa0*/  LDL.LU.64 R14, [R1+0x23e8] ;  /* 0x0023e800010e7983 */ /* 0x001ea80000300a00 */
[----:B------:R-:W3:Y:S04]  /*16fb0*/  LDL.LU.64 R12, [R1+0x23e0] ;  /* 0x0023e000010c7983 */ /* 0x000ee80000300a00 */
[----:B------:R-:W-:Y:S04]  /*16fc0*/  STL [R1+0x21d0], R3 ;  /* 0x0021d00301007387 */ /* 0x000fe80000100800 */
[----:B------:R-:W-:Y:S04]  /*16fd0*/  STL [R1+0x2348], R28 ;  /* 0x0023481c01007387 */ /* 0x000fe80000100800 */
[----:B------:R-:W-:Y:S04]  /*16fe0*/  STL.64 [R1+0x22f0], R6 ;  /* 0x0022f00601007387 */ /* 0x000fe80000100a00 */
[----:B------:R0:W-:Y:S04]  /*16ff0*/  STL.64 [R1+0x22e8], R4 ;  /* 0x0022e80401007387 */ /* 0x0001e80000100a00 */
[----:B0-----:R-:W4:Y:S04]  /*17000*/  LDL.LU R4, [R1+0x20] ;  /* 0x0000200001047983 */ /* 0x001f280000300800 */
[----:B------:R-:W4:Y:S01]  /*17010*/  LDL.LU R5, [R1+0x24] ;  /* 0x0000240001057983 */ /* 0x000f220000300800 */
[----:B------:R-:W-:-:S02]  /*17020*/  MOV R6, R19 ;  /* 0x0000001300067202 */ /* 0x000fc40000000f00 */
[----:B------:R-:W-:Y:S01]  /*17030*/  MOV R7, R18 ;  /* 0x0000001200077202 */ /* 0x000fe20000000f00 */
[----:B------:R-:W2:Y:S04]  /*17040*/  LDL.LU R19, [R1+0x23dc] ;  /* 0x0023dc0001137983 */ /* 0x000ea80000300800 */
[----:B------:R-:W2:Y:S04]  /*17050*/  LDL.LU R18, [R1+0x23d8] ;  /* 0x0023d80001127983 */ /* 0x000ea80000300800 */
[----:B------:R0:W-:Y:S02]  /*17060*/  STL.64 [R1+0x2398], R6 ;  /* 0x0023980601007387 */ /* 0x0001e40000100a00 */
[----:B0-----:R-:W-:Y:S01]  /*17070*/  IMAD.MOV.U32 R6, RZ, RZ, R16 ;  /* 0x000000ffff067224 */ /* 0x001fe200078e0010 */
[----:B------:R-:W-:Y:S01]  /*17080*/  MOV R7, R17 ;  /* 0x0000001100077202 */ /* 0x000fe20000000f00 */
[----:B---3--:R-:W-:Y:S01]  /*17090*/  HMMA.16816.F32.BF16 R8, R20, R12, R8 ;  /* 0x0000000c1408723c */ /* 0x008fe20000041808 */
[----:B----4-:R2:W-:Y:S02]  /*170a0*/  STL.64 [R1+0x2390], R4 ;  /* 0x0023900401007387 */ /* 0x0105e40000100a00 */
[----:B--2---:R-:W-:-:S02]  /*170b0*/  MOV R4, R14 ;  /* 0x0000000e00047202 */ /* 0x004fc40000000f00 */
[----:B------:R-:W2:Y:S01]  /*170c0*/  LDL.LU R14, [R1+0x23d4] ;  /* 0x0023d400010e7983 */ /* 0x000ea20000300800 */
[----:B------:R-:W-:-:S03]  /*170d0*/  MOV R5, R15 ;  /* 0x0000000f00057202 */ /* 0x000fc60000000f00 */
[----:B------:R-:W2:Y:S04]  /*170e0*/  LDL.LU R15, [R1+0x23d0] ;  /* 0x0023d000010f7983 */ /* 0x000ea80000300800 */
[----:B------:R-:W3:Y:S04]  /*170f0*/  LDL.LU R16, [R1+0x23cc] ;  /* 0x0023cc0001107983 */ /* 0x000ee80000300800 */
[----:B------:R-:W3:Y:S04]  /*17100*/  LDL.LU R17, [R1+0x23c8] ;  /* 0x0023c80001117983 */ /* 0x000ee80000300800 */
[----:B------:R-:W-:Y:S04]  /*17110*/  STL.64 [R1+0x23b0], R6 ;  /* 0x0023b00601007387 */ /* 0x000fe80000100a00 */
[----:B------:R0:W-:Y:S02]  /*17120*/  STL.64 [R1+0x23a8], R4 ;  /* 0x0023a80401007387 */ /* 0x0001e40000100a00 */
[----:B0-----:R-:W-:-:S02]  /*17130*/  MOV R4, R18 ;  /* 0x0000001200047202 */ /* 0x001fc40000000f00 */
[----:B------:R-:W3:Y:S01]  /*17140*/  LDL.LU R18, [R1+0x23c4] ;  /* 0x0023c40001127983 */ /* 0x000ee20000300800 */
[----:B------:R-:W-:-:S03]  /*17150*/  MOV R5, R19 ;  /* 0x0000001300057202 */ /* 0x000fc60000000f00 */
[----:B------:R-:W3:Y:S04]  /*17160*/  LDL.LU R19, [R1+0x23c0] ;  /* 0x0023c00001137983 */ /* 0x000ee80000300800 */
[----:B------:R-:W4:Y:S04]  /*17170*/  LDL.LU R6, [R1+0x88] ;  /* 0x0000880001067983 */ /* 0x000f280000300800 */
[----:B------:R-:W4:Y:S04]  /*17180*/  LDL.LU R7, [R1+0x8c] ;  /* 0x00008c0001077983 */ /* 0x000f280000300800 */
[----:B------:R-:W3:Y:S04]  /*17190*/  LDL.LU.64 R22, [R1+0xe8] ;  /* 0x0000e80001167983 */ /* 0x000ee80000300a00 */
[----:B--2---:R0:W-:Y:S04]  /*171a0*/  STL.64 [R1+0x23a0], R14 ;  /* 0x0023a00e01007387 */ /* 0x0041e80000100a00 */
[----:B0-----:R-:W2:Y:S04]  /*171b0*/  LDL.LU.64 R14, [R1+0x118] ;  /* 0x00011800010e7983 */ /* 0x001ea80000300a00 */
[----:B------:R0:W-:Y:S04]  /*171c0*/  STL [R1+0x2354], R9 ;  /* 0x0023540901007387 */ /* 0x0001e80000100800 */
[----:B------:R-:W-:Y:S01]  /*171d0*/  STL [R1+0x2350], R10 ;  /* 0x0023500a01007387 */ /* 0x000fe20000100800 */
[----:B---3--:R-:W-:Y:S03]  /*171e0*/  HMMA.16816.F32.BF16 R24, R16, R22, R24 ;  /* 0x000000161018723c */ /* 0x008fe60000041818 */
[----:B------:R-:W-:Y:S03]  /*171f0*/  STL [R1+0x234c], R11 ;  /* 0x00234c0b01007387 */ /* 0x000fe60000100800 */
[----:B0-----:R-:W-:Y:S01]  /*17200*/  MOV R9, R22 ;  /* 0x0000001600097202 */ /* 0x001fe20000000f00 */
[----:B------:R-:W-:-:S15]  /*17210*/  IMAD.MOV.U32 R3, RZ, RZ, R23 ;  /* 0x000000ffff037224 */ /* 0x000fde00078e0017 */
[----:B------:R-:W-:-:S01]  /*17220*/  NOP ;  /* 0x0000000000007918 */ /* 0x000fc20000000000 */
[----:B------:R-:W-:Y:S01]  /*17230*/  STL.64 [R1+0x70], R24 ;  /* 0x0000701801007387 */ /* 0x000fe20000100a00 */
[----:B------:R-:W-:Y:S02]  /*17240*/  MOV R23, R26 ;  /* 0x0000001a00177202 */ /* 0x000fe40000000f00 */
[----:B------:R-:W-:Y:S02]  /*17250*/  MOV R22, R27 ;  /* 0x0000001b00167202 */ /* 0x000fe40000000f00 */
[----:B------:R-:W4:Y:S02]  /*17260*/  LDL.LU.64 R26, [R1+0x23b8] ;  /* 0x0023b800011a7983 */ /* 0x000f240000300a00 */
[----:B----4-:R-:W-:-:S15]  /*17270*/  HMMA.16816.F32.BF16 R4, R16, R26, R4 ;  /* 0x0000001a1004723c */ /* 0x010fde0000041804 */
[----:B------:R-:W-:-:S08]  /*17280*/  NOP ;  /* 0x0000000000007918 */ /* 0x000fd00000000000 */
[----:B------:R-:W-:Y:S04]  /*17290*/  STL.64 [R1+0x80], R4 ;  /* 0x0000800401007387 */ /* 0x000fe80000100a00 */
[----:B------:R0:W-:Y:S04]  /*172a0*/  STL.64 [R1+0x88], R6 ;  /* 0x0000880601007387 */ /* 0x0001e80000100a00 */
[----:B0-----:R-:W3:Y:S04]  /*172b0*/  LDL.LU.64 R6, [R1+0x23b0] ;  /* 0x0023b00001067983 */ /* 0x001ee80000300a00 */
[----:B------:R-:W3:Y:S01]  /*172c0*/  LDL.LU.64 R4, [R1+0x23a8] ;  /* 0x0023a80001047983 */ /* 0x000ee20000300a00 */
[----:B--2---:R-:W-:-:S03]  /*172d0*/  IMAD.MOV.U32 R24, RZ, RZ, R14 ;  /* 0x000000ffff187224 */ /* 0x004fc600078e000e */
[----:B------:R0:W-:Y:S02]  /*172e0*/  STL.64 [R1+0x2368], R26 ;  /* 0x0023681a01007387 */ /* 0x0001e40000100a00 */
[----:B0-----:R-:W-:Y:S02]  /*172f0*/  MOV R27, R3 ;  /* 0x00000003001b7202 */ /* 0x001fe40000000f00 */
[----:B------:R-:W-:Y:S02]  /*17300*/  MOV R3, R15 ;  /* 0x0000000f00037202 */ /* 0x000fe40000000f00 */
[----:B------:R-:W-:Y:S01]  /*17310*/  MOV R26, R9 ;  /* 0x00000009001a7202 */ /* 0x000fe20000000f00 */
[----:B---3--:R-:W-:Y:S01]  /*17320*/  HMMA.16816.F32.BF16 R4, R16, R14, R4 ;  /* 0x0000000e1004723c */ /* 0x008fe20000041804 */
[----:B------:R-:W2:-:S15]  /*17330*/  LDL.LU.64 R14, [R1+0x23a0] ;  /* 0x0023a000010e7983 */ /* 0x000e9e0000300a00 */
[----:B------:R-:W-:-:S08]  /*17340*/  NOP ;  /* 0x0000000000007918 */ /* 0x000fd00000000000 */
[----:B------:R-:W-:Y:S01]  /*17350*/  MOV R11, R6 ;  /* 0x00000006000b7202 */ /* 0x000fe20000000f00 */
[----:B------:R-:W-:Y:S01]  /*17360*/  IMAD.MOV.U32 R28, RZ, RZ, R7 ;  /* 0x000000ffff1c7224 */ /* 0x000fe200078e0007 */
[----:B------:R-:W-:Y:S01]  /*17370*/  MOV R9, R4 ;  /* 0x0000000400097202 */ /* 0x000fe20000000f00 */
[----:B------:R-:W3:Y:S01]  /*17380*/  LDL.LU.64 R6, [R1+0x2398] ;  /* 0x0023980001067983 */ /* 0x000ee20000300a00 */
[----:B------:R-:W-:-:S03]  /*17390*/  MOV R10, R5 ;  /* 0x00000005000a7202 */ /* 0x000fc60000000f00 */
[----:B------:R-:W3:Y:S04]  /*173a0*/  LDL.LU.64 R4, [R1+0x2390] ;  /* 0x0023900001047983 */ /* 0x000ee80000300a00 */
[----:B------:R-:W-:Y:S04]  /*173b0*/  STL.64 [R1+0x2378], R10 ;  /* 0x0023780a01007387 */ /* 0x000fe80000100a00 */
[----:B------:R0:W-:Y:S04]  /*173c0*/  STL.64 [R1+0x2370], R8 ;  /* 0x0023700801007387 */ /* 0x0001e80000100a00 */
[----:B0-----:R-:W4:Y:S04]  /*173d0*/  LDL.LU R8, [R1+0x10] ;  /* 0x0000100001087983 */ /* 0x001f280000300800 */
[----:B------:R-:W4:Y:S04]  /*173e0*/  LDL.LU R9, [R1+0x14] ;  /* 0x0000140001097983 */ /* 0x000f280000300800 */
[----:B------:R-:W4:Y:S04]  /*173f0*/  LDL.LU R10, [R1+0x18] ;  /* 0x00001800010a7983 */ /* 0x000f280000300800 */
[----:B------:R-:W4:Y:S01]  /*17400*/  LDL.LU R11, [R1+0x1c] ;  /* 0x00001c00010b7983 */ /* 0x000f220000300800 */
[----:B--2---:R-:W-:-:S02]  /*17410*/  MOV R21, R14 ;  /* 0x0000000e00157202 */ /* 0x004fc40000000f00 */
[----:B------:R-:W-:Y:S01]  /*17420*/  MOV R20, R15 ;  /* 0x0000000f00147202 */ /* 0x000fe20000000f00 */
[----:B---3--:R-:W-:Y:S01]  /*17430*/  HMMA.16816.F32.BF16 R4, R16, R14, R4 ;  /* 0x0000000e1004723c */ /* 0x008fe20000041804 */
[----:B------:R-:W4:Y:S04]  /*17440*/  LDL.LU.64 R14, [R1+0x2388] ;  /* 0x00238800010e7983 */ /* 0x000f280000300a00 */
[----:B------:R-:W4:Y:S02]  /*17450*/  LDL.LU.64 R12, [R1+0x2380] ;  /* 0x00238000010c7983 */ /* 0x000f240000300a00 */
[----:B------:R-:W-:-:S15]  /*17460*/  MOV R18, R24 ;  /* 0x0000001800127202 */ /* 0x000fde0000000f00 */
[----:B------:R-:W-:-:S01]  /*17470*/  NOP ;  /* 0x0000000000007918 */ /* 0x000fc20000000000 */
[----:B------:R0:W-:Y:S04]  /*17480*/  STL.64 [R1+0x2300], R6 ;  /* 0x0023000601007387 */ /* 0x0001e80000100a00 */
[----:B------:R1:W-:Y:S01]  /*17490*/  STL.64 [R1+0x22f8], R4 ;  /* 0x0022f80401007387 */ /* 0x0003e20000100a00 */
[----:B0-----:R-:W-:Y:S02]  /*174a0*/  MOV R6, R2 ;  /* 0x0000000200067202 */ /* 0x001fe40000000f00 */
[----:B------:R-:W-:Y:S01]  /*174b0*/  MOV R7, R0 ;  /* 0x0000000000077202 */ /* 0x000fe20000000f00 */
[----:B-1----:R-:W2:Y:S01]  /*174c0*/  LDL.LU R4, [R1] ;  /* 0x0000000001047983 */ /* 0x002ea20000300800 */
[----:B----4-:R-:W-:Y:S03]  /*174d0*/  HMMA.16816.F32.BF16 R24, R12, R26, R8 ;  /* 0x0000001a0c18723c */ /* 0x010fe60000041808 */
[----:B------:R-:W3:Y:S04]  /*174e0*/  LDL.LU.64 R10, [R1+0x2378] ;  /* 0x00237800010a7983 */ /* 0x000ee80000300a00 */
[----:B------:R-:W4:-:S15]  /*174f0*/  LDL.LU.64 R8, [R1+0x2370] ;  /* 0x0023700001087983 */ /* 0x000f1e0000300a00 */
[----:B------:R-:W-:-:S02]  /*17500*/  NOP ;  /* 0x0000000000007918 */ /* 0x000fc40000000000 */
[----:B------:R-:W-:Y:S01]  /*17510*/  IMAD.MOV.U32 R2, RZ, RZ, R26 ;  /* 0x000000ffff027224 */ /* 0x000fe200078e001a */
[----:B------:R-:W-:Y:S02]  /*17520*/  MOV R0, R27 ;  /* 0x0000001b00007202 */ /* 0x000fe40000000f00 */
[----:B------:R-:W2:Y:S01]  /*17530*/  LDL.LU.64 R26, [R1+0x2368] ;  /* 0x00236800011a7983 */ /* 0x000ea20000300a00 */
[----:B------:R-:W-:Y:S01]  /*17540*/  IMAD.MOV.U32 R5, RZ, RZ, R29 ;  /* 0x000000ffff057224 */ /* 0x000fe200078e001d */
[----:B------:R-:W-:Y:S02]  /*17550*/  MOV R19, R3 ;  /* 0x0000000300137202 */ /* 0x000fe40000000f00 */
[----:B------:R-:W-:Y:S02]  /*17560*/  MOV R29, R24 ;  /* 0x00000018001d7202 */ /* 0x000fe40000000f00 */
[----:B------:R-:W-:Y:S02]  /*17570*/  MOV R3, R25 ;  /* 0x0000001900037202 */ /* 0x000fe40000000f00 */
[----:B--2---:R-:W-:-:S15]  /*17580*/  HMMA.16816.F32.BF16 R24, R12, R26, R4 ;  /* 0x0000001a0c18723c */ /* 0x004fde0000041804 */
[----:B------:R-:W-:-:S09]  /*17590*/  NOP ;  /* 0x0000000000007918 */ /* 0x000fd20000000000 */
[----:B------:R-:W-:Y:S01]  /*175a0*/  MOV R5, R26 ;  /* 0x0000001a00057202 */ /* 0x000fe20000000f00 */
[----:B------:R-:W-:Y:S01]  /*175b0*/  IMAD.MOV.U32 R4, RZ, RZ, R27 ;  /* 0x000000ffff047224 */ /* 0x000fe200078e001b */
[----:B------:R-:W-:Y:S01]  /*175c0*/  MOV R7, R24 ;  /* 0x0000001800077202 */ /* 0x000fe20000000f00 */
[----:B------:R-:W2:Y:S01]  /*175d0*/  LDL.LU.64 R26, [R1+0x2360] ;  /* 0x00236000011a7983 */ /* 0x000ea20000300a00 */
[----:B------:R-:W-:-:S03]  /*175e0*/  MOV R6, R25 ;  /* 0x0000001900067202 */ /* 0x000fc60000000f00 */
[----:B------:R-:W2:Y:S02]  /*175f0*/  LDL.LU.64 R24, [R1+0x2358] ;  /* 0x0023580001187983 */ /* 0x000ea40000300a00 */
[----:B--2---:R-:W-:-:S15]  /*17600*/  HMMA.16816.F32.BF16 R24, R12, R18, R24 ;  /* 0x000000120c18723c */ /* 0x004fde0000041818 */
[----:B------:R-:W-:-:S08]  /*17610*/  NOP ;  /* 0x0000000000007918 */ /* 0x000fd00000000000 */
[----:B------:R0:W-:Y:S04]  /*17620*/  STL.64 [R1+0x22c0], R26 ;  /* 0x0022c01a01007387 */ /* 0x0001e80000100a00 */
[----:B------:R1:W-:Y:S01]  /*17630*/  STL.64 [R1+0x22b8], R24 ;  /* 0x0022b81801007387 */ /* 0x0003e20000100a00 */
[----:B0-----:R-:W-:Y:S02]  /*17640*/  MOV R26, R5 ;  /* 0x00000005001a7202 */ /* 0x001fe40000000f00 */
[----:B------:R-:W-:Y:S02]  /*17650*/  MOV R27, R4 ;  /* 0x00000004001b7202 */ /* 0x000fe40000000f00 */
[----:B-1----:R-:W-:Y:S02]  /*17660*/  MOV R24, R7 ;  /* 0x0000000700187202 */ /* 0x002fe40000000f00 */
[----:B------:R-:W-:Y:S01]  /*17670*/  MOV R25, R6 ;  /* 0x0000000600197202 */ /* 0x000fe20000000f00 */
[----:B------:R-:W-:Y:S01]  /*17680*/  STL.64 [R1+0x22d0], R26 ;  /* 0x0022d01a01007387 */ /* 0x000fe20000100a00 */
[----:B----4-:R-:W-:-:S03]  /*17690*/  IMAD.MOV.U32 R4, RZ, RZ, R9 ;  /* 0x000000ffff047224 */ /* 0x010fc600078e0009 */
[----:B------:R0:W-:Y:S01]  /*176a0*/  STL.64 [R1+0x22c8], R24 ;  /* 0x0022c81801007387 */ /* 0x0001e20000100a00 */
[----:B---3--:R-:W-:Y:S02]  /*176b0*/  MOV R5, R10 ;  /* 0x0000000a00057202 */ /* 0x008fe40000000f00 */
[----:B------:R-:W-:Y:S02]  /*176c0*/  MOV R6, R11 ;  /* 0x0000000b00067202 */ /* 0x000fe40000000f00 */
[----:B------:R-:W-:Y:S01]  /*176d0*/  MOV R7, R28 ;  /* 0x0000001c00077202 */ /* 0x000fe20000000f00 */
[----:B0-----:R-:W2:Y:S04]  /*176e0*/  LDL.LU R24, [R1+0xc0] ;  /* 0x0000c00001187983 */ /* 0x001ea80000300800 */
[----:B------:R-:W2:Y:S04]  /*176f0*/  LDL.LU R25, [R1+0xc4] ;  /* 0x0000c40001197983 */ /* 0x000ea80000300800 */
[----:B------:R-:W3:Y:S04]  /*17700*/  LDL.LU R9, [R1+0x2354] ;  /* 0x0023540001097983 */ /* 0x000ee80000300800 */
[----:B------:R-:W3:Y:S04]  /*17710*/  LDL.LU R10, [R1+0x2350] ;  /* 0x00235000010a7983 */ /* 0x000ee80000300800 */
[----:B------:R-:W3:Y:S04]  /*17720*/  LDL.LU R11, [R1+0x234c] ;  /* 0x00234c00010b7983 */ /* 0x000ee80000300800 */
[----:B------:R-:W4:Y:S04]  /*17730*/  LDL.LU R28, [R1+0x2348] ;  /* 0x00234800011c7983 */ /* 0x000f280000300800 */
[----:B------:R-:W-:Y:S04]  /*17740*/  STL.64 [R1+0x2320], R6 ;  /* 0x0023200601007387 */ /* 0x000fe80000100a00 */
[----:B------:R0:W-:Y:S04]  /*17750*/  STL.64 [R1+0x2318], R4 ;  /* 0x0023180401007387 */ /* 0x0001e80000100a00 */
[----:B0-----:R-:W2:Y:S01]  /*17760*/  LDL.LU.64 R4, [R1+0xd0] ;  /* 0x0000d00001047983 */ /* 0x001ea20000300a00 */
[----:B------:R-:W-:Y:S01]  /*17770*/  MOV R6, R23 ;  /* 0x0000001700067202 */ /* 0x000fe20000000f00 */
[----:B------:R-:W-:-:S02]  /*17780*/  IMAD.MOV.U32 R7, RZ, RZ, R22 ;  /* 0x000000ffff077224 */ /* 0x000fc400078e0016 */
[----:B----4-:R-:W0:Y:S01]  /*17790*/  LDSM.16.MT88.4 R16, [R28+UR6+0x12c00] ;  /* 0x012c00061c10783b */ /* 0x010e220008004200 */
[----:B------:R-:W-:-:S03]  /*177a0*/  LOP3.LUT R23, R28, 0x20, RZ, 0x3c, !PT ;  /* 0x000000201c177812 */ /* 0x000fc600078e3cff */
[----:B--2---:R1:W-:Y:S04]  /*177b0*/  STL.64 [R1+0x2330], R4 ;  /* 0x0023300401007387 */ /* 0x0043e80000100a00 */
[----:B-1----:R-:W2:Y:S04]  /*177c0*/  LDL.LU R4, [R1+0x70] ;  /* 0x0000700001047983 */ /* 0x002ea80000300800 */
[----:B------:R-:W2:Y:S04]  /*177d0*/  LDL.LU R5, [R1+0x74] ;  /* 0x0000740001057983 */ /* 0x000ea80000300800 */
[----:B0-----:R-:W-:Y:S04]  /*177e0*/  STL [R1+0x229c], R16 ;  /* 0x00229c1001007387 */ /* 0x001fe80000100800 */
[----:B------:R-:W-:Y:S04]  /*177f0*/  STL [R1+0x2298], R17 ;  /* 0x0022981101007387 */ /* 0x000fe80000100800 */
[----:B------:R0:W-:Y:S04]  /*17800*/  STL [R1+0x2294], R18 ;  /* 0x0022941201007387 */ /* 0x0001e80000100800 */
[----:B------:R1:W-:Y:S01]  /*17810*/  STL [R1+0x2290], R19 ;  /* 0x0022901301007387 */ /* 0x0003e20000100800 */
[----:B0-----:R-:W-:-:S02]  /*17820*/  MOV R18, R21 ;  /* 0x0000001500127202 */ /* 0x001fc40000000f00 */
[----:B-1----:R-:W-:Y:S02]  /*17830*/  MOV R19, R20 ;  /* 0x0000001400137202 */ /* 0x002fe40000000f00 */
[----:B------:R-:W0:Y:S04]  /*17840*/  LDSM.16.MT88.4 R20, [R23+UR6+0x12c00] ;  /* 0x012c00061714783b */ /* 0x000e280008004200 */
[----:B0-----:R-:W-:Y:S04]  /*17850*/  STL.64 [R1+0x2260], R22 ;  /* 0x0022601601007387 */ /* 0x001fe80000100a00 */
[----:B------:R0:W-:Y:S04]  /*17860*/  STL.64 [R1+0x2258], R20 ;  /* 0x0022581401007387 */ /* 0x0001e80000100a00 */
[----:B0-----:R-:W4:Y:S04]  /*17870*/  LDL.LU.64 R20, [R1+0x120] ;  /* 0x0001200001147983 */ /* 0x001f280000300a00 */
[----:B------:R-:W3:Y:S04]  /*17880*/  LDL.LU.64 R22, [R1+0x128] ;  /* 0x0001280001167983 */ /* 0x000ee80000300a00 */
[----:B---3--:R-:W-:Y:S04]  /*17890*/  STL.64 [R1+0x2310], R22 ;  /* 0x0023101601007387 */ /* 0x008fe80000100a00 */
[----:B----4-:R0:W-:Y:S04]  /*178a0*/  STL.64 [R1+0x2308], R20 ;  /* 0x0023081401007387 */ /* 0x0101e80000100a00 */
[----:B0-----:R-:W3:Y:S01]  /*178b0*/  LDL.LU.64 R20, [R1+0xf0] ;  /* 0x0000f00001147983 */ /* 0x001ee20000300a00 */
[----:B------:R-:W-:Y:S03]  /*178c0*/  HMMA.16816.F32.BF16 R16, R12, R18, R8 ;  /* 0x000000120c10723c */ /* 0x000fe60000041808 */
[----:B---3--:R0:W-:Y:S04]  /*178d0*/  STL.64 [R1+0x2328], R20 ;  /* 0x0023281401007387 */ /* 0x0081e80000100a00 */
[----:B0-----:R-:W3:Y:S04]  /*178e0*/  LDL.LU R20, [R1+0x80] ;  /* 0x0000800001147983 */ /* 0x001ee80000300800 */
[----:B------:R-:W3:Y:S04]  /*178f0*/  LDL.LU R21, [R1+0x84] ;  /* 0x0000840001157983 */ /* 0x000ee80000300800 */
[----:B------:R-:W3:Y:S04]  /*17900*/  LDL.LU R22, [R1+0x88] ;  /* 0x0000880001167983 */ /* 0x000ee80000300800 */
[----:B------:R-:W3:Y:S04]  /*17910*/  LDL.LU R23, [R1+0x8c] ;  /* 0x00008c0001177983 */ /* 0x000ee80000300800 */
[----:B------:R-:W2:Y:S04]  /*17920*/  LDL.LU.64 R10, [R1+0x2340] ;  /* 0x00234000010a7983 */ /* 0x000ea80000300a00 */
[----:B------:R-:W2:Y:S04]  /*17930*/  LDL.LU.64 R8, [R1+0x2338] ;  /* 0x0023380001087983 */ /* 0x000ea80000300a00 */
[----:B------:R-:W-:Y:S04]  /*17940*/  STL [R1+0x20], R16 ;  /* 0x0000201001007387 */ /* 0x000fe80000100800 */
[----:B------:R-:W4:Y:S01]  /*17950*/  LDL.LU R14, [R1+0x140] ;  /* 0x00014000010e7983 */ /* 0x000f220000300800 */
[----:B------:R-:W-:Y:S01]  /*17960*/  MOV R15, R17 ;  /* 0x00000011000f7202 */ /* 0x000fe20000000f00 */
[----:B------:R-:W-:Y:S01]  /*17970*/  IMAD.MOV.U32 R12, RZ, RZ, R19 ;  /* 0x000000ffff0c7224 */ /* 0x000fe200078e0013 */
[----:B------:R-:W-:Y:S01]  /*17980*/  MOV R13, R18 ;  /* 0x00000012000d7202 */ /* 0x000fe20000000f00 */
[----:B--2---:R-:W-:Y:S02]  /*17990*/  HMMA.16816.F32.BF16 R4, R8, R24, R4 ;  /* 0x000000180804723c */ /* 0x004fe40000041804 */
[----:B----4-:R-:W-:Y:S04]  /*179a0*/  STL.64 [R1+0x22e0], R14 ;  /* 0x0022e00e01007387 */ /* 0x010fe80000100a00 */
[----:B------:R-:W-:-:S15]  /*179b0*/  STL.64 [R1+0x22d8], R12 ;  /* 0x0022d80c01007387 */ /* 0x000fde0000100a00 */
[----:B------:R-:W-:-:S02]  /*179c0*/  NOP ;  /* 0x0000000000007918 */ /* 0x000fc40000000000 */
[----:B------:R0:W-:Y:S01]  /*179d0*/  STL [R1+0x14], R5 ;  /* 0x0000140501007387 */ /* 0x0001e20000100800 */
[----:B------:R-:W-:-:S03]  /*179e0*/  IMAD.MOV.U32 R19, RZ, RZ, R4 ;  /* 0x000000ffff137224 */ /* 0x000fc600078e0004 */
[----:B------:R-:W-:Y:S04]  /*179f0*/  STL [R1+0x18], R6 ;  /* 0x0000180601007387 */ /* 0x000fe80000100800 */
[----:B0-----:R-:W3:Y:S01]  /*17a00*/  LDL.LU.64 R4, [R1+0x2330] ;  /* 0x0023300001047983 */ /* 0x001ee20000300a00 */
[----:B------:R-:W-:Y:S02]  /*17a10*/  MOV R12, R29 ;  /* 0x0000001d000c7202 */ /* 0x000fe40000000f00 */
[----:B------:R-:W-:Y:S02]  /*17a20*/  MOV R29, R7 ;  /* 0x00000007001d7202 */ /* 0x000fe40000000f00 */
[----:B------:R-:W-:-:S03]  /*17a30*/  MOV R14, R2 ;  /* 0x00000002000e7202 */ /* 0x000fc60000000f00 */
[----:B------:R-:W-:Y:S01]  /*17a40*/  STL [R1+0x22a0], R29 ;  /* 0x0022a01d01007387 */ /* 0x000fe20000100800 */
[----:B------:R-:W-:Y:S01]  /*17a50*/  MOV R15, R0 ;  /* 0x00000000000f7202 */ /* 0x000fe20000000f00 */
[----:B---3--:R-:W-:Y:S06]  /*17a60*/  HMMA.16816.F32.BF16 R20, R8, R4, R20 ;  /* 0x000000040814723c */ /* 0x008fec0000041814 */
[----:B------:R-:W-:Y:S02]  /*17a70*/  MOV R2, R4 ;  /* 0x0000000400027202 */ /* 0x000fe40000000f00 */
[----:B------:R-:W-:-:S15]  /*17a80*/  MOV R0, R5 ;  /* 0x0000000500007202 */ /* 0x000fde0000000f00 */
[----:B------:R0:W-:Y:S04]  /*17a90*/  STL.64 [R1], R20 ;  /* 0x0000001401007387 */ /* 0x0001e80000100a00 */
[----:B------:R1:W-:Y:S04]  /*17aa0*/  STL.64 [R1+0x8], R22 ;  /* 0x0000081601007387 */ /* 0x0003e80000100a00 */
[----:B0-----:R-:W2:Y:S04]  /*17ab0*/  LDL.LU.64 R20, [R1+0x2328] ;  /* 0x0023280001147983 */ /* 0x001ea80000300a00 */
[----:B------:R-:W2:Y:S04]  /*17ac0*/  LDL.LU.64 R6, [R1+0x2320] ;  /* 0x0023200001067983 */ /* 0x000ea80000300a00 */
[----:B------:R-:W2:Y:S01]  /*17ad0*/  LDL.LU.64 R4, [R1+0x2318] ;  /* 0x0023180001047983 */ /* 0x000ea20000300a00 */
[----:B------:R-:W-:-:S03]  /*17ae0*/  MOV R13, R3 ;  /* 0x00000003000d7202 */ /* 0x000fc60000000f00 */
[----:B-1----:R-:W3:Y:S01]  /*17af0*/  LDL.LU.64 R22, [R1+0x2310] ;  /* 0x0023100001167983 */ /* 0x002ee20000300a00 */
[----:B--2---:R-:W-:Y:S06]  /*17b00*/  HMMA.16816.F32.BF16 R4, R8, R20, R4 ;  /* 0x000000140804723c */ /* 0x004fec0000041804 */
[----:B------:R-:W-:Y:S01]  /*17b10*/  MOV R26, R20 ;  /* 0x00000014001a7202 */ /* 0x000fe20000000f00 */
[----:B------:R-:W-:Y:S02]  /*17b20*/  IMAD.MOV.U32 R3, RZ, RZ, R21 ;  /* 0x000000ffff037224 */ /* 0x000fe400078e0015 */
[----:B------:R-:W2:-:S15]  /*17b30*/  LDL.LU.64 R20, [R1+0x2308] ;  /* 0x0023080001147983 */ /* 0x000e9e0000300a00 */
[----:B------:R-:W-:Y:S02]  /*17b40*/  MOV R17, R6 ;  /* 0x0000000600117202 */ /* 0x000fe40000000f00 */
[----:B------:R-:W-:Y:S02]  /*17b50*/  MOV R18, R7 ;  /* 0x0000000700127202 */ /* 0x000fe40000000f00 */
[----:B------:R-:W-:Y:S01]  /*17b60*/  MOV R29, R4 ;  /* 0x00000004001d7202 */ /* 0x000fe20000000f00 */
[----:B------:R-:W2:Y:S01]  /*17b70*/  LDL.LU.64 R6, [R1+0x2300] ;  /* 0x0023000001067983 */ /* 0x000ea20000300a00 */
[----:B------:R-:W-:-:S03]  /*17b80*/  MOV R16, R5 ;  /* 0x0000000500107202 */ /* 0x000fc60000000f00 */
[----:B------:R-:W2:Y:S04]  /*17b90*/  LDL.LU.64 R4, [R1+0x22f8] ;  /* 0x0022f80001047983 */ /* 0x000ea80000300a00 */
[----:B------:R-:W-:Y:S04]  /*17ba0*/  STL.64 [R1+0x22b0], R18 ;  /* 0x0022b01201007387 */ /* 0x000fe80000100a00 */
[----:B------:R0:W-:Y:S01]  /*17bb0*/  STL.64 [R1+0x22a8], R16 ;  /* 0x0022a81001007387 */ /* 0x0001e20000100a00 */
[----:B--2---:R-:W-:Y:S03]  /*17bc0*/  HMMA.16816.F32.BF16 R8, R8, R20, R4 ;  /* 0x000000140808723c */ /* 0x004fe60000041804 */
[----:B------:R-:W2:Y:S04]  /*17bd0*/  LDL.LU.64 R6, [R1+0x22f0] ;  /* 0x0022f00001067983 */ /* 0x000ea80000300a00 */
[----:B------:R-:W2:Y:S01]  /*17be0*/  LDL.LU.64 R4, [R1+0x22e8] ;  /* 0x0022e80001047983 */ /* 0x000ea20000300a00 */
[----:B0-----:R-:W-:-:S15]  /*17bf0*/  IMAD.MOV.U32 R16, RZ, RZ, R26 ;  /* 0x000000ffff107224 */ /* 0x001fde00078e001a */
[----:B------:R-:W-:Y:S04]  /*17c00*/  STL.64 [R1+0x60], R8 ;  /* 0x0000600801007387 */ /* 0x000fe80000100a00 */
[----:B------:R-:W-:Y:S01]  /*17c10*/  STL.64 [R1+0x68], R10 ;  /* 0x0000680a01007387 */ /* 0x000fe20000100a00 */
[----:B--2---:R-:W-:Y:S03]  /*17c20*/  HMMA.16816.F32.BF16 R24, R4, R24, R12 ;  /* 0x000000180418723c */ /* 0x004fe6000004180c */
[----:B------:R-:W2:Y:S04]  /*17c30*/  LDL.LU.64 R14, [R1+0x22e0] ;  /* 0x0022e000010e7983 */ /* 0x000ea80000300a00 */
[----:B------:R-:W4:-:S15]  /*17c40*/  LDL.LU.64 R12, [R1+0x22d8] ;  /* 0x0022d800010c7983 */ /* 0x000f1e0000300a00 */
[----:B------:R-:W-:-:S01]  /*17c50*/  NOP ;  /* 0x0000000000007918 */ /* 0x000fc20000000000 */
[----:B------:R-:W-:Y:S04]  /*17c60*/  STL.64 [R1+0x50], R24 ;  /* 0x0000501801007387 */ /* 0x000fe80000100a00 */
[----:B------:R0:W-:Y:S04]  /*17c70*/  STL.64 [R1+0x58], R26 ;  /* 0x0000581a01007387 */ /* 0x0001e80000100a00 */
[----:B0-----:R-:W3:Y:S04]  /*17c80*/  LDL.LU.64 R26, [R1+0x22d0] ;  /* 0x0022d000011a7983 */ /* 0x001ee80000300a00 */
[----:B------:R-:W3:Y:S01]  /*17c90*/  LDL.LU.64 R24, [R1+0x22c8] ;  /* 0x0022c80001187983 */ /* 0x000ee20000300a00 */
[----:B------:R-:W-:-:S02]  /*17ca0*/  MOV R8, R2 ;  /* 0x0000000200087202 */ /* 0x000fc40000000f00 */
[----:B------:R-:W-:Y:S02]  /*17cb0*/  MOV R9, R0 ;  /* 0x0000000000097202 */ /* 0x000fe40000000f00 */
[----:B------:R-:W-:-:S05]  /*17cc0*/  MOV R17, R3 ;  /* 0x0000000300117202 */ /* 0x000fca0000000f00 */
[----:B---3--:R-:W-:Y:S01]  /*17cd0*/  HMMA.16816.F32.BF16 R8, R4, R8, R24 ;  /* 0x000000080408723c */ /* 0x008fe20000041818 */
[----:B------:R-:W3:Y:S04]  /*17ce0*/  LDL.LU.64 R26, [R1+0x22c0] ;  /* 0x0022c000011a7983 */ /* 0x000ee80000300a00 */
[----:B------:R-:W3:-:S15]  /*17cf0*/  LDL.LU.64 R24, [R1+0x22b8] ;  /* 0x0022b80001187983 */ /* 0x000ede0000300a00 */
[----:B------:R-:W-:-:S03]  /*17d00*/  NOP ;  /* 0x0000000000007918 */ /* 0x000fc60000000000 */
[----:B------:R3:W-:Y:S01]  /*17d10*/  STL [R1+0x40], R8 ;  /* 0x0000400801007387 */ /* 0x0007e20000100800 */
[----:B------:R-:W-:Y:S01]  /*17d20*/  MOV R3, R9 ;  /* 0x0000000900037202 */ /* 0x000fe20000000f00 */
[----:B------:R-:W-:Y:S01]  /*17d30*/  IMAD.MOV.U32 R2, RZ, RZ, R10 ;  /* 0x000000ffff027224 */ /* 0x000fe200078e000a */
[----:B------:R-:W-:Y:S02]  /*17d40*/  MOV R0, R11 ;  /* 0x0000000b00007202 */ /* 0x000fe40000000f00 */
[----:B---3--:R-:W-:Y:S01]  /*17d50*/  HMMA.16816.F32.BF16 R8, R4, R16, R24 ;  /* 0x000000100408723c */ /* 0x008fe20000041818 */
[----:B------:R-:W3:Y:S04]  /*17d60*/  LDL.LU R26, [R1+0xd8] ;  /* 0x0000d800011a7983 */ /* 0x000ee80000300800 */
[----:B--2---:R-:W-:-:S15]  /*17d70*/  LDSM.16.M88.4 R16, [R14+UR6+0x180] ;  /* 0x000180060e10783b */ /* 0x004fde0008000200 */
[----:B------:R-:W-:-:S03]  /*17d80*/  NOP ;  /* 0x0000000000007918 */ /* 0x000fc60000000000 */
[----:B------:R-:W-:Y:S04]  /*17d90*/  STL.64 [R1+0x90], R8 ;  /* 0x0000900801007387 */ /* 0x000fe80000100a00 */
[----:B------:R-:W-:Y:S04]  /*17da0*/  STL.64 [R1+0x98], R10 ;  /* 0x0000980a01007387 */ /* 0x000fe80000100a00 */
[----:B------:R-:W0:Y:S04]  /*17db0*/  LDSM.16.MT88.4 R8, [R28+UR6+0x13000] ;  /* 0x013000061c08783b */ /* 0x000e280008004200 */
[----:B------:R-:W3:Y:S04]  /*17dc0*/  LDL.LU R27, [R1+0xdc] ;  /* 0x0000dc00011b7983 */ /* 0x000ee80000300800 */
[----:B0-----:R-:W-:Y:S04]  /*17dd0*/  STL.64 [R1+0x2218], R10 ;  /* 0x0022180a01007387 */ /* 0x001fe80000100a00 */
[----:B------:R0:W-:Y:S04]  /*17de0*/  STL.64 [R1+0x2210], R8 ;  /* 0x0022100801007387 */ /* 0x0001e80000100a00 */
[----:B0-----:R-:W2:Y:S04]  /*17df0*/  LDL.LU R8, [R1+0x20] ;  /* 0x0000200001087983 */ /* 0x001ea80000300800 */
[----:B------:R-:W-:Y:S04]  /*17e00*/  STL.64 [R1+0xb0], R16 ;  /* 0x0000b01001007387 */ /* 0x000fe80000100a00 */
[----:B------:R-:W-:Y:S04]  /*17e10*/  STL.64 [R1+0xb8], R18 ;  /* 0x0000b81201007387 */ /* 0x000fe80000100a00 */
[----:B------:R-:W0:Y:S04]  /*17e20*/  LDSM.16.M88.4 R16, [R14+UR6+0x4180] ;  /* 0x004180060e10783b */ /* 0x000e280008000200 */
[----:B0-----:R-:W-:Y:S04]  /*17e30*/  STL.64 [R1+0xe0], R16 ;  /* 0x0000e01001007387 */ /* 0x001fe80000100a00 */
[----:B------:R-:W-:Y:S04]  /*17e40*/  STL.64 [R1+0xe8], R18 ;  /* 0x0000e81201007387 */ /* 0x000fe80000100a00 */
[----:B------:R-:W0:Y:S04]  /*17e50*/  LDSM.16.M88.4 R16, [R14+UR6+0x8180] ;  /* 0x008180060e10783b */ /* 0x000e280008000200 */
[----:B0-----:R-:W-:Y:S04]  /*17e60*/  STL.64 [R1+0x100], R16 ;  /* 0x0001001001007387 */ /* 0x001fe80000100a00 */
[----:B------:R-:W-:Y:S04]  /*17e70*/  STL.64 [R1+0x108], R18 ;  /* 0x0001081201007387 */ /* 0x000fe80000100a00 */
[----:B------:R-:W0:Y:S04]  /*17e80*/  LDSM.16.M88.4 R16, [R14+UR6+0xc180] ;  /* 0x00c180060e10783b */ /* 0x000e280008000200 */
[----:B0-----:R-:W-:Y:S04]  /*17e90*/  STL.64 [R1+0x110], R16 ;  /* 0x0001101001007387 */ /* 0x001fe80000100a00 */
[----:B------:R0:W-:Y:S04]  /*17ea0*/  STL.64 [R1+0x118], R18 ;  /* 0x0001181201007387 */ /* 0x0001e80000100a00 */
[----:B0-----:R-:W3:Y:S04]  /*17eb0*/  LDL.LU.64 R18, [R1+0x22b0] ;  /* 0x0022b00001127983 */ /* 0x001ee80000300a00 */
[----:B------:R-:W3:Y:S01]  /*17ec0*/  LDL.LU.64 R16, [R1+0x22a8] ;  /* 0x0022a80001107983 */ /* 0x000ee20000300a00 */
[----:B------:R-:W-:-:S02]  /*17ed0*/  MOV R9, R15 ;  /* 0x0000000f00097202 */ /* 0x000fc40000000f00 */
[----:B------:R-:W-:Y:S02]  /*17ee0*/  LOP3.LUT R15, R28, 0x20, RZ, 0x3c, !PT ;  /* 0x000000201c0f7812 */ /* 0x000fe400078e3cff */
[----:B----4-:R-:W-:Y:S02]  /*17ef0*/  MOV R10, R13 ;  /* 0x0000000d000a7202 */ /* 0x010fe40000000f00 */
[----:B------:R-:W-:Y:S02]  /*17f00*/  MOV R11, R12 ;  /* 0x0000000c000b7202 */ /* 0x000fe40000000f00 */
[----:B------:R-:W0:Y:S04]  /*17f10*/  LDSM.16.MT88.4 R12, [R15+UR6+0x13000] ;  /* 0x013000060f0c783b */ /* 0x000e280008004200 */
[----:B0-----:R0:W-:Y:S04]  /*17f20*/  STL.64 [R1+0x21c8], R14 ;  /* 0x0021c80e01007387 */ /* 0x0011e80000100a00 */
[----:B------:R-:W-:Y:S04]  /*17f30*/  STL.64 [R1+0x21c0], R12 ;  /* 0x0021c00c01007387 */ /* 0x000fe80000100a00 */
[----:B0-----:R-:W4:Y:S01]  /*17f40*/  LDL.LU.64 R14, [R1+0xc8] ;  /* 0x0000c800010e7983 */ /* 0x001f220000300a00 */
[----:B--2---:R-:W-:Y:S03]  /*17f50*/  HMMA.16816.F32.BF16 R8, R4, R20, R8 ;  /* 0x000000140408723c */ /* 0x004fe60000041808 */
[----:B------:R-:W2:Y:S04]  /*17f60*/  LDL.LU R4, [R1] ;  /* 0x0000000001047983 */ /* 0x000ea80000300800 */
[----:B------:R-:W2:Y:S04]  /*17f70*/  LDL.LU R5, [R1+0x4] ;  /* 0x0000040001057983 */ /* 0x000ea80000300800 */
[----:B------:R-:W2:Y:S01]  /*17f80*/  LDL.LU R6, [R1+0x8] ;  /* 0x0000080001067983 */ /* 0x000ea20000300800 */
[----:B------:R-:W-:-:S03]  /*17f90*/  IMAD.MOV.U32 R20, RZ, RZ, R29 ;  /* 0x000000ffff147224 */ /* 0x000fc600078e001d */
[----:B------:R-:W2:Y:S04]  /*17fa0*/  LDL.LU R7, [R1+0xc] ;  /* 0x00000c0001077983 */ /* 0x000ea80000300800 */
[----:B------:R3:W-:Y:S04]  /*17fb0*/  STL.64 [R1+0x2278], R22 ;  /* 0x0022781601007387 */ /* 0x0007e80000100a00 */
[----:B------:R-:W4:Y:S01]  /*17fc0*/  LDL.LU R29, [R1+0x22a0] ;  /* 0x0022a000011d7983 */ /* 0x000f220000300800 */
[----:B---3--:R-:W-:Y:S02]  /*17fd0*/  MOV R23, R18 ;  /* 0x0000001200177202 */ /* 0x008fe40000000f00 */
[----:B------:R-:W-:-:S02]  /*17fe0*/  MOV R22, R17 ;  /* 0x0000001100167202 */ /* 0x000fc40000000f00 */
[----:B------:R-:W-:Y:S02]  /*17ff0*/  MOV R21, R16 ;  /* 0x0000001000157202 */ /* 0x000fe40000000f00 */
[----:B------:R-:W3:Y:S04]  /*18000*/  LDL.LU R16, [R1+0x229c] ;  /* 0x00229c0001107983 */ /* 0x000ee80000300800 */
[----:B------:R-:W3:Y:S04]  /*18010*/  LDL.LU R17, [R1+0x2298] ;  /* 0x0022980001117983 */ /* 0x000ee80000300800 */
[----:B------:R-:W3:Y:S04]  /*18020*/  LDL.LU R18, [R1+0x2294] ;  /* 0x0022940001127983 */ /* 0x000ee80000300800 */
[----:B------:R-:W-:Y:S04]  /*18030*/  STL.64 [R1+0x2288], R22 ;  /* 0x0022881601007387 */ /* 0x000fe80000100a00 */
[----:B------:R0:W-:Y:S02]  /*18040*/  STL.64 [R1+0x2280], R20 ;  /* 0x0022801401007387 */ /* 0x0001e40000100a00 */
[----:B0-----:R-:W-:-:S02]  /*18050*/  MOV R20, R19 ;  /* 0x0000001300147202 */ /* 0x001fc40000000f00 */
[----:B------:R-:W3:Y:S04]  /*18060*/  LDL.LU R19, [R1+0x2290] ;  /* 0x0022900001137983 */ /* 0x000ee80000300800 */
[----:B------:R-:W3:Y:S04]  /*18070*/  LDL.LU R21, [R1+0x14] ;  /* 0x0000140001157983 */ /* 0x000ee80000300800 */
[----:B------:R-:W3:Y:S04]  /*18080*/  LDL.LU R22, [R1+0x18] ;  /* 0x0000180001167983 */ /* 0x000ee80000300800 */
[----:B------:R-:W-:Y:S04]  /*18090*/  STL [R1+0x223c], R8 ;  /* 0x00223c0801007387 */ /* 0x000fe80000100800 */
[----:B------:R-:W-:Y:S04]  /*180a0*/  STL [R1+0x2238], R9 ;  /* 0x0022380901007387 */ /* 0x000fe80000100800 */
[----:B------:R-:W-:Y:S04]  /*180b0*/  STL [R1+0x2224], R10 ;  /* 0x0022240a01007387 */ /* 0x000fe80000100800 */
[----:B------:R0:W-:Y:S04]  /*180c0*/  STL [R1+0x2220], R11 ;  /* 0x0022200b01007387 */ /* 0x0001e80000100800 */
[----:B0-----:R-:W2:Y:S01]  /*180d0*/  LDL.LU.64 R10, [R1+0xf8] ;  /* 0x0000f800010a7983 */ /* 0x001ea20000300a00 */
[----:B----4-:R-:W-:-:S07]  /*180e0*/  IMAD.MOV.U32 R23, RZ, RZ, R29 ;  /* 0x000000ffff177224 */ /* 0x010fce00078e001d */
[----:B---3--:R-:W-:-:S15]  /*180f0*/  HMMA.16816.F32.BF16 R20, R16, R14, R20 ;  /* 0x0000000e1014723c */ /* 0x008fde0000041814 */
[----:B------:R-:W-:-:S08]  /*18100*/  NOP ;  /* 0x0000000000007918 */ /* 0x000fd00000000000 */
[----:B------:R-:W-:Y:S04]  /*18110*/  STL.64 [R1+0x70], R20 ;  /* 0x0000701401007387 */ /* 0x000fe80000100a00 */
[----:B------:R2:W-:Y:S02]  /*18120*/  STL.64 [R1+0x78], R22 ;  /* 0x0000781601007387 */ /* 0x0005e40000100a00 */
[----:B--2---:R-:W-:-:S15]  /*18130*/  HMMA.16816.F32.BF16 R20, R16, R26, R4 ;  /* 0x0000001a1014723c */ /* 0x004fde0000041804 */
[----:B------:R-:W-:-:S09]  /*18140*/  NOP ;  /* 0x0000000000007918 */ /* 0x000fd20000000000 */
[----:B------:R-:W-:Y:S01]  /*18150*/  MOV R5, R22 ;  /* 0x0000001600057202 */ /* 0x000fe20000000f00 */
[----:B------:R-:W-:Y:S01]  /*18160*/  IMAD.MOV.U32 R4, RZ, RZ, R23 ;  /* 0x000000ffff047224 */ /* 0x000fe200078e0017 */
[----:B------:R-:W-:Y:S01]  /*18170*/  MOV R7, R20 ;  /* 0x0000001400077202 */ /* 0x000fe20000000f00 */
[----:B------:R-:W2:Y:S01]  /*18180*/  LDL.LU.64 R22, [R1+0x2288] ;  /* 0x0022880001167983 */ /* 0x000ea20000300a00 */
[----:B------:R-:W-:-:S03]  /*18190*/  MOV R6, R21 ;  /* 0x0000001500067202 */ /* 0x000fc60000000f00 */
[----:B------:R-:W2:Y:S04]  /*181a0*/  LDL.LU.64 R20, [R1+0x2280] ;  /* 0x0022800001147983 */ /* 0x000ea80000300a00 */
[----:B------:R0:W-:Y:S04]  /*181b0*/  STL.64 [R1+0x2250], R26 ;  /* 0x0022501a01007387 */ /* 0x0001e80000100a00 */
[----:B------:R-:W3:Y:S04]  /*181c0*/  LDL.LU R24, [R1+0x50] ;  /* 0x0000500001187983 */ /* 0x000ee80000300800 */
[----:B------:R-:W3:Y:S04]  /*181d0*/  LDL.LU R25, [R1+0x54] ;  /* 0x0000540001197983 */ /* 0x000ee80000300800 */
[----:B0-----:R-:W4:Y:S04]  /*181e0*/  LDL.LU R26, [R1+0x58] ;  /* 0x00005800011a7983 */ /* 0x001f280000300800 */
[----:B------:R-:W4:Y:S04]  /*181f0*/  LDL.LU R27, [R1+0x5c] ;  /* 0x00005c00011b7983 */ /* 0x000f280000300800 */
[----:B----4-:R-:W-:Y:S04]  /*18200*/  STL.64 [R1+0x2270], R26 ;  /* 0x0022701a01007387 */ /* 0x010fe80000100a00 */
[----:B---3--:R0:W-:Y:S04]  /*18210*/  STL.64 [R1+0x2268], R24 ;  /* 0x0022681801007387 */ /* 0x0081e80000100a00 */
[----:B0-----:R-:W3:Y:S04]  /*18220*/  LDL.LU R24, [R1+0x60] ;  /* 0x0000600001187983 */ /* 0x001ee80000300800 */
[----:B------:R-:W3:Y:S04]  /*18230*/  LDL.LU R25, [R1+0x64] ;  /* 0x0000640001197983 */ /* 0x000ee80000300800 */
[----:B------:R-:W3:Y:S04]  /*18240*/  LDL.LU R26, [R1+0x68] ;  /* 0x00006800011a7983 */ /* 0x000ee80000300800 */
[----:B------:R-:W3:Y:S04]  /*18250*/  LDL.LU R27, [R1+0x6c] ;  /* 0x00006c00011b7983 */ /* 0x000ee80000300800 */
        /* <DEDUP_REMOVED lines=12> */
[----:B0-----:R-:W2:Y:S04]  /*18320*/  LDL.LU R4, [R1+0x40] ;  /* 0x0000400001047983 */ /* 0x001ea80000300800 */
[----:B------:R-:W3:Y:S01]  /*18330*/  LDL.LU.64 R22, [R1+0x2278] ;  /* 0x0022780001167983 */ /* 0x000ee20000300a00 */
[----:B------:R-:W-:-:S02]  /*18340*/  MOV R29, R14 ;  /* 0x0000000e001d7202 */ /* 0x000fc40000000f00 */
[----:B------:R-:W-:Y:S01]  /*18350*/  MOV R5, R3 ;  /* 0x0000000300057202 */ /* 0x000fe20000000f00 */
[----:B------:R-:W-:Y:S01]  /*18360*/  IMAD.MOV.U32 R3, RZ, RZ, R11 ;  /* 0x000000ffff037224 */ /* 0x000fe200078e000b */
[----:B------:R-:W-:Y:S02]  /*18370*/  MOV R14, R10 ;  /* 0x0000000a000e7202 */ /* 0x000fe40000000f00 */
[----:B------:R-:W-:Y:S02]  /*18380*/  MOV R10, R20 ;  /* 0x00000014000a7202 */ /* 0x000fe40000000f00 */
[----:B------:R-:W-:Y:S01]  /*18390*/  MOV R11, R21 ;  /* 0x00000015000b7202 */ /* 0x000fe20000000f00 */
[----:B---3--:R-:W-:Y:S01]  /*183a0*/  HMMA.16816.F32.BF16 R16, R16, R22, R24 ;  /* 0x000000161010723c */ /* 0x008fe20000041818 */
[----:B------:R-:W3:Y:S05]  /*183b0*/  LDL.LU.64 R26, [R1+0x2270] ;  /* 0x00227000011a7983 */ /* 0x000eea0000300a00 */
[----:B------:R-:W-:Y:S01]  /*183c0*/  IMAD.MOV.U32 R8, RZ, RZ, R22 ;  /* 0x000000ffff087224 */ /* 0x000fe200078e0016 */
[----:B------:R-:W-:Y:S01]  /*183d0*/  MOV R9, R23 ;  /* 0x0000001700097202 */ /* 0x000fe20000000f00 */
[----:B------:R-:W3:Y:S04]  /*183e0*/  LDL.LU.64 R24, [R1+0x2268] ;  /* 0x0022680001187983 */ /* 0x000ee80000300a00 */
[----:B------:R-:W3:Y:S04]  /*183f0*/  LDL.LU.64 R22, [R1+0x2260] ;  /* 0x0022600001167983 */ /* 0x000ee80000300a00 */
[----:B------:R-:W3:Y:S01]  /*18400*/  LDL.LU.64 R20, [R1+0x2258] ;  /* 0x0022580001147983 */ /* 0x000ee20000300a00 */
[----:B------:R-:W-:-:S02]  /*18410*/  MOV R6, R2 ;  /* 0x0000000200067202 */ /* 0x000fc40000000f00 */
[----:B------:R-:W-:-:S05]  /*18420*/  MOV R7, R0 ;  /* 0x0000000000077202 */ /* 0x000fca0000000f00 */
[----:B------:R-:W-:Y:S02]  /*18430*/  MOV R2, R18 ;  /* 0x0000001200027202 */ /* 0x000fe40000000f00 */
[----:B------:R-:W-:Y:S01]  /*18440*/  MOV R0, R19 ;  /* 0x0000001300007202 */ /* 0x000fe20000000f00 */
[----:B------:R-:W-:Y:S01]  /*18450*/  IMAD.MOV.U32 R19, RZ, RZ, R15 ;  /* 0x000000ffff137224 */ /* 0x000fe200078e000f */
[----:B------:R-:W-:Y:S01]  /*18460*/  MOV R18, R29 ;  /* 0x0000001d00127202 */ /* 0x000fe20000000f00 */
[----:B------:R3:W-:Y:S04]  /*18470*/  STL.64 [R1], R16 ;  /* 0x0000001001007387 */ /* 0x0007e80000100a00 */
[----:B------:R-:W-:Y:S04]  /*18480*/  STL [R1+0x21fc], R0 ;  /* 0x0021fc0001007387 */ /* 0x000fe80000100800 */
[----:B------:R-:W-:Y:S01]  /*18490*/  STL [R1+0x21f8], R2 ;  /* 0x0021f80201007387 */ /* 0x000fe20000100800 */
[----:B---3--:R-:W-:Y:S03]  /*184a0*/  HMMA.16816.F32.BF16 R16, R20, R18, R24 ;  /* 0x000000121410723c */ /* 0x008fe60000041818 */
[----:B------:R-:W2:-:S15]  /*184b0*/  LDL.LU.64 R26, [R1+0x2250] ;  /* 0x00225000011a7983 */ /* 0x000e9e0000300a00 */
[----:B------:R-:W-:-:S05]  /*184c0*/  NOP ;  /* 0x0000000000007918 */ /* 0x000fca0000000000 */
[----:B------:R0:W-:Y:S04]  /*184d0*/  STL.64 [R1+0x21e0], R18 ;  /* 0x0021e01201007387 */ /* 0x0001e80000100a00 */
[----:B------:R-:W-:Y:S01]  /*184e0*/  STL.64 [R1+0x21d8], R16 ;  /* 0x0021d81001007387 */ /* 0x000fe20000100a00 */
[----:B0-----:R-:W-:Y:S02]  /*184f0*/  MOV R18, R14 ;  /* 0x0000000e00127202 */ /* 0x001fe40000000f00 */
[----:B------:R-:W-:Y:S01]  /*18500*/  MOV R19, R3 ;  /* 0x0000000300137202 */ /* 0x000fe20000000f00 */
[----:B--2---:R-:W-:Y:S01]  /*18510*/  HMMA.16816.F32.BF16 R24, R20, R26, R4 ;  /* 0x0000001a1418723c */ /* 0x004fe20000041804 */
[----:B------:R-:W2:Y:S04]  /*18520*/  LDL.LU.64 R6, [R1+0x2248] ;  /* 0x0022480001067983 */ /* 0x000ea80000300a00 */
[----:B------:R-:W2:-:S15]  /*18530*/  LDL.LU.64 R4, [R1+0x2240] ;  /* 0x0022400001047983 */ /* 0x000e9e0000300a00 */
[----:B------:R-:W-:-:S04]  /*18540*/  NOP ;  /* 0x0000000000007918 */ /* 0x000fc80000000000 */
[----:B------:R-:W-:Y:S01]  /*18550*/  MOV R3, R24 ;  /* 0x0000001800037202 */ /* 0x000fe20000000f00 */
[----:B------:R-:W-:Y:S01]  /*18560*/  IMAD.MOV.U32 R15, RZ, RZ, R26 ;  /* 0x000000ffff0f7224 */ /* 0x000fe200078e001a */
[----:B------:R-:W-:Y:S02]  /*18570*/  MOV R29, R25 ;  /* 0x00000019001d7202 */ /* 0x000fe40000000f00 */
[----:B------:R-:W-:Y:S02]  /*18580*/  MOV R14, R27 ;  /* 0x0000001b000e7202 */ /* 0x000fe40000000f00 */
[----:B------:R-:W0:Y:S04]  /*18590*/  LDSM.16.MT88.4 R24, [R28+UR6+0x13400] ;  /* 0x013400061c18783b */ /* 0x000e280008004200 */
[----:B0-----:R0:W-:Y:S04]  /*185a0*/  STL.64 [R1+0x2178], R26 ;  /* 0x0021781a01007387 */ /* 0x0011e80000100a00 */
[----:B------:R-:W-:Y:S01]  /*185b0*/  STL.64 [R1+0x2170], R24 ;  /* 0x0021701801007387 */ /* 0x000fe20000100a00 */
[----:B0-----:R-:W-:-:S03]  /*185c0*/  MOV R26, R8 ;  /* 0x00000008001a7202 */ /* 0x001fc60000000f00 */
[----:B------:R-:W3:Y:S01]  /*185d0*/  LDL.LU R8, [R1+0x223c] ;  /* 0x00223c0001087983 */ /* 0x000ee20000300800 */
[----:B------:R-:W-:-:S03]  /*185e0*/  MOV R27, R9 ;  /* 0x00000009001b7202 */ /* 0x000fc60000000f00 */
[----:B------:R-:W3:Y:S01]  /*185f0*/  LDL.LU R9, [R1+0x2238] ;  /* 0x0022380001097983 */ /* 0x000ee20000300800 */
[----:B--2---:R-:W-:Y:S03]  /*18600*/  HMMA.16816.F32.BF16 R16, R20, R18, R4 ;  /* 0x000000121410723c */ /* 0x004fe60000041804 */
[----:B------:R-:W2:Y:S04]  /*18610*/  LDL.LU.64 R6, [R1+0x2230] ;  /* 0x0022300001067983 */ /* 0x000ea80000300a00 */
[----:B------:R-:W4:-:S15]  /*18620*/  LDL.LU.64 R4, [R1+0x2228] ;  /* 0x0022280001047983 */ /* 0x000f1e0000300a00 */
[----:B------:R-:W-:-:S01]  /*18630*/  NOP ;  /* 0x0000000000007918 */ /* 0x000fc20000000000 */
[----:B------:R0:W-:Y:S01]  /*18640*/  STL.64 [R1+0x58], R18 ;  /* 0x0000581201007387 */ /* 0x0001e20000100a00 */
[----:B------:R-:W-:Y:S01]  /*18650*/  MOV R0, R16 ;  /* 0x0000001000007202 */ /* 0x000fe20000000f00 */
[----:B------:R-:W-:Y:S01]  /*18660*/  IMAD.MOV.U32 R2, RZ, RZ, R17 ;  /* 0x000000ffff027224 */ /* 0x000fe200078e0011 */
[----:B------:R-:W-:Y:S02]  /*18670*/  MOV R16, R10 ;  /* 0x0000000a00107202 */ /* 0x000fe40000000f00 */
[----:B------:R-:W3:Y:S01]  /*18680*/  LDL.LU R10, [R1+0x2224] ;  /* 0x00222400010a7983 */ /* 0x000ee20000300800 */
[----:B------:R-:W-:-:S03]  /*18690*/  MOV R17, R11 ;  /* 0x0000000b00117202 */ /* 0x000fc60000000f00 */
[----:B------:R-:W3:Y:S01]  /*186a0*/  LDL.LU R11, [R1+0x2220] ;  /* 0x00222000010b7983 */ /* 0x000ee20000300800 */
[----:B0-----:R-:W-:Y:S02]  /*186b0*/  MOV R18, R13 ;  /* 0x0000000d00127202 */ /* 0x001fe40000000f00 */
[----:B------:R-:W-:Y:S02]  /*186c0*/  MOV R19, R12 ;  /* 0x0000000c00137202 */ /* 0x000fe40000000f00 */
[----:B------:R-:W-:-:S03]  /*186d0*/  LOP3.LUT R13, R28, 0x20, RZ, 0x3c, !PT ;  /* 0x000000201c0d7812 */ /* 0x000fc600078e3cff */
[----:B------:R-:W-:Y:S04]  /*186e0*/  STL.64 [R1+0x21f0], R18 ;  /* 0x0021f01201007387 */ /* 0x000fe80000100a00 */
[----:B------:R2:W-:Y:S02]  /*186f0*/  STL.64 [R1+0x21e8], R16 ;  /* 0x0021e81001007387 */ /* 0x0005e40000100a00 */
[----:B--2---:R-:W-:Y:S01]  /*18700*/  IMAD.MOV.U32 R16, RZ, RZ, R7 ;  /* 0x000000ffff107224 */ /* 0x004fe200078e0007 */
[----:B------:R-:W-:Y:S02]  /*18710*/  MOV R17, R6 ;  /* 0x0000000600117202 */ /* 0x000fe40000000f00 */
[----:B----4-:R-:W-:Y:S02]  /*18720*/  MOV R18, R5 ;  /* 0x0000000500127202 */ /* 0x010fe40000000f00 */
[----:B------:R-:W-:-:S02]  /*18730*/  MOV R19, R4 ;  /* 0x0000000400137202 */ /* 0x000fc40000000f00 */
[----:B------:R-:W0:Y:S04]  /*18740*/  LDSM.16.MT88.4 R4, [R13+UR6+0x13400] ;  /* 0x013400060d04783b */ /* 0x000e280008004200 */
[----:B------:R-:W-:Y:S04]  /*18750*/  STL.64 [R1+0x2208], R18 ;  /* 0x0022081201007387 */ /* 0x000fe80000100a00 */
[----:B------:R1:W-:Y:S04]  /*18760*/  STL.64 [R1+0x2200], R16 ;  /* 0x0022001001007387 */ /* 0x0003e80000100a00 */
[----:B-1----:R-:W2:Y:S04]  /*18770*/  LDL.LU.64 R16, [R1+0xb0] ;  /* 0x0000b00001107983 */ /* 0x002ea80000300a00 */
[----:B------:R-:W4:Y:S01]  /*18780*/  LDL.LU.64 R12, [R1+0x110] ;  /* 0x00011000010c7983 */ /* 0x000f220000300a00 */
[----:B---3--:R-:W-:Y:S03]  /*18790*/  HMMA.16816.F32.BF16 R24, R20, R26, R8 ;  /* 0x0000001a1418723c */ /* 0x008fe60000041808 */
[----:B0-----:R-:W-:Y:S04]  /*187a0*/  STL.64 [R1+0x2168], R6 ;  /* 0x0021680601007387 */ /* 0x001fe80000100a00 */
[----:B------:R0:W-:Y:S04]  /*187b0*/  STL.64 [R1+0x2160], R4 ;  /* 0x0021600401007387 */ /* 0x0001e80000100a00 */
[----:B0-----:R-:W3:Y:S04]  /*187c0*/  LDL.LU R4, [R1+0x70] ;  /* 0x0000700001047983 */ /* 0x001ee80000300800 */
[----:B------:R-:W3:Y:S04]  /*187d0*/  LDL.LU R5, [R1+0x74] ;  /* 0x0000740001057983 */ /* 0x000ee80000300800 */
[----:B------:R-:W3:Y:S04]  /*187e0*/  LDL.LU R6, [R1+0x78] ;  /* 0x0000780001067983 */ /* 0x000ee80000300800 */
[----:B------:R-:W3:Y:S04]  /*187f0*/  LDL.LU R7, [R1+0x7c] ;  /* 0x00007c0001077983 */ /* 0x000ee80000300800 */
[----:B------:R-:W3:Y:S04]  /*18800*/  LDL.LU.64 R10, [R1+0x2218] ;  /* 0x00221800010a7983 */ /* 0x000ee80000300a00 */
[----:B------:R-:W3:Y:S04]  /*18810*/  LDL.LU.64 R8, [R1+0x2210] ;  /* 0x0022100001087983 */ /* 0x000ee80000300a00 */
[----:B------:R-:W4:Y:S04]  /*18820*/  LDL.LU R20, [R1+0xe0] ;  /* 0x0000e00001147983 */ /* 0x000f280000300800 */
[----:B------:R-:W4:Y:S04]  /*18830*/  LDL.LU R21, [R1+0xe4] ;  /* 0x0000e40001157983 */ /* 0x000f280000300800 */
[----:B------:R-:W-:Y:S04]  /*18840*/  STL.64 [R1+0x2188], R26 ;  /* 0x0021881a01007387 */ /* 0x000fe80000100a00 */
[----:B------:R0:W-:Y:S04]  /*18850*/  STL.64 [R1+0x2180], R24 ;  /* 0x0021801801007387 */ /* 0x0001e80000100a00 */
[----:B0-----:R-:W4:Y:S04]  /*18860*/  LDL.LU R24, [R1+0x100] ;  /* 0x0001000001187983 */ /* 0x001f280000300800 */
[----:B------:R-:W4:Y:S04]  /*18870*/  LDL.LU R25, [R1+0x104] ;  /* 0x0001040001197983 */ /* 0x000f280000300800 */
[----:B------:R-:W4:Y:S01]  /*18880*/  LDL.LU.64 R18, [R1+0x2208] ;  /* 0x0022080001127983 */ /* 0x000f220000300a00 */
[----:B--2---:R-:W-:Y:S01]  /*18890*/  MOV R23, R16 ;  /* 0x0000001000177202 */ /* 0x004fe20000000f00 */
[----:B------:R-:W-:Y:S01]  /*188a0*/  IMAD.MOV.U32 R22, RZ, RZ, R17 ;  /* 0x000000ffff167224 */ /* 0x000fe200078e0011 */
[----:B---3--:R-:W-:Y:S01]  /*188b0*/  HMMA.16816.F32.BF16 R4, R8, R16, R4 ;  /* 0x000000100804723c */ /* 0x008fe20000041804 */
[----:B------:R-:W4:-:S15]  /*188c0*/  LDL.LU.64 R16, [R1+0x2200] ;  /* 0x0022000001107983 */ /* 0x000f1e0000300a00 */
[----:B------:R-:W-:-:S07]  /*188d0*/  NOP ;  /* 0x0000000000007918 */ /* 0x000fce0000000000 */
[----:B------:R-:W-:Y:S04]  /*188e0*/  STL.64 [R1+0x2198], R6 ;  /* 0x0021980601007387 */ /* 0x000fe80000100a00 */
[----:B------:R0:W-:Y:S02]  /*188f0*/  STL.64 [R1+0x2190], R4 ;  /* 0x0021900401007387 */ /* 0x0001e40000100a00 */
[----:B0-----:R-:W-:Y:S02]  /*18900*/  MOV R4, R0 ;  /* 0x0000000000047202 */ /* 0x001fe40000000f00 */
[----:B------:R-:W2:Y:S01]  /*18910*/  LDL.LU R0, [R1+0x21fc] ;  /* 0x0021fc0001007983 */ /* 0x000ea20000300800 */
[----:B------:R-:W-:-:S03]  /*18920*/  MOV R5, R2 ;  /* 0x0000000200057202 */ /* 0x000fc60000000f00 */
[----:B------:R-:W3:Y:S04]  /*18930*/  LDL.LU R2, [R1+0x21f8] ;  /* 0x0021f80001027983 */ /* 0x000ee80000300800 */
[----:B------:R-:W2:Y:S04]  /*18940*/  LDL.LU R6, [R1+0x58] ;  /* 0x0000580001067983 */ /* 0x000ea80000300800 */
[----:B------:R-:W2:Y:S01]  /*18950*/  LDL.LU R7, [R1+0x5c] ;  /* 0x00005c0001077983 */ /* 0x000ea20000300800 */
[----:B----4-:R-:W-:Y:S03]  /*18960*/  HMMA.16816.F32.BF16 R16, R8, R20, R16 ;  /* 0x000000140810723c */ /* 0x010fe60000041810 */
[----:B--2---:R3:W-:Y:S04]  /*18970*/  STL.64 [R1+0x21a8], R6 ;  /* 0x0021a80601007387 */ /* 0x0047e80000100a00 */
[----:B------:R0:W-:Y:S01]  /*18980*/  STL.64 [R1+0x21a0], R4 ;  /* 0x0021a00401007387 */ /* 0x0001e20000100a00 */
[----:B---3--:R-:W-:-:S15]  /*18990*/  MOV R6, R2 ;  /* 0x0000000200067202 */ /* 0x008fde0000000f00 */
[----:B------:R-:W-:-:S01]  /*189a0*/  NOP ;  /* 0x0000000000007918 */ /* 0x000fc20000000000 */
[----:B------:R-:W-:Y:S01]  /*189b0*/  IMAD.MOV.U32 R2, RZ, RZ, R18 ;  /* 0x000000ffff027224 */ /* 0x000fe200078e0012 */
[----:B------:R-:W-:Y:S01]  /*189c0*/  MOV R7, R0 ;  /* 0x0000000000077202 */ /* 0x000fe20000000f00 */
[----:B0-----:R-:W2:Y:S01]  /*189d0*/  LDL.LU R4, [R1] ;  /* 0x0000000001047983 */ /* 0x001ea20000300800 */
[----:B------:R-:W-:-:S03]  /*189e0*/  MOV R0, R19 ;  /* 0x0000001300007202 */ /* 0x000fc60000000f00 */
[----:B------:R-:W2:Y:S04]  /*189f0*/  LDL.LU R5, [R1+0x4] ;  /* 0x0000040001057983 */ /* 0x000ea80000300800 */
[----:B------:R0:W-:Y:S04]  /*18a00*/  STL.64 [R1+0x80], R16 ;  /* 0x0000801001007387 */ /* 0x0001e80000100a00 */
[----:B------:R-:W3:Y:S04]  /*18a10*/  LDL.LU.64 R18, [R1+0x21f0] ;  /* 0x0021f00001127983 */ /* 0x000ee80000300a00 */
[----:B0-----:R-:W3:Y:S04]  /*18a20*/  LDL.LU.64 R16, [R1+0x21e8] ;  /* 0x0021e80001107983 */ /* 0x001ee80000300a00 */
[----:B------:R-:W-:Y:S01]  /*18a30*/  STL.64 [R1+0x21b8], R20 ;  /* 0x0021b81401007387 */ /* 0x000fe20000100a00 */
[----:B------:R-:W-:-:S02]  /*18a40*/  MOV R26, R15 ;  /* 0x0000000f001a7202 */ /* 0x000fc40000000f00 */
[----:B------:R-:W-:Y:S01]  /*18a50*/  MOV R27, R14 ;  /* 0x0000000e001b7202 */ /* 0x000fe20000000f00 */
[C---:B---3--:R-:W-:Y:S06]  /*18a60*/  HMMA.16816.F32.BF16 R16, R8.reuse, R24, R16 ;  /* 0x000000180810723c */ /* 0x048fec0000041810 */
[----:B--2---:R-:W-:Y:S07]  /*18a70*/  HMMA.16816.F32.BF16 R8, R8, R12, R4 ;  /* 0x0000000c0808723c */ /* 0x004fee0000041804 */
[----:B------:R-:W-:-:S10]  /*18a80*/  MOV R5, R12 ;  /* 0x0000000c00057202 */ /* 0x000fd40000000f00 */
[----:B------:R-:W-:Y:S04]  /*18a90*/  STL.64 [R1+0xd0], R16 ;  /* 0x0000d01001007387 */ /* 0x000fe80000100a00 */
[----:B------:R0:W-:Y:S01]  /*18aa0*/  STL.64 [R1+0xd8], R18 ;  /* 0x0000d81201007387 */ /* 0x0001e20000100a00 */
[----:B------:R-:W-:-:S03]  /*18ab0*/  MOV R4, R13 ;  /* 0x0000000d00047202 */ /* 0x000fc60000000f00 */
[----:B0-----:R-:W2:Y:S04]  /*18ac0*/  LDL.LU.64 R18, [R1+0x21e0] ;  /* 0x0021e00001127983 */ /* 0x001ea80000300a00 */
[----:B------:R-:W2:Y:S04]  /*18ad0*/  LDL.LU.64 R16, [R1+0x21d8] ;  /* 0x0021d80001107983 */ /* 0x000ea80000300a00 */
[----:B------:R0:W-:Y:S02]  /*18ae0*/  STL.64 [R1+0x21b0], R24 ;  /* 0x0021b01801007387 */ /* 0x0001e40000100a00 */
[----:B0-----:R-:W-:-:S02]  /*18af0*/  MOV R24, R3 ;  /* 0x0000000300187202 */ /* 0x001fc40000000f00 */
[----:B------:R-:W3:Y:S04]  /*18b00*/  LDL.LU R3, [R1+0x21d0] ;  /* 0x0021d00001037983 */ /* 0x000ee80000300800 */
[----:B------:R-:W-:Y:S04]  /*18b10*/  STL.64 [R1+0xc0], R8 ;  /* 0x0000c00801007387 */ /* 0x000fe80000100a00 */
[----:B------:R0:W-:Y:S04]  /*18b20*/  STL.64 [R1+0xc8], R10 ;  /* 0x0000c80a01007387 */ /* 0x0001e80000100a00 */
[----:B------:R-:W2:Y:S04]  /*18b30*/  LDL.LU.64 R14, [R1+0x21c8] ;  /* 0x0021c800010e7983 */ /* 0x000ea80000300a00 */
[----:B------:R-:W2:Y:S01]  /*18b40*/  LDL.LU.64 R12, [R1+0x21c0] ;  /* 0x0021c000010c7983 */ /* 0x000ea20000300a00 */
[----:B------:R-:W-:-:S02]  /*18b50*/  MOV R20, R23 ;  /* 0x0000001700147202 */ /* 0x000fc40000000f00 */
[----:B------:R-:W-:Y:S01]  /*18b60*/  MOV R21, R22 ;  /* 0x0000001600157202 */ /* 0x000fe20000000f00 */
[----:B0-----:R-:W4:Y:S01]  /*18b70*/  LDL R11, [R1+0x148] ;  /* 0x00014800010b7983 */ /* 0x001f220000100800 */
[----:B------:R-:W-:-:S05]  /*18b80*/  IMAD.MOV.U32 R25, RZ, RZ, R29 ;  /* 0x000000ffff197224 */ /* 0x000fca00078e001d */
[C---:B--2---:R-:W-:Y:S01]  /*18b90*/  HMMA.16816.F32.BF16 R16, R12.reuse, R20, R16 ;  /* 0x000000140c10723c */ /* 0x044fe20000041810 */
[----:B------:R-:W2:Y:S04]  /*18ba0*/  LDL.LU.64 R20, [R1+0x21b8] ;  /* 0x0021b80001147983 */ /* 0x000ea80000300a00 */
[----:B----4-:R-:W-:Y:S01]  /*18bb0*/  LDSM.16.MT88.4 R8, [R11+UR6+0x13800] ;  /* 0x013800060b08783b */ /* 0x010fe20008004200 */
[----:B--2---:R-:W-:Y:S03]  /*18bc0*/  HMMA.16816.F32.BF16 R20, R12, R20, R24 ;  /* 0x000000140c14723c */ /* 0x004fe60000041818 */
[----:B------:R-:W2:-:S15]  /*18bd0*/  LDL.LU.64 R24, [R1+0x21b0] ;  /* 0x0021b00001187983 */ /* 0x000e9e0000300a00 */
[----:B------:R-:W-:-:S05]  /*18be0*/  NOP ;  /* 0x0000000000007918 */ /* 0x000fca0000000000 */
[----:B------:R-:W-:Y:S04]  /*18bf0*/  STL.64 [R1+0x30], R20 ;  /* 0x0000301401007387 */ /* 0x000fe80000100a00 */
[----:B------:R-:W-:Y:S04]  /*18c00*/  STL.64 [R1+0x38], R22 ;  /* 0x0000381601007387 */ /* 0x000fe80000100a00 */
[----:B------:R-:W0:Y:S04]  /*18c10*/  LDSM.16.MT88.4 R20, [R28+UR6+0x13800] ;  /* 0x013800061c14783b */ /* 0x000e280008004200 */
[----:B0-----:R0:W-:Y:S04]  /*18c20*/  STL [R1+0x20e4], R20 ;  /* 0x0020e41401007387 */ /* 0x0011e80000100800 */
[----:B------:R1:W-:Y:S01]  /*18c30*/  STL [R1+0x20e0], R21 ;  /* 0x0020e01501007387 */ /* 0x0003e20000100800 */
[----:B0-----:R-:W-:Y:S01]  /*18c40*/  IMAD.MOV.U32 R20, RZ, RZ, R5 ;  /* 0x000000ffff147224 */ /* 0x001fe200078e0005 */
[----:B-1----:R-:W-:-:S02]  /*18c50*/  MOV R21, R4 ;  /* 0x0000000400157202 */ /* 0x002fc40000000f00 */
[----:B---3--:R-:W0:Y:S04]  /*18c60*/  LDSM.16.M88.4 R4, [R3+UR6+0x180] ;  /* 0x000180060304783b */ /* 0x008e280008000200 */
[----:B------:R-:W-:Y:S04]  /*18c70*/  STL [R1+0x20dc], R22 ;  /* 0x0020dc1601007387 */ /* 0x000fe80000100800 */
[----:B------:R-:W-:Y:S04]  /*18c80*/  STL [R1+0x20d8], R23 ;  /* 0x0020d81701007387 */ /* 0x000fe80000100800 */
[----:B0-----:R-:W-:Y:S04]  /*18c90*/  STL.64 [R1+0xa0], R4 ;  /* 0x0000a00401007387 */ /* 0x001fe80000100a00 */
[----:B------:R0:W-:Y:S04]  /*18ca0*/  STL.64 [R1+0xa8], R6 ;  /* 0x0000a80601007387 */ /* 0x0001e80000100a00 */
[----:B0-----:R-:W2:Y:S04]  /*18cb0*/  LDL.LU.64 R6, [R1+0x21a8] ;  /* 0x0021a80001067983 */ /* 0x001ea80000300a00 */
[----:B------:R-:W2:Y:S02]  /*18cc0*/  LDL.LU.64 R4, [R1+0x21a0] ;  /* 0x0021a00001047983 */ /* 0x000ea40000300a00 */
[----:B--2---:R-:W-:Y:S02]  /*18cd0*/  HMMA.16816.F32.BF16 R24, R12, R24, R4 ;  /* 0x000000180c18723c */ /* 0x004fe40000041804 */
[----:B------:R-:W2:Y:S04]  /*18ce0*/  LDL.LU.64 R6, [R1+0x2198] ;  /* 0x0021980001067983 */ /* 0x000ea80000300a00 */
[----:B------:R-:W2:-:S15]  /*18cf0*/  LDL.LU.64 R4, [R1+0x2190] ;  /* 0x0021900001047983 */ /* 0x000e9e0000300a00 */
[----:B------:R-:W-:-:S02]  /*18d00*/  NOP ;  /* 0x0000000000007918 */ /* 0x000fc40000000000 */
[----:B------:R0:W-:Y:S01]  /*18d10*/  STL.64 [R1+0x90], R24 ;  /* 0x0000901801007387 */ /* 0x0001e20000100a00 */
[----:B------:R-:W-:Y:S02]  /*18d20*/  MOV R29, R26 ;  /* 0x0000001a001d7202 */ /* 0x000fe40000000f00 */
[----:B------:R-:W-:Y:S02]  /*18d30*/  MOV R28, R27 ;  /* 0x0000001b001c7202 */ /* 0x000fe40000000f00 */
[----:B------:R-:W3:Y:S04]  /*18d40*/  LDL.LU.64 R26, [R1+0x2188] ;  /* 0x00218800011a7983 */ /* 0x000ee80000300a00 */
[----:B0-----:R-:W3:Y:S04]  /*18d50*/  LDL.LU.64 R24, [R1+0x2180] ;  /* 0x0021800001187983 */ /* 0x001ee80000300a00 */
[----:B------:R-:W-:Y:S04]  /*18d60*/  STL [R1+0x20d4], R8 ;  /* 0x0020d40801007387 */ /* 0x000fe80000100800 */
[----:B------:R-:W-:Y:S04]  /*18d70*/  STL [R1+0x20d0], R9 ;  /* 0x0020d00901007387 */ /* 0x000fe80000100800 */
[----:B------:R0:W-:Y:S04]  /*18d80*/  STL [R1+0x20cc], R10 ;  /* 0x0020cc0a01007387 */ /* 0x0001e80000100800 */
[----:B------:R1:W-:Y:S04]  /*18d90*/  STL [R1+0x20c8], R11 ;  /* 0x0020c80b01007387 */ /* 0x0003e80000100800 */
[----:B0-----:R-:W2:Y:S04]  /*18da0*/  LDL.LU R10, [R1+0xb8] ;  /* 0x0000b800010a7983 */ /* 0x001ea80000300800 */
[----:B-1----:R-:W2:Y:S01]  /*18db0*/  LDL.LU R11, [R1+0xbc] ;  /* 0x0000bc00010b7983 */ /* 0x002ea20000300800 */
[----:B---3--:R-:W-:Y:S03]  /*18dc0*/  HMMA.16816.F32.BF16 R20, R12, R20, R24 ;  /* 0x000000140c14723c */ /* 0x008fe60000041818 */
[----:B------:R-:W2:Y:S04]  /*18dd0*/  LDL.LU.64 R26, [R1+0x2178] ;  /* 0x00217800011a7983 */ /* 0x000ea80000300a00 */
[----:B------:R-:W2:Y:S04]  /*18de0*/  LDL.LU.64 R24, [R1+0x2170] ;  /* 0x0021700001187983 */ /* 0x000ea80000300a00 */
[----:B------:R-:W3:-:S12]  /*18df0*/  LDL.LU R15, [R1+0x144] ;  /* 0x00014400010f7983 */ /* 0x000ed80000300800 */
[----:B------:R-:W-:Y:S04]  /*18e00*/  STL.64 [R1], R20 ;  /* 0x0000001401007387 */ /* 0x000fe80000100a00 */
[----:B------:R-:W-:Y:S04]  /*18e10*/  STL.64 [R1+0x8], R22 ;  /* 0x0000081601007387 */ /* 0x000fe80000100a00 */
[----:B------:R-:W0:Y:S04]  /*18e20*/  LDSM.16.M88.4 R20, [R3+UR6+0x4180] ;  /* 0x004180060314783b */ /* 0x000e280008000200 */
[----:B0-----:R-:W-:Y:S04]  /*18e30*/  STL [R1+0x44], R21 ;  /* 0x0000441501007387 */ /* 0x001fe80000100800 */
[----:B------:R0:W-:Y:S02]  /*18e40*/  STL.64 [R1+0x48], R22 ;  /* 0x0000481601007387 */ /* 0x0001e40000100a00 */
[----:B0-----:R-:W-:Y:S01]  /*18e50*/  MOV R23, R20 ;  /* 0x0000001400177202 */ /* 0x001fe20000000f00 */
[----:B--2---:R-:W-:Y:S01]  /*18e60*/  HMMA.16816.F32.BF16 R4, R24, R10, R4 ;  /* 0x0000000a1804723c */ /* 0x004fe20000041804 */
[----:B---3--:R-:W-:-:S15]  /*18e70*/  LDSM.16.MT88.4 R12, [R15+UR6+0x13c00] ;  /* 0x013c00060f0c783b */ /* 0x008fde0008004200 */
[----:B------:R-:W-:-:S07]  /*18e80*/  NOP ;  /* 0x0000000000007918 */ /* 0x000fce0000000000 */
[----:B------:R-:W-:Y:S01]  /*18e90*/  STL.64 [R1+0x20], R4 ;  /* 0x0000200401007387 */ /* 0x000fe20000100a00 */
[----:B------:R-:W-:-:S03]  /*18ea0*/  IMAD.MOV.U32 R20, RZ, RZ, R7 ;  /* 0x000000ffff147224 */ /* 0x000fc600078e0007 */
[----:B------:R0:W-:Y:S04]  /*18eb0*/  STL [R1+0x28], R6 ;  /* 0x0000280601007387 */ /* 0x0001e80000100800 */
[----:B0-----:R-:W2:Y:S04]  /*18ec0*/  LDL.LU.64 R6, [R1+0x2168] ;  /* 0x0021680001067983 */ /* 0x001ea80000300a00 */
[----:B------:R-:W2:Y:S02]  /*18ed0*/  LDL.LU.64 R4, [R1+0x2160] ;  /* 0x0021600001047983 */ /* 0x000ea40000300a00 */
[----:B--2---:R-:W-:Y:S06]  /*18ee0*/  HMMA.16816.F32.BF16 R8, R4, R10, R16 ;  /* 0x0000000a0408723c */ /* 0x004fec0000041810 */
[----:B------:R-:W-:Y:S04]  /*18ef0*/  STL.64 [R1+0x2158], R6 ;  /* 0x0021580601007387 */ /* 0x000fe80000100a00 */
[----:B------:R0:W-:-:S13]  /*18f00*/  STL.64 [R1+0x2150], R4 ;  /* 0x0021500401007387 */ /* 0x0001da0000100a00 */
[----:B------:R-:W-:Y:S04]  /*18f10*/  STL.64 [R1+0x10], R8 ;  /* 0x0000100801007387 */ /* 0x000fe80000100a00 */
[----:B------:R-:W-:Y:S04]  /*18f20*/  STL.64 [R1+0x18], R10 ;  /* 0x0000180a01007387 */ /* 0x000fe80000100a00 */
[----:B------:R-:W1:Y:S04]  /*18f30*/  LDSM.16.M88.4 R8, [R3+UR6+0x8180] ;  /* 0x008180060308783b */ /* 0x000e680008000200 */
[----:B0-----:R-:W2:Y:S04]  /*18f40*/  LDL.LU R4, [R1+0x80] ;  /* 0x0000800001047983 */ /* 0x001ea80000300800 */
[----:B------:R-:W2:Y:S01]  /*18f50*/  LDL.LU R5, [R1+0x84] ;  /* 0x0000840001057983 */ /* 0x000ea20000300800 */
[----:B-1----:R-:W-:-:S02]  /*18f60*/  MOV R22, R9 ;  /* 0x0000000900167202 */ /* 0x002fc40000000f00 */
[----:B------:R-:W-:Y:S01]  /*18f70*/  MOV R21, R8 ;  /* 0x0000000800157202 */ /* 0x000fe20000000f00 */
[----:B------:R-:W-:Y:S04]  /*18f80*/  STL.64 [R1+0x78], R10 ;  /* 0x0000780a01007387 */ /* 0x000fe80000100a00 */
[----:B------:R-:W3:Y:S04]  /*18f90*/  LDL.LU R19, [R1+0x148] ;  /* 0x0001480001137983 */ /* 0x000ee80000300800 */
[----:B------:R-:W-:Y:S04]  /*18fa0*/  STL.64 [R1+0x20f0], R22 ;  /* 0x0020f01601007387 */ /* 0x000fe80000100a00 */
[----:B------:R-:W-:Y:S04]  /*18fb0*/  STL.64 [R1+0x20e8], R20 ;  /* 0x0020e81401007387 */ /* 0x000fe80000100a00 */
[----:B------:R-:W0:Y:S01]  /*18fc0*/  LDSM.16.M88.4 R20, [R3+UR6+0xc180] ;  /* 0x00c180060314783b */ /* 0x000e220008000200 */
[----:B------:R-:W-:-:S02]  /*18fd0*/  MOV R7, R0 ;  /* 0x0000000000077202 */ /* 0x000fc40000000f00 */
[----:B------:R-:W-:Y:S01]  /*18fe0*/  MOV R6, R2 ;  /* 0x0000000200067202 */ /* 0x000fe20000000f00 */
[----:B0-----:R-:W-:Y:S01]  /*18ff0*/  IMAD.MOV.U32 R8, RZ, RZ, R20 ;  /* 0x000000ffff087224 */ /* 0x001fe200078e0014 */
[----:B------:R-:W-:-:S05]  /*19000*/  MOV R9, R21 ;  /* 0x0000001500097202 */ /* 0x000fca0000000f00 */
[----:B------:R-:W-:Y:S04]  /*19010*/  STL.64 [R1+0x2148], R8 ;  /* 0x0021480801007387 */ /* 0x000fe80000100a00 */
[----:B------:R-:W2:Y:S04]  /*19020*/  LDL.LU R10, [R1+0xe8] ;  /* 0x0000e800010a7983 */ /* 0x000ea80000300800 */
[----:B------:R-:W2:Y:S01]  /*19030*/  LDL.LU R11, [R1+0xec] ;  /* 0x0000ec00010b7983 */ /* 0x000ea20000300800 */
[----:B------:R-:W-:Y:S02]  /*19040*/  MOV R0, R23 ;  /* 0x0000001700007202 */ /* 0x000fe40000000f00 */
[----:B------:R-:W-:-:S03]  /*19050*/  MOV R2, R22 ;  /* 0x0000001600027202 */ /* 0x000fc60000000f00 */
[----:B------:R-:W-:Y:S04]  /*19060*/  STL [R1+0x2024], R0 ;  /* 0x0020240001007387 */ /* 0x000fe80000100800 */
[----:B------:R0:W-:Y:S04]  /*19070*/  STL [R1+0x2020], R2 ;  /* 0x0020200201007387 */ /* 0x0001e80000100800 */
[----:B------:R-:W4:Y:S04]  /*19080*/  LDL.LU R20, [R1] ;  /* 0x0000000001147983 */ /* 0x000f280000300800 */
[----:B------:R-:W4:Y:S04]  /*19090*/  LDL.LU R21, [R1+0x4] ;  /* 0x0000040001157983 */ /* 0x000f280000300800 */
[----:B------:R-:W4:Y:S04]  /*190a0*/  LDL.LU R22, [R1+0x8] ;  /* 0x0000080001167983 */ /* 0x000f280000300800 */
[----:B------:R-:W4:Y:S04]  /*190b0*/  LDL.LU R23, [R1+0xc] ;  /* 0x00000c0001177983 */ /* 0x000f280000300800 */
[----:B---3--:R-:W1:Y:S01]  /*190c0*/  LDSM.16.MT88.4 R16, [R19+UR6+0x13c00] ;  /* 0x013c00061310783b */ /* 0x008e620008004200 */
[----:B--2---:R-:W-:Y:S03]  /*190d0*/  HMMA.16816.F32.BF16 R4, R24, R10, R4 ;  /* 0x0000000a1804723c */ /* 0x004fe60000041804 */
[----:B----4-:R2:W-:Y:S04]  /*190e0*/  STL.64 [R1+0x2100], R22 ;  /* 0x0021001601007387 */ /* 0x0105e80000100a00 */
[----:B------:R-:W-:-:S15]  /*190f0*/  STL.64 [R1+0x20f8], R20 ;  /* 0x0020f81401007387 */ /* 0x000fde0000100a00 */
[----:B------:R-:W-:-:S02]  /*19100*/  NOP ;  /* 0x0000000000007918 */ /* 0x000fc40000000000 */
[----:B0-----:R-:W-:Y:S01]  /*19110*/  MOV R2, R6 ;  /* 0x0000000600027202 */ /* 0x001fe20000000f00 */
[----:B--2---:R-:W2:Y:S04]  /*19120*/  LDL.LU R22, [R1+0x108] ;  /* 0x0001080001167983 */ /* 0x004ea80000300800 */
[----:B------:R-:W2:Y:S04]  /*19130*/  LDL.LU R23, [R1+0x10c] ;  /* 0x00010c0001177983 */ /* 0x000ea80000300800 */
[----:B------:R0:W-:Y:S04]  /*19140*/  STL [R1+0x2038], R12 ;  /* 0x0020380c01007387 */ /* 0x0001e80000100800 */
[----:B------:R-:W-:Y:S01]  /*19150*/  STL [R1+0x2034], R13 ;  /* 0x0020340d01007387 */ /* 0x000fe20000100800 */
[----:B------:R-:W-:-:S03]  /*19160*/  MOV R0, R7 ;  /* 0x0000000700007202 */ /* 0x000fc60000000f00 */
[----:B------:R3:W-:Y:S01]  /*19170*/  STL [R1+0x2030], R14 ;  /* 0x0020300e01007387 */ /* 0x0007e20000100800 */
[----:B------:R-:W-:-:S03]  /*19180*/  IMAD.MOV.U32 R3, RZ, RZ, R5 ;  /* 0x000000ffff037224 */ /* 0x000fc600078e0005 */
[----:B------:R-:W-:Y:S04]  /*19190*/  STL [R1+0x202c], R15 ;  /* 0x00202c0f01007387 */ /* 0x000fe80000100800 */
[----:B0-----:R-:W4:Y:S01]  /*191a0*/  LDL.LU R12, [R1+0xa0] ;  /* 0x0000a000010c7983 */ /* 0x001f220000300800 */
[----:B---3--:R-:W-:-:S03]  /*191b0*/  MOV R14, R4 ;  /* 0x00000004000e7202 */ /* 0x008fc60000000f00 */
[----:B------:R-:W4:Y:S04]  /*191c0*/  LDL.LU R13, [R1+0xa4] ;  /* 0x0000a400010d7983 */ /* 0x000f280000300800 */
[----:B------:R-:W3:Y:S04]  /*191d0*/  LDL.LU.64 R6, [R1+0x2158] ;  /* 0x0021580001067983 */ /* 0x000ee80000300a00 */
[----:B------:R-:W3:Y:S04]  /*191e0*/  LDL.LU.64 R4, [R1+0x2150] ;  /* 0x0021500001047983 */ /* 0x000ee80000300a00 */
[----:B-1----:R0:W-:Y:S04]  /*191f0*/  STL [R1+0x2090], R16 ;  /* 0x0020901001007387 */ /* 0x0021e80000100800 */
[----:B------:R1:W-:Y:S04]  /*19200*/  STL [R1+0x2040], R17 ;  /* 0x0020401101007387 */ /* 0x0003e80000100800 */
[----:B------:R1:W-:Y:S04]  /*19210*/  STL [R1+0x203c], R18 ;  /* 0x00203c1201007387 */ /* 0x0003e80000100800 */
[----:B------:R1:W-:Y:S04]  /*19220*/  STL [R1+0x2028], R19 ;  /* 0x0020281301007387 */ /* 0x0003e80000100800 */
[----:B0-----:R-:W3:Y:S04]  /*19230*/  LDL.LU R16, [R1+0x30] ;  /* 0x0000300001107983 */ /* 0x001ee80000300800 */
[----:B-1----:R-:W3:Y:S04]  /*19240*/  LDL.LU R17, [R1+0x34] ;  /* 0x0000340001117983 */ /* 0x002ee80000300800 */
[----:B------:R-:W3:Y:S04]  /*19250*/  LDL.LU R18, [R1+0x38] ;  /* 0x0000380001127983 */ /* 0x000ee80000300800 */
[----:B------:R-:W3:Y:S01]  /*19260*/  LDL.LU R19, [R1+0x3c] ;  /* 0x00003c0001137983 */ /* 0x000ee20000300800 */
[----:B------:R-:W-:Y:S01]  /*19270*/  BAR.SYNC.DEFER_BLOCKING 0x0 ;  /* 0x0000000000007b1d */ /* 0x000fe20000010000 */
[----:B---3--:R-:W-:-:S15]  /*19280*/  HMMA.16816.F32.BF16 R8, R4, R10, R16 ;  /* 0x0000000a0408723c */ /* 0x008fde0000041810 */
[----:B------:R-:W-:-:S09]  /*19290*/  NOP ;  /* 0x0000000000007918 */ /* 0x000fd20000000000 */
[----:B------:R-:W-:Y:S02]  /*192a0*/  MOV R15, R11 ;  /* 0x0000000b000f7202 */ /* 0x000fe40000000f00 */
[----:B------:R-:W-:Y:S02]  /*192b0*/  MOV R19, R8 ;  /* 0x0000000800137202 */ /* 0x000fe40000000f00 */
[----:B------:R-:W-:Y:S02]  /*192c0*/  MOV R18, R9 ;  /* 0x0000000900127202 */ /* 0x000fe40000000f00 */
[----:B------:R-:W3:Y:S04]  /*192d0*/  LDL.LU.64 R8, [R1+0x2148] ;  /* 0x0021480001087983 */ /* 0x000ee80000300a00 */
[----:B------:R-:W-:Y:S04]  /*192e0*/  STL.64 [R1+0x2130], R14 ;  /* 0x0021300e01007387 */ /* 0x000fe80000100a00 */
[----:B----4-:R0:W-:Y:S04]  /*192f0*/  STL.64 [R1+0x2128], R12 ;  /* 0x0021280c01007387 */ /* 0x0101e80000100a00 */
[----:B0-----:R-:W4:Y:S04]  /*19300*/  LDL.LU R12, [R1+0xc0] ;  /* 0x0000c000010c7983 */ /* 0x001f280000300800 */
[----:B------:R-:W4:Y:S04]  /*19310*/  LDL.LU R13, [R1+0xc4] ;  /* 0x0000c400010d7983 */ /* 0x000f280000300800 */
[----:B------:R-:W2:Y:S04]  /*19320*/  LDL.LU R14, [R1+0xc8] ;  /* 0x0000c800010e7983 */ /* 0x000ea80000300800 */
[----:B------:R-:W2:Y:S04]  /*19330*/  LDL.LU R15, [R1+0xcc] ;  /* 0x0000cc00010f7983 */ /* 0x000ea80000300800 */
[----:B--2---:R-:W-:Y:S04]  /*19340*/  STL.64 [R1+0x2140], R14 ;  /* 0x0021400e01007387 */ /* 0x004fe80000100a00 */
[----:B----4-:R0:W-:Y:S04]  /*19350*/  STL.64 [R1+0x2138], R12 ;  /* 0x0021380c01007387 */ /* 0x0101e80000100a00 */
[----:B0-----:R-:W2:Y:S04]  /*19360*/  LDL.LU R12, [R1+0xd0] ;  /* 0x0000d000010c7983 */ /* 0x001ea80000300800 */
[----:B------:R-:W2:Y:S04]  /*19370*/  LDL.LU R13, [R1+0xd4] ;  /* 0x0000d400010d7983 */ /* 0x000ea80000300800 */
[----:B------:R-:W2:Y:S04]  /*19380*/  LDL.LU R14, [R1+0xd8] ;  /* 0x0000d800010e7983 */ /* 0x000ea80000300800 */
[----:B------:R-:W2:Y:S01]  /*19390*/  LDL.LU R15, [R1+0xdc] ;  /* 0x0000dc00010f7983 */ /* 0x000ea20000300800 */
[----:B------:R-:W-:-:S03]  /*193a0*/  IMAD.MOV.U32 R17, RZ, RZ, R10 ;  /* 0x000000ffff117224 */ /* 0x000fc600078e000a */
[----:B------:R0:W-:Y:S04]  /*193b0*/  STL.64 [R1+0x2120], R6 ;  /* 0x0021200601007387 */ /* 0x0001e80000100a00 */
[----:B------:R-:W-:Y:S04]  /*193c0*/  STL.64 [R1+0x2118], R4 ;  /* 0x0021180401007387 */ /* 0x000fe80000100a00 */
[----:B0-----:R-:W4:Y:S04]  /*193d0*/  LDL.LU.64 R6, [R1+0x118] ;  /* 0x0001180001067983 */ /* 0x001f280000300a00 */
[----:B------:R0:W-:Y:S04]  /*193e0*/  STL.64 [R1+0x2110], R18 ;  /* 0x0021101201007387 */ /* 0x0001e80000100a00 */
[----:B------:R1:W-:Y:S04]  /*193f0*/  STL [R1+0x2108], R17 ;  /* 0x0021081101007387 */ /* 0x0003e80000100800 */
[----:B------:R-:W3:Y:S01]  /*19400*/  LDL.LU R16, [R1+0x90] ;  /* 0x0000900001107983 */ /* 0x000ee20000300800 */
[----:B0-----:R-:W-:-:S02]  /*19410*/  MOV R18, R29 ;  /* 0x0000001d00127202 */ /* 0x001fc40000000f00 */
[----:B------:R-:W-:Y:S01]  /*19420*/  MOV R19, R28 ;  /* 0x0000001c00137202 */ /* 0x000fe20000000f00 */
[----:B-1----:R-:W3:Y:S01]  /*19430*/  LDL.LU R17, [R1+0x94] ;  /* 0x0000940001117983 */ /* 0x002ee20000300800 */
[----:B--2---:R-:W-:-:S15]  /*19440*/  HMMA.16816.F32.BF16 R12, R24, R22, R12 ;  /* 0x00000016180c723c */ /* 0x004fde000004180c */
[----:B------:R-:W-:-:S09]  /*19450*/  NOP ;  /* 0x0000000000007918 */ /* 0x000fd20000000000 */
[----:B------:R-:W-:Y:S01]  /*19460*/  MOV R29, R14 ;  /* 0x0000000e001d7202 */ /* 0x000fe20000000f00 */
[----:B------:R-:W-:Y:S01]  /*19470*/  IMAD.MOV.U32 R11, RZ, RZ, R13 ;  /* 0x000000ffff0b7224 */ /* 0x000fe200078e000d */
[----:B------:R-:W-:Y:S02]  /*19480*/  MOV R28, R15 ;  /* 0x0000000f001c7202 */ /* 0x000fe40000000f00 */
[----:B------:R-:W-:Y:S01]  /*19490*/  MOV R10, R12 ;  /* 0x0000000c000a7202 */ /* 0x000fe20000000f00 */
[----:B------:R-:W2:Y:S04]  /*194a0*/  LDL.LU.64 R14, [R1+0x2140] ;  /* 0x00214000010e7983 */ /* 0x000ea80000300a00 */
[----:B------:R-:W2:Y:S01]  /*194b0*/  LDL.LU.64 R12, [R1+0x2138] ;  /* 0x00213800010c7983 */ /* 0x000ea20000300a00 */
[----:B----4-:R-:W-:-:S02]  /*194c0*/  MOV R21, R6 ;  /* 0x0000000600157202 */ /* 0x010fc40000000f00 */
[----:B------:R-:W-:Y:S01]  /*194d0*/  MOV R20, R7 ;  /* 0x0000000700147202 */ /* 0x000fe20000000f00 */
[----:B--2---:R-:W-:Y:S01]  /*194e0*/  HMMA.16816.F32.BF16 R24, R24, R6, R12 ;  /* 0x000000061818723c */ /* 0x004fe2000004180c */
[----:B------:R-:W2:Y:S04]  /*194f0*/  LDL.LU.64 R14, [R1+0x2130] ;  /* 0x00213000010e7983 */ /* 0x000ea80000300a00 */
[----:B------:R-:W4:-:S15]  /*19500*/  LDL.LU.64 R12, [R1+0x2128] ;  /* 0x00212800010c7983 */ /* 0x000f1e0000300a00 */
[----:B------:R-:W-:-:S03]  /*19510*/  NOP ;  /* 0x0000000000007918 */ /* 0x000fc60000000000 */
[----:B------:R-:W-:Y:S04]  /*19520*/  STL.64 [R1+0x50], R24 ;  /* 0x0000501801007387 */ /* 0x000fe80000100a00 */
[----:B------:R0:W-:Y:S04]  /*19530*/  STL.64 [R1+0x58], R26 ;  /* 0x0000581a01007387 */ /* 0x0001e80000100a00 */
[----:B------:R-:W3:Y:S04]  /*19540*/  LDL.LU.64 R6, [R1+0x2120] ;  /* 0x0021200001067983 */ /* 0x000ee80000300a00 */
[----:B------:R-:W3:Y:S01]  /*19550*/  LDL.LU.64 R4, [R1+0x2118] ;  /* 0x0021180001047983 */ /* 0x000ee20000300a00 */
[----:B0-----:R-:W-:Y:S01]  /*19560*/  IMAD.MOV.U32 R26, RZ, RZ, R21 ;  /* 0x000000ffff1a7224 */ /* 0x001fe200078e0015 */
[----:B------:R-:W-:-:S02]  /*19570*/  MOV R27, R20 ;  /* 0x00000014001b7202 */ /* 0x000fc40000000f00 */
[----:B---3--:R-:W-:Y:S01]  /*19580*/  HMMA.16816.F32.BF16 R20, R4, R22, R16 ;  /* 0x000000160414723c */ /* 0x008fe20000041810 */
[----:B------:R-:W3:Y:S04]  /*19590*/  LDL.LU.64 R18, [R1+0x2110] ;  /* 0x0021100001127983 */ /* 0x000ee80000300a00 */
[----:B------:R-:W2:-:S15]  /*195a0*/  LDL.LU R17, [R1+0x2108] ;  /* 0x0021080001117983 */ /* 0x000e9e0000300800 */
[----:B------:R-:W-:-:S03]  /*195b0*/  NOP ;  /* 0x0000000000007918 */ /* 0x000fc60000000000 */
[----:B------:R-:W-:Y:S01]  /*195c0*/  STL.64 [R1+0xc0], R20 ;  /* 0x0000c01401007387 */ /* 0x000fe20000100a00 */
[----:B------:R-:W-:-:S03]  /*195d0*/  MOV R16, R23 ;  /* 0x0000001700107202 */ /* 0x000fc60000000f00 */
[----:B------:R0:W-:Y:S04]  /*195e0*/  STL [R1+0xc8], R22 ;  /* 0x0000c81601007387 */ /* 0x0001e80000100800 */
[----:B0-----:R-:W4:Y:S04]  /*195f0*/  LDL.LU.64 R22, [R1+0x2100] ;  /* 0x0021000001167983 */ /* 0x001f280000300a00 */
[----:B------:R-:W4:Y:S02]  /*19600*/  LDL.LU.64 R20, [R1+0x20f8] ;  /* 0x0020f80001147983 */ /* 0x000f240000300a00 */
[----:B----4-:R-:W-:Y:S02]  /*19610*/  HMMA.16816.F32.BF16 R24, R4, R26, R20 ;  /* 0x0000001a0418723c */ /* 0x010fe40000041814 */
[----:B------:R-:W4:Y:S04]  /*19620*/  LDL.LU.64 R22, [R1+0x20f0] ;  /* 0x0020f00001167983 */ /* 0x000f280000300a00 */
[----:B------:R-:W3:Y:S04]  /*19630*/  LDL.LU.64 R20, [R1+0x20e8] ;  /* 0x0020e80001147983 */ /* 0x000ee80000300a00 */
[----:B------:R-:W2:Y:S04]  /*19640*/  LDL.LU R4, [R1+0x20] ;  /* 0x0000200001047983 */ /* 0x000ea80000300800 */
[----:B------:R-:W2:Y:S04]  /*19650*/  LDL.LU R5, [R1+0x24] ;  /* 0x0000240001057983 */ /* 0x000ea80000300800 */
[----:B------:R-:W2:Y:S01]  /*19660*/  LDL.LU R6, [R1+0x28] ;  /* 0x0000280001067983 */ /* 0x000ea20000300800 */
[----:B---3--:R-:W-:-:S03]  /*19670*/  MOV R7, R20 ;  /* 0x0000001400077202 */ /* 0x008fc60000000f00 */
[----:B------:R-:W2:Y:S04]  /*19680*/  LDL.LU R20, [R1+0x20e4] ;  /* 0x0020e40001147983 */ /* 0x000ea80000300800 */
[----:B------:R-:W-:Y:S04]  /*19690*/  STL.64 [R1+0x2060], R26 ;  /* 0x0020601a01007387 */ /* 0x000fe80000100a00 */
[----:B------:R0:W-:Y:S02]  /*196a0*/  STL.64 [R1+0x2058], R24 ;  /* 0x0020581801007387 */ /* 0x0001e40000100a00 */
[----:B0-----:R-:W-:Y:S01]  /*196b0*/  MOV R24, R21 ;  /* 0x0000001500187202 */ /* 0x001fe20000000f00 */
[----:B----4-:R-:W-:Y:S01]  /*196c0*/  IMAD.MOV.U32 R25, RZ, RZ, R22 ;  /* 0x000000ffff197224 */ /* 0x010fe200078e0016 */
[----:B------:R-:W2:Y:S04]  /*196d0*/  LDL.LU R21, [R1+0x20e0] ;  /* 0x0020e00001157983 */ /* 0x000ea80000300800 */
[----:B------:R-:W2:Y:S04]  /*196e0*/  LDL.LU R22, [R1+0x20dc] ;  /* 0x0020dc0001167983 */ /* 0x000ea80000300800 */
[----:B------:R0:W-:Y:S02]  /*196f0*/  STL.64 [R1+0x2098], R24 ;  /* 0x0020981801007387 */ /* 0x0001e40000100a00 */
[----:B0-----:R-:W-:-:S02]  /*19700*/  MOV R24, R23 ;  /* 0x0000001700187202 */ /* 0x001fc40000000f00 */
[----:B------:R-:W2:Y:S04]  /*19710*/  LDL.LU R23, [R1+0x20d8] ;  /* 0x0020d80001177983 */ /* 0x000ea80000300800 */
[----:B------:R-:W3:Y:S01]  /*19720*/  LDL.LU R25, [R1+0x44] ;  /* 0x0000440001197983 */ /* 0x000ee20000300800 */
[----:B--2---:R-:W-:Y:S03]  /*19730*/  HMMA.16816.F32.BF16 R4, R20, R12, R4 ;  /* 0x0000000c1404723c */ /* 0x004fe60000041804 */
[----:B---3--:R0:W-:Y:S04]  /*19740*/  STL.64 [R1+0x20c0], R24 ;  /* 0x0020c01801007387 */ /* 0x0081e80000100a00 */
[----:B0-----:R-:W2:Y:S04]  /*19750*/  LDL.LU R24, [R1+0x10] ;  /* 0x0000100001187983 */ /* 0x001ea80000300800 */
[----:B------:R-:W2:Y:S04]  /*19760*/  LDL.LU R25, [R1+0x14] ;  /* 0x0000140001197983 */ /* 0x000ea80000300800 */
[----:B------:R-:W2:Y:S04]  /*19770*/  LDL.LU R26, [R1+0x18] ;  /* 0x00001800011a7983 */ /* 0x000ea80000300800 */
[----:B------:R-:W2:Y:S04]  /*19780*/  LDL.LU R27, [R1+0x1c] ;  /* 0x00001c00011b7983 */ /* 0x000ea80000300800 */
[----:B------:R-:W-:Y:S04]  /*19790*/  STL.64 [R1+0x2050], R6 ;  /* 0x0020500601007387 */ /* 0x000fe80000100a00 */
[----:B------:R0:W-:Y:S02]  /*197a0*/  STL.64 [R1+0x2048], R4 ;  /* 0x0020480401007387 */ /* 0x0001e40000100a00 */
[----:B0-----:R-:W-:-:S02]  /*197b0*/  MOV R4, R8 ;  /* 0x0000000800047202 */ /* 0x001fc40000000f00 */
[----:B------:R-:W-:Y:S01]  /*197c0*/  MOV R5, R9 ;  /* 0x0000000900057202 */ /* 0x000fe20000000f00 */
[----:B------:R-:W2:Y:S04]  /*197d0*/  LDL.LU R8, [R1+0x20d4] ;  /* 0x0020d40001087983 */ /* 0x000ea80000300800 */
[----:B------:R-:W2:Y:S04]  /*197e0*/  LDL.LU R9, [R1+0x20d0] ;  /* 0x0020d00001097983 */ /* 0x000ea80000300800 */
[----:B------:R0:W-:Y:S02]  /*197f0*/  STL.64 [R1+0x2088], R4 ;  /* 0x0020880401007387 */ /* 0x0001e40000100a00 */
[----:B0-----:R-:W-:Y:S01]  /*19800*/  MOV R4, R10 ;  /* 0x0000000a00047202 */ /* 0x001fe20000000f00 */
[----:B------:R-:W-:Y:S01]  /*19810*/  IMAD.MOV.U32 R5, RZ, RZ, R11 ;  /* 0x000000ffff057224 */ /* 0x000fe200078e000b */
[----:B------:R-:W2:Y:S04]  /*19820*/  LDL.LU R10, [R1+0x20cc] ;  /* 0x0020cc00010a7983 */ /* 0x000ea80000300800 */
[----:B------:R-:W2:Y:S01]  /*19830*/  LDL.LU R11, [R1+0x20c8] ;  /* 0x0020c800010b7983 */ /* 0x000ea20000300800 */
[----:B------:R-:W-:-:S02]  /*19840*/  MOV R6, R29 ;  /* 0x0000001d00067202 */ /* 0x000fc40000000f00 */
[----:B------:R-:W-:-:S05]  /*19850*/  MOV R7, R28 ;  /* 0x0000001c00077202 */ /* 0x000fca0000000f00 */
[----:B------:R0:W-:Y:S04]  /*19860*/  STL.64 [R1+0x20a8], R6 ;  /* 0x0020a80601007387 */ /* 0x0001e80000100a00 */
[----:B------:R1:W-:Y:S01]  /*19870*/  STL.64 [R1+0x20a0], R4 ;  /* 0x0020a00401007387 */ /* 0x0003e20000100a00 */
[----:B0-----:R-:W-:Y:S01]  /*19880*/  IMAD.MOV.U32 R6, RZ, RZ, R17 ;  /* 0x000000ffff067224 */ /* 0x001fe200078e0011 */
[----:B------:R-:W-:Y:S02]  /*19890*/  MOV R7, R15 ;  /* 0x0000000f00077202 */ /* 0x000fe40000000f00 */
[----:B-1----:R-:W-:Y:S02]  /*198a0*/  MOV R4, R19 ;  /* 0x0000001300047202 */ /* 0x002fe40000000f00 */
[----:B------:R-:W-:Y:S01]  /*198b0*/  MOV R5, R18 ;  /* 0x0000001200057202 */ /* 0x000fe20000000f00 */
[----:B------:R-:W-:Y:S04]  /*198c0*/  STL.64 [R1+0x20b8], R6 ;  /* 0x0020b80601007387 */ /* 0x000fe80000100a00 */
[----:B------:R0:W-:Y:S01]  /*198d0*/  STL.64 [R1+0x20b0], R4 ;  /* 0x0020b00401007387 */ /* 0x0001e20000100a00 */
[----:B--2---:R-:W-:-:S15]  /*198e0*/  HMMA.16816.F32.BF16 R24, R8, R12, R24 ;  /* 0x0000000c0818723c */ /* 0x004fde0000041818 */
[----:B------:R-:W-:-:S09]  /*198f0*/  NOP ;  /* 0x0000000000007918 */ /* 0x000fd20000000000 */
[----:B------:R-:W-:Y:S02]  /*19900*/  MOV R17, R24 ;  /* 0x0000001800117202 */ /* 0x000fe40000000f00 */
[----:B------:R-:W-:Y:S02]  /*19910*/  MOV R18, R25 ;  /* 0x0000001900127202 */ /* 0x000fe40000000f00 */
[----:B------:R-:W2:Y:S01]  /*19920*/  LDL.LU.64 R24, [R1+0x20c0] ;  /* 0x0020c00001187983 */ /* 0x000ea20000300a00 */
[----:B0-----:R-:W-:Y:S01]  /*19930*/  MOV R4, R14 ;  /* 0x0000000e00047202 */ /* 0x001fe20000000f00 */
[----:B------:R-:W-:Y:S01]  /*19940*/  IMAD.MOV.U32 R7, RZ, RZ, R0 ;  /* 0x000000ffff077224 */ /* 0x000fe200078e0000 */
[----:B------:R-:W-:Y:S02]  /*19950*/  MOV R5, R3 ;  /* 0x0000000300057202 */ /* 0x000fe40000000f00 */
[----:B------:R-:W-:-:S07]  /*19960*/  MOV R6, R2 ;  /* 0x0000000200067202 */ /* 0x000fce0000000f00 */
        /* <DEDUP_REMOVED lines=8> */
[----:B------:R-:W-:-:S02]  /*199f0*/  MOV R12, R26 ;  /* 0x0000001a000c7202 */ /* 0x000fc40000000f00 */
[----:B------:R-:W-:Y:S02]  /*19a00*/  MOV R13, R27 ;  /* 0x0000001b000d7202 */ /* 0x000fe40000000f00 */
[----:B--2---:R-:W-:Y:S01]  /*19a10*/  HMMA.16816.F32.BF16 R24, R8, R24, R4 ;  /* 0x000000180818723c */ /* 0x004fe20000041804 */
[----:B------:R-:W2:Y:S04]  /*19a20*/  LDL.LU.64 R6, [R1+0x20a8] ;  /* 0x0020a80001067983 */ /* 0x000ea80000300a00 */
[----:B------:R-:W2:-:S15]  /*19a30*/  LDL.LU.64 R4, [R1+0x20a0] ;  /* 0x0020a00001047983 */ /* 0x000e9e0000300a00 */
[----:B------:R-:W-:-:S04]  /*19a40*/  NOP ;  /* 0x0000000000007918 */ /* 0x000fc80000000000 */
[----:B------:R-:W-:Y:S01]  /*19a50*/  MOV R14, R24 ;  /* 0x00000018000e7202 */ /* 0x000fe20000000f00 */
[----:B------:R-:W-:Y:S02]  /*19a60*/  IMAD.MOV.U32 R15, RZ, RZ, R25 ;  /* 0x000000ffff0f7224 */ /* 0x000fe400078e0019 */
[----:B------:R-:W2:Y:S04]  /*19a70*/  LDL.LU.64 R24, [R1+0x2098] ;  /* 0x0020980001187983 */ /* 0x000ea80000300a00 */
[----:B------:R-:W-:Y:S04]  /*19a80*/  STL.64 [R1+0x2080], R10 ;  /* 0x0020800a01007387 */ /* 0x000fe80000100a00 */
[----:B------:R0:W-:Y:S04]  /*19a90*/  STL.64 [R1+0x2078], R8 ;  /* 0x0020780801007387 */ /* 0x0001e80000100a00 */
[----:B0-----:R-:W3:Y:S04]  /*19aa0*/  LDL.LU R8, [R1+0x50] ;  /* 0x0000500001087983 */ /* 0x001ee80000300800 */
[----:B------:R-:W3:Y:S04]  /*19ab0*/  LDL.LU R9, [R1+0x54] ;  /* 0x0000540001097983 */ /* 0x000ee80000300800 */
[----:B------:R-:W3:Y:S04]  /*19ac0*/  LDL.LU R10, [R1+0x58] ;  /* 0x00005800010a7983 */ /* 0x000ee80000300800 */
[----:B------:R-:W3:Y:S04]  /*19ad0*/  LDL.LU R11, [R1+0x5c] ;  /* 0x00005c00010b7983 */ /* 0x000ee80000300800 */
[----:B------:R0:W-:Y:S04]  /*19ae0*/  STL.64 [R1+0x2070], R14 ;  /* 0x0020700e01007387 */ /* 0x0001e80000100a00 */
[----:B------:R1:W-:Y:S01]  /*19af0*/  STL.64 [R1+0x2068], R12 ;  /* 0x0020680c01007387 */ /* 0x0003e20000100a00 */
[----:B0-----:R-:W-:-:S03]  /*19b00*/  MOV R15, R16 ;  /* 0x00000010000f7202 */ /* 0x001fc60000000f00 */
[----:B-1----:R-:W4:Y:S04]  /*19b10*/  LDL.LU R12, [R1+0xc0] ;  /* 0x0000c000010c7983 */ /* 0x002f280000300800 */
[----:B------:R-:W4:Y:S04]  /*19b20*/  LDL.LU R13, [R1+0xc4] ;  /* 0x0000c400010d7983 */ /* 0x000f280000300800 */
[----:B------:R-:W4:Y:S04]  /*19b30*/  LDL.LU R14, [R1+0xc8] ;  /* 0x0000c800010e7983 */ /* 0x000f280000300800 */
[----:B------:R-:W4:Y:S01]  /*19b40*/  LDL.LU R16, [R1+0x2090] ;  /* 0x0020900001107983 */ /* 0x000f220000300800 */
[----:B--2---:R-:W-:-:S15]  /*19b50*/  HMMA.16816.F32.BF16 R4, R20, R24, R4 ;  /* 0x000000181404723c */ /* 0x004fde0000041804 */
[----:B------:R-:W-:-:S08]  /*19b60*/  NOP ;  /* 0x0000000000007918 */ /* 0x000fd00000000000 */
[----:B------:R0:W-:Y:S04]  /*19b70*/  STL.64 [R1+0x90], R4 ;  /* 0x0000900401007387 */ /* 0x0001e80000100a00 */
[----:B------:R-:W-:Y:S04]  /*19b80*/  STL.64 [R1+0x98], R6 ;  /* 0x0000980601007387 */ /* 0x000fe80000100a00 */
[----:B0-----:R-:W3:Y:S02]  /*19b90*/  LDL.LU.64 R4, [R1+0x2088] ;  /* 0x0020880001047983 */ /* 0x001ee40000300a00 */
[----:B---3--:R-:W-:Y:S02]  /*19ba0*/  HMMA.16816.F32.BF16 R20, R20, R4, R8 ;  /* 0x000000041414723c */ /* 0x008fe40000041808 */
[----:B------:R-:W4:Y:S04]  /*19bb0*/  LDL.LU.64 R10, [R1+0x2080] ;  /* 0x00208000010a7983 */ /* 0x000f280000300a00 */
[----:B------:R-:W4:Y:S01]  /*19bc0*/  LDL.LU.64 R8, [R1+0x2078] ;  /* 0x0020780001087983 */ /* 0x000f220000300a00 */
[----:B------:R-:W-:-:S02]  /*19bd0*/  MOV R19, R26 ;  /* 0x0000001a00137202 */ /* 0x000fc40000000f00 */
[----:B------:R-:W-:-:S14]  /*19be0*/  MOV R0, R27 ;  /* 0x0000001b00007202 */ /* 0x000fdc0000000f00 */
[----:B------:R-:W-:Y:S04]  /*19bf0*/  STL.64 [R1+0x60], R20 ;  /* 0x0000601401007387 */ /* 0x000fe80000100a00 */
[----:B------:R0:W-:Y:S04]  /*19c00*/  STL.64 [R1+0x68], R22 ;  /* 0x0000681601007387 */ /* 0x0001e80000100a00 */
[----:B0-----:R-:W2:Y:S04]  /*19c10*/  LDL.LU R22, [R1+0xa8] ;  /* 0x0000a80001167983 */ /* 0x001ea80000300800 */
[----:B------:R-:W2:Y:S01]  /*19c20*/  LDL.LU R23, [R1+0xac] ;  /* 0x0000ac0001177983 */ /* 0x000ea20000300800 */
[----:B----4-:R-:W-:Y:S03]  /*19c30*/  HMMA.16816.F32.BF16 R24, R8, R24, R12 ;  /* 0x000000180818723c */ /* 0x010fe6000004180c */
[----:B------:R-:W3:Y:S04]  /*19c40*/  LDL.LU.64 R14, [R1+0x2070] ;  /* 0x00207000010e7983 */ /* 0x000ee80000300a00 */
[----:B------:R-:W4:-:S15]  /*19c50*/  LDL.LU.64 R12, [R1+0x2068] ;  /* 0x00206800010c7983 */ /* 0x000f1e0000300a00 */
[----:B------:R-:W-:-:S01]  /*19c60*/  NOP ;  /* 0x0000000000007918 */ /* 0x000fc20000000000 */
[----:B------:R-:W-:Y:S04]  /*19c70*/  STL.64 [R1+0x80], R24 ;  /* 0x0000801801007387 */ /* 0x000fe80000100a00 */
[----:B------:R0:W-:Y:S04]  /*19c80*/  STL.64 [R1+0x88], R26 ;  /* 0x0000881a01007387 */ /* 0x0001e80000100a00 */
[----:B0-----:R-:W2:Y:S04]  /*19c90*/  LDL.LU.64 R26, [R1+0x2060] ;  /* 0x00206000011a7983 */ /* 0x001ea80000300a00 */
[----:B------:R-:W2:Y:S04]  /*19ca0*/  LDL.LU.64 R24, [R1+0x2058] ;  /* 0x0020580001187983 */ /* 0x000ea80000300a00 */
[----:B------:R-:W3:Y:S01]  /*19cb0*/  LDL.LU.64 R6, [R1+0x2050] ;  /* 0x0020500001067983 */ /* 0x000ee20000300a00 */
[----:B--2---:R-:W-:Y:S03]  /*19cc0*/  HMMA.16816.F32.BF16 R24, R8, R4, R24 ;  /* 0x000000040818723c */ /* 0x004fe60000041818 */
[----:B------:R-:W2:-:S15]  /*19cd0*/  LDL.LU.64 R4, [R1+0x2048] ;  /* 0x0020480001047983 */ /* 0x000e9e0000300a00 */
[----:B------:R-:W-:-:S05]  /*19ce0*/  NOP ;  /* 0x0000000000007918 */ /* 0x000fca0000000000 */
[----:B------:R0:W-:Y:S01]  /*19cf0*/  STL.64 [R1+0x50], R24 ;  /* 0x0000501801007387 */ /* 0x0001e20000100a00 */
[----:B------:R-:W-:Y:S01]  /*19d00*/  MOV R9, R26 ;  /* 0x0000001a00097202 */ /* 0x000fe20000000f00 */
[----:B------:R-:W-:Y:S01]  /*19d10*/  IMAD.MOV.U32 R8, RZ, RZ, R27 ;  /* 0x000000ffff087224 */ /* 0x000fe200078e001b */
[----:B----4-:R-:W-:Y:S02]  /*19d20*/  MOV R26, R12 ;  /* 0x0000000c001a7202 */ /* 0x010fe40000000f00 */
[----:B------:R-:W-:Y:S02]  /*19d30*/  MOV R27, R13 ;  /* 0x0000000d001b7202 */ /* 0x000fe40000000f00 */
[----:B0-----:R-:W-:Y:S02]  /*19d40*/  MOV R24, R17 ;  /* 0x0000001100187202 */ /* 0x001fe40000000f00 */
[----:B------:R-:W4:Y:S01]  /*19d50*/  LDL.LU R17, [R1+0x2040] ;  /* 0x0020400001117983 */ /* 0x000f220000300800 */
[----:B------:R-:W-:-:S03]  /*19d60*/  MOV R25, R18 ;  /* 0x0000001200197202 */ /* 0x000fc60000000f00 */
[----:B------:R-:W4:Y:S04]  /*19d70*/  LDL.LU R18, [R1+0x203c] ;  /* 0x00203c0001127983 */ /* 0x000f280000300800 */
[----:B------:R-:W2:Y:S04]  /*19d80*/  LDL.LU R12, [R1+0x2038] ;  /* 0x00203800010c7983 */ /* 0x000ea80000300800 */
[----:B------:R-:W2:Y:S04]  /*19d90*/  LDL.LU R13, [R1+0x2034] ;  /* 0x00203400010d7983 */ /* 0x000ea80000300800 */
[----:B------:R-:W3:Y:S04]  /*19da0*/  LDL.LU R10, [R1+0x78] ;  /* 0x00007800010a7983 */ /* 0x000ee80000300800 */
[----:B------:R-:W3:Y:S04]  /*19db0*/  LDL.LU R11, [R1+0x7c] ;  /* 0x00007c00010b7983 */ /* 0x000ee80000300800 */
[----:B---3--:R-:W-:Y:S04]  /*19dc0*/  STL.64 [R1+0x2008], R10 ;  /* 0x0020080a01007387 */ /* 0x008fe80000100a00 */
[----:B------:R0:W-:Y:S02]  /*19dd0*/  STL.64 [R1+0x2000], R8 ;  /* 0x0020000801007387 */ /* 0x0001e40000100a00 */
[----:B0-----:R-:W-:Y:S01]  /*19de0*/  IMAD.MOV.U32 R8, RZ, RZ, R14 ;  /* 0x000000ffff087224 */ /* 0x001fe200078e000e */
[----:B------:R-:W-:Y:S01]  /*19df0*/  MOV R9, R15 ;  /* 0x0000000f00097202 */ /* 0x000fe20000000f00 */
[----:B------:R-:W2:Y:S04]  /*19e00*/  LDL.LU R14, [R1+0x2030] ;  /* 0x00203000010e7983 */ /* 0x000ea80000300800 */
[----:B------:R-:W2:Y:S01]  /*19e10*/  LDL.LU R15, [R1+0x202c] ;  /* 0x00202c00010f7983 */ /* 0x000ea20000300800 */
[----:B------:R-:W-:-:S02]  /*19e20*/  MOV R10, R19 ;  /* 0x00000013000a7202 */ /* 0x000fc40000000f00 */
[----:B------:R-:W-:Y:S01]  /*19e30*/  MOV R11, R0 ;  /* 0x00000000000b7202 */ /* 0x000fe20000000f00 */
[----:B------:R-:W4:Y:S04]  /*19e40*/  LDL.LU R19, [R1+0x2028] ;  /* 0x0020280001137983 */ /* 0x000f280000300800 */
[----:B------:R-:W3:Y:S04]  /*19e50*/  LDL.LU R0, [R1+0x2024] ;  /* 0x0020240001007983 */ /* 0x000ee80000300800 */
[----:B------:R-:W-:Y:S04]  /*19e60*/  STL.64 [R1+0x2018], R10 ;  /* 0x0020180a01007387 */ /* 0x000fe80000100a00 */
[----:B------:R0:W-:Y:S02]  /*19e70*/  STL.64 [R1+0x2010], R8 ;  /* 0x0020100801007387 */ /* 0x0001e40000100a00 */
[----:B0-----:R-:W-:Y:S01]  /*19e80*/  MOV R8, R2 ;  /* 0x0000000200087202 */ /* 0x001fe20000000f00 */
[----:B------:R-:W-:Y:S01]  /*19e90*/  IMAD.MOV.U32 R9, RZ, RZ, R29 ;  /* 0x000000ffff097224 */ /* 0x000fe200078e001d */
[----:B------:R-:W3:Y:S01]  /*19ea0*/  LDL.LU R2, [R1+0x2020] ;  /* 0x0020200001027983 */ /* 0x000ee20000300800 */
[----:B--2---:R-:W-:-:S15]  /*19eb0*/  HMMA.16816.F32.BF16 R4, R12, R22, R4 ;  /* 0x000000160c04723c */ /* 0x004fde0000041804 */
[----:B------:R-:W-:-:S08]  /*19ec0*/  NOP ;  /* 0x0000000000007918 */ /* 0x000fd00000000000 */
[----:B------:R-:W-:Y:S01]  /*19ed0*/  STL.64 [R1+0x10], R4 ;  /* 0x0000100401007387 */ /* 0x000fe20000100a00 */
[----:B------:R-:W-:-:S03]  /*19ee0*/  IMAD.MOV.U32 R29, RZ, RZ, R6 ;  /* 0x000000ffff1d7224 */ /* 0x000fc600078e0006 */
[----:B------:R0:W-:Y:S04]  /*19ef0*/  STL [R1+0x1c], R7 ;  /* 0x00001c0701007387 */ /* 0x0001e80000100800 */
[----:B------:R-:W2:Y:S04]  /*19f00*/  LDL.LU R6, [R1+0x48] ;  /* 0x0000480001067983 */ /* 0x000ea80000300800 */
[----:B0-----:R-:W2:Y:S01]  /*19f10*/  LDL.LU R7, [R1+0x4c] ;  /* 0x00004c0001077983 */ /* 0x001ea20000300800 */
[----:B------:R-:W-:Y:S02]  /*19f20*/  MOV R10, R28 ;  /* 0x0000001c000a7202 */ /* 0x000fe40000000f00 */
[----:B------:R-:W-:Y:S01]  /*19f30*/  MOV R11, R3 ;  /* 0x00000003000b7202 */ /* 0x000fe20000000f00 */
[----:B----4-:R-:W-:Y:S01]  /*19f40*/  HMMA.16816.F32.BF16 R20, R16, R22, R24 ;  /* 0x000000161014723c */ /* 0x010fe20000041818 */
[----:B------:R-:W4:Y:S04]  /*19f50*/  LDL.LU R24, [R1+0x90] ;  /* 0x0000900001187983 */ /* 0x000f280000300800 */
[----:B------:R-:W4:Y:S04]  /*19f60*/  LDL.LU R25, [R1+0x94] ;  /* 0x0000940001197983 */ /* 0x000f280000300800 */
[----:B------:R-:W4:Y:S04]  /*19f70*/  LDL.LU R26, [R1+0x98] ;  /* 0x00009800011a7983 */ /* 0x000f280000300800 */
[----:B------:R-:W4:Y:S10]  /*19f80*/  LDL.LU R27, [R1+0x9c] ;  /* 0x00009c00011b7983 */ /* 0x000f340000300800 */
[----:B------:R3:W-:Y:S04]  /*19f90*/  STL.64 [R1+0x1fc8], R22 ;  /* 0x001fc81601007387 */ /* 0x0007e80000100a00 */
[----:B------:R-:W-:Y:S01]  /*19fa0*/  STL.64 [R1+0x1fc0], R20 ;  /* 0x001fc01401007387 */ /* 0x000fe20000100a00 */
[----:B---3--:R-:W-:-:S02]  /*19fb0*/  MOV R22, R2 ;  /* 0x0000000200167202 */ /* 0x008fc40000000f00 */
[----:B------:R-:W-:Y:S01]  /*19fc0*/  MOV R23, R0 ;  /* 0x0000000000177202 */ /* 0x000fe20000000f00 */
[----:B--2---:R-:W-:-:S15]  /*19fd0*/  HMMA.16816.F32.BF16 R8, R12, R6, R8 ;  /* 0x000000060c08723c */ /* 0x004fde0000041808 */
[----:B------:R-:W-:-:S08]  /*19fe0*/  NOP ;  /* 0x0000000000007918 */ /* 0x000fd00000000000 */
[----:B------:R-:W-:Y:S01]  /*19ff0*/  STL.64 [R1], R8 ;  /* 0x0000000801007387 */ /* 0x000fe20000100a00 */
[----:B------:R-:W-:Y:S02]  /*1a000*/  MOV R2, R11 ;  /* 0x0000000b00027202 */ /* 0x000fe40000000f00 */
[----:B------:R-:W-:Y:S01]  /*1a010*/  MOV R0, R9 ;  /* 0x0000000900007202 */ /* 0x000fe20000000f00 */
[----:B------:R0:W-:Y:S04]  /*1a020*/  STL [R1+0x8], R10 ;  /* 0x0000080a01007387 */ /* 0x0001e80000100800 */
[----:B0-----:R-:W2:Y:S04]  /*1a030*/  LDL.LU.64 R10, [R1+0x2018] ;  /* 0x00201800010a7983 */ /* 0x001ea80000300a00 */
[----:B------:R-:W2:Y:S01]  /*1a040*/  LDL.LU.64 R8, [R1+0x2010] ;  /* 0x0020100001087983 */ /* 0x000ea20000300a00 */
[----:B------:R-:W-:-:S02]  /*1a050*/  MOV R28, R4 ;  /* 0x00000004001c7202 */ /* 0x000fc40000000f00 */
[----:B------:R-:W-:Y:S01]  /*1a060*/  MOV R3, R5 ;  /* 0x0000000500037202 */ /* 0x000fe20000000f00 */
[----:B------:R0:W-:Y:S04]  /*1a070*/  STL [R1+0x1fb4], R2 ;  /* 0x001fb40201007387 */ /* 0x0001e80000100800 */
[----:B0-----:R-:W3:Y:S04]  /*1a080*/  LDL R2, [R1+0x1c] ;  /* 0x00001c0001027983 */ /* 0x001ee80000100800 */
[----:B------:R0:W-:Y:S04]  /*1a090*/  STL [R1+0x1fb0], R0 ;  /* 0x001fb00001007387 */ /* 0x0001e80000100800 */
[----:B0-----:R-:W3:Y:S01]  /*1a0a0*/  LDL R0, [R1] ;  /* 0x0000000001007983 */ /* 0x001ee20000100800 */
[----:B--2---:R-:W-:Y:S03]  /*1a0b0*/  HMMA.16816.F32.BF16 R4, R16, R6, R8 ;  /* 0x000000061004723c */ /* 0x004fe60000041808 */
[----:B------:R-:W4:Y:S04]  /*1a0c0*/  LDL.LU.64 R10, [R1+0x2008] ;  /* 0x00200800010a7983 */ /* 0x000f280000300a00 */
[----:B------:R-:W2:Y:S04]  /*1a0d0*/  LDL.LU.64 R8, [R1+0x2000] ;  /* 0x0020000001087983 */ /* 0x000ea80000300a00 */
[----:B------:R-:W-:Y:S04]  /*1a0e0*/  STL.64 [R1+0x1ff8], R18 ;  /* 0x001ff81201007387 */ /* 0x000fe80000100a00 */
[----:B------:R0:W-:Y:S04]  /*1a0f0*/  STL.64 [R1+0x1ff0], R16 ;  /* 0x001ff01001007387 */ /* 0x0001e80000100a00 */
[----:B0-----:R-:W3:Y:S04]  /*1a100*/  LDL.LU R16, [R1+0x60] ;  /* 0x0000600001107983 */ /* 0x001ee80000300800 */
[----:B------:R-:W3:Y:S04]  /*1a110*/  LDL.LU R17, [R1+0x64] ;  /* 0x0000640001117983 */ /* 0x000ee80000300800 */
[----:B------:R-:W3:Y:S04]  /*1a120*/  LDL.LU R18, [R1+0x68] ;  /* 0x0000680001127983 */ /* 0x000ee80000300800 */
[----:B------:R-:W3:Y:S04]  /*1a130*/  LDL.LU R19, [R1+0x6c] ;  /* 0x00006c0001137983 */ /* 0x000ee80000300800 */
[----:B------:R-:W-:Y:S04]  /*1a140*/  STL [R1+0x1fb8], R7 ;  /* 0x001fb80701007387 */ /* 0x000fe80000100800 */
[----:B------:R-:W-:Y:S04]  /*1a150*/  STL [R1+0x1fd8], R6 ;  /* 0x001fd80601007387 */ /* 0x000fe80000100800 */
[----:B------:R0:W-:Y:S04]  /*1a160*/  STL.64 [R1+0x1fd0], R4 ;  /* 0x001fd00401007387 */ /* 0x0001e80000100a00 */
[----:B0-----:R-:W3:Y:S04]  /*1a170*/  LDL.LU R4, [R1+0x50] ;  /* 0x0000500001047983 */ /* 0x001ee80000300800 */
[----:B------:R-:W3:Y:S01]  /*1a180*/  LDL.LU R5, [R1+0x54] ;  /* 0x0000540001057983 */ /* 0x000ee20000300800 */
[----:B--2---:R-:W-:Y:S01]  /*1a190*/  IMAD.MOV.U32 R6, RZ, RZ, R9 ;  /* 0x000000ffff067224 */ /* 0x004fe200078e0009 */
[----:B------:R-:W-:Y:S01]  /*1a1a0*/  MOV R7, R8 ;  /* 0x0000000800077202 */ /* 0x000fe20000000f00 */
[C---:B----4-:R-:W-:Y:S04]  /*1a1b0*/  HMMA.16816.F32.BF16 R24, R12.reuse, R10, R24 ;  /* 0x0000000a0c18723c */ /* 0x050fe80000041818 */
[----:B------:R-:W-:Y:S02]  /*1a1c0*/  STL.64 [R1+0x1fe8], R6 ;  /* 0x001fe80601007387 */ /* 0x000fe40000100a00 */
[----:B---3--:R-:W-:Y:S02]  /*1a1d0*/  HMMA.16816.F32.BF16 R12, R12, R22, R16 ;  /* 0x000000160c0c723c */ /* 0x008fe40000041810 */
[----:B------:R0:W-:Y:S04]  /*1a1e0*/  STL.64 [R1+0x1fe0], R4 ;  /* 0x001fe00401007387 */ /* 0x0001e80000100a00 */
[----:B0-----:R-:W2:Y:S04]  /*1a1f0*/  LDL.LU R4, [R1+0x80] ;  /* 0x0000800001047983 */ /* 0x001ea80000300800 */
[----:B------:R-:W2:Y:S04]  /*1a200*/  LDL.LU R5, [R1+0x84] ;  /* 0x0000840001057983 */ /* 0x000ea80000300800 */
[----:B------:R-:W2:Y:S04]  /*1a210*/  LDL.LU R6, [R1+0x88] ;  /* 0x0000880001067983 */ /* 0x000ea80000300800 */
[----:B------:R-:W2:Y:S04]  /*1a220*/  LDL.LU R7, [R1+0x8c] ;  /* 0x00008c0001077983 */ /* 0x000ea80000300800 */
[----:B------:R-:W2:Y:S04]  /*1a230*/  LDL.LU.64 R18, [R1+0x1ff8] ;  /* 0x001ff80001127983 */ /* 0x000ea80000300a00 */
[----:B------:R-:W2:Y:S04]  /*1a240*/  LDL.LU.64 R16, [R1+0x1ff0] ;  /* 0x001ff00001107983 */ /* 0x000ea80000300a00 */
[----:B------:R0:W-:Y:S04]  /*1a250*/  STL [R1+0x1fa8], R13 ;  /* 0x001fa80d01007387 */ /* 0x0001e80000100800 */
[----:B------:R-:W-:Y:S01]  /*1a260*/  STL [R1+0x1fa4], R15 ;  /* 0x001fa40f01007387 */ /* 0x000fe20000100800 */
[C---:B--2---:R-:W-:Y:S03]  /*1a270*/  HMMA.16816.F32.BF16 R8, R16.reuse, R10, R4 ;  /* 0x0000000a1008723c */ /* 0x044fe60000041804 */
[----:B------:R-:W2:Y:S04]  /*1a280*/  LDL.LU.64 R6, [R1+0x1fe8] ;  /* 0x001fe80001067983 */ /* 0x000ea80000300a00 */
[----:B------:R-:W2:Y:S02]  /*1a290*/  LDL.LU.64 R4, [R1+0x1fe0] ;  /* 0x001fe00001047983 */ /* 0x000ea40000300a00 */
[----:B--2---:R-:W-:Y:S02]  /*1a2a0*/  HMMA.16816.F32.BF16 R16, R16, R22, R4 ;  /* 0x000000161010723c */ /* 0x004fe40000041804 */
[----:B------:R-:W2:Y:S04]  /*1a2b0*/  LDL.LU R6, [R1+0x1fd8] ;  /* 0x001fd80001067983 */ /* 0x000ea80000300800 */
[----:B------:R-:W3:Y:S04]  /*1a2c0*/  LDL.LU.64 R4, [R1+0x1fd0] ;  /* 0x001fd00001047983 */ /* 0x000ee80000300a00 */
[----:B------:R-:W4:Y:S04]  /*1a2d0*/  LDL.LU.64 R22, [R1+0x1fc8] ;  /* 0x001fc80001167983 */ /* 0x000f280000300a00 */
[----:B------:R-:W2:Y:S01]  /*1a2e0*/  LDL.LU.64 R20, [R1+0x1fc0] ;  /* 0x001fc00001147983 */ /* 0x000ea20000300a00 */
[----:B0-----:R-:W-:Y:S01]  /*1a2f0*/  FMUL R13, R28, UR9 ;  /* 0x000000091c0d7c20 */ /* 0x001fe20008400000 */
[----:B------:R-:W-:Y:S01]  /*1a300*/  FMUL R7, R2, UR9 ;  /* 0x0000000902077c20 */ /* 0x000fe20008400000 */
[----:B------:R-:W-:Y:S01]  /*1a310*/  FMUL R3, R3, UR9 ;  /* 0x0000000903037c20 */ /* 0x000fe20008400000 */
[----:B------:R-:W-:-:S05]  /*1a320*/  FMUL R28, R29, UR9 ;  /* 0x000000091d1c7c20 */ /* 0x000fca0008400000 */
[----:B------:R2:W-:Y:S01]  /*1a330*/  STL [R1+0x1fac], R19 ;  /* 0x001fac1301007387 */ /* 0x0005e20000100800 */
[----:B------:R-:W-:Y:S01]  /*1a340*/  FMUL R0, R0, UR9 ;  /* 0x0000000900007c20 */ /* 0x000fe20008400000 */
[----:B------:R-:W-:Y:S01]  /*1a350*/  FMNMX R28, R28, R7, !PT ;  /* 0x000000071c1c7209 */ /* 0x000fe20007800000 */
[----:B--2---:R-:W-:Y:S01]  /*1a360*/  FMUL R19, R20, UR9 ;  /* 0x0000000914137c20 */ /* 0x004fe20008400000 */
[----:B------:R0:W-:Y:S01]  /*1a370*/  STL [R1+0x1f48], R20 ;  /* 0x001f481401007387 */ /* 0x0001e20000100800 */
[----:B------:R-:W-:-:S03]  /*1a380*/  FMUL R2, R21, UR9 ;  /* 0x0000000915027c20 */ /* 0x000fc60008400000 */
[----:B0-----:R-:W2:Y:S04]  /*1a390*/  LDL.LU R20, [R1+0x8] ;  /* 0x0000080001147983 */ /* 0x001ea80000300800 */
[----:B------:R0:W-:Y:S04]  /*1a3a0*/  STL [R1+0x1f9c], R21 ;  /* 0x001f9c1501007387 */ /* 0x0001e80000100800 */
[----:B----4-:R1:W-:Y:S04]  /*1a3b0*/  STL [R1+0x1fa0], R22 ;  /* 0x001fa01601007387 */ /* 0x0103e80000100800 */
[----:B------:R-:W4:Y:S01]  /*1a3c0*/  LDL.LU R7, [R1+0x1fb8] ;  /* 0x001fb80001077983 */ /* 0x000f220000300800 */
[----:B0-----:R-:W-:Y:S01]  /*1a3d0*/  MOV R21, R13 ;  /* 0x0000000d00157202 */ /* 0x001fe20000000f00 */
[----:B------:R-:W-:-:S03]  /*1a3e0*/  FMUL R13, R22, UR9 ;  /* 0x00000009160d7c20 */ /* 0x000fc60008400000 */
[----:B------:R-:W-:Y:S02]  /*1a3f0*/  FMNMX R3, R21, R3, !PT ;  /* 0x0000000315037209 */ /* 0x000fe40007800000 */
[----:B-1----:R-:W-:Y:S02]  /*1a400*/  FMNMX R22, R19, R2, !PT ;  /* 0x0000000213167209 */ /* 0x002fe40007800000 */
[----:B------:R-:W4:Y:S01]  /*1a410*/  LDL.LU R2, [R1+0x1fb4] ;  /* 0x001fb40001027983 */ /* 0x000f220000300800 */
[----:B------:R-:W-:-:S03]  /*1a420*/  FMNMX R3, R0, R3, !PT ;  /* 0x0000000300037209 */ /* 0x000fc60007800000 */
[----:B------:R-:W4:Y:S01]  /*1a430*/  LDL.LU R0, [R1+0x1fb0] ;  /* 0x001fb00001007983 */ /* 0x000f220000300800 */
[----:B------:R-:W-:Y:S01]  /*1a440*/  FMUL R15, R23, UR9 ;  /* 0x00000009170f7c20 */ /* 0x000fe20008400000 */
[----:B---3--:R-:W-:-:S04]  /*1a450*/  FMUL R21, R4, UR9 ;  /* 0x0000000904157c20 */ /* 0x008fc80008400000 */
[----:B------:R-:W-:Y:S01]  /*1a460*/  FMNMX R15, R13, R15, !PT ;  /* 0x0000000f0d0f7209 */ /* 0x000fe20007800000 */
[----:B------:R-:W-:Y:S01]  /*1a470*/  FMUL R13, R6, UR9 ;  /* 0x00000009060d7c20 */ /* 0x000fe20008400000 */
[----:B--2---:R-:W-:-:S05]  /*1a480*/  FMUL R19, R20, UR9 ;  /* 0x0000000914137c20 */ /* 0x004fca0008400000 */
[----:B------:R-:W-:Y:S02]  /*1a490*/  FMNMX R19, R19, R28, !PT ;  /* 0x0000001c13137209 */ /* 0x000fe40007800000 */
[----:B------:R-:W-:Y:S02]  /*1a4a0*/  FMNMX R28, R21, R22, !PT ;  /* 0x00000016151c7209 */ /* 0x000fe40007800000 */
[----:B------:R-:W-:Y:S01]  /*1a4b0*/  FMNMX R22, R13, R15, !PT ;  /* 0x0000000f0d167209 */ /* 0x000fe20007800000 */
[----:B------:R-:W-:Y:S01]  /*1a4c0*/  FMUL R15, R24, UR9 ;  /* 0x00000009180f7c20 */ /* 0x000fe20008400000 */
[----:B----4-:R-:W-:Y:S01]  /*1a4d0*/  FMUL R0, R0, UR9 ;  /* 0x0000000900007c20 */ /* 0x010fe20008400000 */
[----:B------:R-:W-:-:S04]  /*1a4e0*/  FMUL R13, R2, UR9 ;  /* 0x00000009020d7c20 */ /* 0x000fc80008400000 */
[----:B------:R-:W-:Y:S01]  /*1a4f0*/  FMNMX R21, R0, R3, !PT ;  /* 0x0000000300157209 */ /* 0x000fe20007800000 */
[----:B------:R-:W-:Y:S01]  /*1a500*/  FMUL R0, R7, UR9 ;  /* 0x0000000907007c20 */ /* 0x000fe20008400000 */
[----:B------:R-:W-:Y:S01]  /*1a510*/  FMUL R3, R5, UR9 ;  /* 0x0000000905037c20 */ /* 0x000fe20008400000 */
[----:B------:R-:W-:Y:S01]  /*1a520*/  FMNMX R19, R13, R19, !PT ;  /* 0x000000130d137209 */ /* 0x000fe20007800000 */
[----:B------:R-:W-:Y:S02]  /*1a530*/  FMUL R13, R26, UR9 ;  /* 0x000000091a0d7c20 */ /* 0x000fe40008400000 */
[----:B------:R-:W-:Y:S02]  /*1a540*/  FMNMX R0, R0, R22, !PT ;  /* 0x0000001600007209 */ /* 0x000fe40007800000 */
[----:B------:R-:W-:Y:S01]  /*1a550*/  FMNMX R22, R15, R21, !PT ;  /* 0x000000150f167209 */ /* 0x000fe20007800000 */
[----:B------:R-:W-:Y:S01]  /*1a560*/  FMUL R15, R8, UR9 ;  /* 0x00000009080f7c20 */ /* 0x000fe20008400000 */
[----:B------:R-:W-:-:S02]  /*1a570*/  FMNMX R3, R3, R28, !PT ;  /* 0x0000001c03037209 */ /* 0x000fc40007800000 */
[----:B------:R-:W-:Y:S01]  /*1a580*/  FMNMX R21, R13, R19, !PT ;  /* 0x000000130d157209 */ /* 0x000fe20007800000 */
[----:B------:R-:W-:Y:S01]  /*1a590*/  FMUL R19, R25, UR9 ;  /* 0x0000000919137c20 */ /* 0x000fe20008400000 */
[----:B------:R-:W-:Y:S02]  /*1a5a0*/  FMNMX R15, R15, R3, !PT ;  /* 0x000000030f0f7209 */ /* 0x000fe40007800000 */
[----:B------:R-:W-:Y:S01]  /*1a5b0*/  MOV R3, R0 ;  /* 0x0000000000037202 */ /* 0x000fe20000000f00 */
[----:B------:R-:W-:Y:S01]  /*1a5c0*/  FMUL R0, R9, UR9 ;  /* 0x0000000909007c20 */ /* 0x000fe20008400000 */
[----:B------:R-:W-:Y:S01]  /*1a5d0*/  FMUL R13, R27, UR9 ;  /* 0x000000091b0d7c20 */ /* 0x000fe20008400000 */
[----:B------:R-:W-:Y:S01]  /*1a5e0*/  FMNMX R19, R19, R22, !PT ;  /* 0x0000001613137209 */ /* 0x000fe20007800000 */
[----:B------:R-:W-:Y:S02]  /*1a5f0*/  FMUL R22, R12, UR9 ;  /* 0x000000090c167c20 */ /* 0x000fe40008400000 */
[----:B------:R-:W-:Y:S01]  /*1a600*/  FMNMX R15, R0, R15, !PT ;  /* 0x0000000f000f7209 */ /* 0x000fe20007800000 */
[----:B------:R-:W-:Y:S01]  /*1a610*/  FMUL R0, R14, UR9 ;  /* 0x000000090e007c20 */ /* 0x000fe20008400000 */
[----:B------:R-:W-:-:S02]  /*1a620*/  FMNMX R13, R13, R21, !PT ;  /* 0x000000150d0d7209 */ /* 0x000fc40007800000 */
[----:B------:R-:W-:Y:S02]  /*1a630*/  FMNMX R22, R22, R19, !PT ;  /* 0x0000001316167209 */ /* 0x000fe40007800000 */
[----:B------:R-:W2:Y:S01]  /*1a640*/  LDL.LU R19, [R1+0x1fac] ;  /* 0x001fac0001137983 */ /* 0x000ea20000300800 */
[----:B------:R-:W-:-:S03]  /*1a650*/  FMNMX R0, R0, R13, !PT ;  /* 0x0000000d00007209 */ /* 0x000fc60007800000 */
[----:B------:R-:W3:Y:S01]  /*1a660*/  LDL.LU R13, [R1+0x1fa8] ;  /* 0x001fa800010d7983 */ /* 0x000ee20000300800 */
[----:B------:R-:W-:-:S05]  /*1a670*/  FMUL R21, R16, UR9 ;  /* 0x0000000910157c20 */ /* 0x000fca0008400000 */
[----:B------:R-:W-:Y:S02]  /*1a680*/  FMNMX R21, R21, R15, !PT ;  /* 0x0000000f15157209 */ /* 0x000fe40007800000 */
[----:B------:R-:W4:Y:S01]  /*1a690*/  LDL.LU R15, [R1+0x1fa4] ;  /* 0x001fa400010f7983 */ /* 0x000f220000300800 */
[----:B------:R-:W-:-:S05]  /*1a6a0*/  FMUL R28, R10, UR9 ;  /* 0x000000090a1c7c20 */ /* 0x000fca0008400000 */
[----:B------:R-:W-:Y:S01]  /*1a6b0*/  FMNMX R3, R28, R3, !PT ;  /* 0x000000031c037209 */ /* 0x000fe20007800000 */
[----:B------:R-:W-:Y:S01]  /*1a6c0*/  FMUL R28, R11, UR9 ;  /* 0x000000090b1c7c20 */ /* 0x000fe20008400000 */
[----:B------:R3:W-:Y:S04]  /*1a6d0*/  STL [R1+0x2c], R21 ;  /* 0x00002c1501007387 */ /* 0x0007e80000100800 */
[----:B------:R-:W-:Y:S01]  /*1a6e0*/  FMNMX R3, R28, R3, !PT ;  /* 0x000000031c037209 */ /* 0x000fe20007800000 */
[----:B------:R-:W-:-:S05]  /*1a6f0*/  FMUL R28, R18, UR9 ;  /* 0x00000009121c7c20 */ /* 0x000fca0008400000 */
[----:B------:R-:W-:-:S05]  /*1a700*/  FMNMX R28, R28, R3, !PT ;  /* 0x000000031c1c7209 */ /* 0x000fca0007800000 */
[----:B------:R-:W-:Y:S01]  /*1a710*/  STL [R1+0x28], R28 ;  /* 0x0000281c01007387 */ /* 0x000fe20000100800 */
[----:B---3--:R-:W-:-:S05]  /*1a720*/  FMUL R21, R13, UR9 ;  /* 0x000000090d157c20 */ /* 0x008fca0008400000 */
[----:B------:R-:W-:Y:S02]  /*1a730*/  FMNMX R21, R21, R22, !PT ;  /* 0x0000001615157209 */ /* 0x000fe40007800000 */
[----:B------:R-:W3:Y:S04]  /*1a740*/  LDL.LU R22, [R1+0x1fa0] ;  /* 0x001fa00001167983 */ /* 0x000ee80000300800 */
[----:B------:R0:W-:Y:S04]  /*1a750*/  STL [R1+0x24], R21 ;  /* 0x0000241501007387 */ /* 0x0001e80000100800 */
[----:B0-----:R-:W2:Y:S01]  /*1a760*/  LDL.LU R21, [R1+0x1f9c] ;  /* 0x001f9c0001157983 */ /* 0x001ea20000300800 */
[----:B----4-:R-:W-:-:S05]  /*1a770*/  FMUL R3, R15, UR9 ;  /* 0x000000090f037c20 */ /* 0x010fca0008400000 */
[----:B------:R-:W-:Y:S02]  /*1a780*/  FMNMX R3, R3, R0, !PT ;  /* 0x0000000003037209 */ /* 0x000fe40007800000 */
[----:B------:R-:W4:Y:S04]  /*1a790*/  LDL.LU R0, [R1+0x1f98] ;  /* 0x001f980001007983 */ /* 0x000f280000300800 */
[----:B------:R0:W-:Y:S04]  /*1a7a0*/  STL [R1+0x1f94], R26 ;  /* 0x001f941a01007387 */ /* 0x0001e80000100800 */
[----:B0-----:R-:W3:Y:S04]  /*1a7b0*/  LDL.LU R26, [R1+0x28] ;  /* 0x00002800011a7983 */ /* 0x001ee80000300800 */
[----:B------:R-:W-:Y:S04]  /*1a7c0*/  STL [R1+0x20], R3 ;  /* 0x0000200301007387 */ /* 0x000fe80000100800 */
[----:B------:R0:W-:Y:S04]  /*1a7d0*/  STL [R1+0x1f90], R27 ;  /* 0x001f901b01007387 */ /* 0x0001e80000100800 */
[----:B0-----:R-:W4:Y:S04]  /*1a7e0*/  LDL.LU R27, [R1+0x2c] ;  /* 0x00002c00011b7983 */ /* 0x001f280000300800 */
[----:B------:R0:W-:Y:S04]  /*1a7f0*/  STL [R1+0x1f8c], R14 ;  /* 0x001f8c0e01007387 */ /* 0x0001e80000100800 */
[----:B0-----:R-:W4:Y:S04]  /*1a800*/  LDL.LU R14, [R1+0x24] ;  /* 0x00002400010e7983 */ /* 0x001f280000300800 */
[----:B------:R-:W-:Y:S04]  /*1a810*/  STL [R1+0x1f88], R15 ;  /* 0x001f880f01007387 */ /* 0x000fe80000100800 */
[----:B--2---:R0:W-:Y:S04]  /*1a820*/  STL [R1+0x1f84], R21 ;  /* 0x001f841501007387 */ /* 0x0041e80000100800 */
[----:B0-----:R-:W2:Y:S01]  /*1a830*/  LDL.LU R21, [R1+0x20] ;  /* 0x0000200001157983 */ /* 0x001ea20000300800 */
[----:B------:R-:W-:Y:S01]  /*1a840*/  FMUL R3, R17, UR9 ;  /* 0x0000000911037c20 */ /* 0x000fe20008400000 */
[----:B------:R-:W-:-:S05]  /*1a850*/  FMUL R28, R19, UR9 ;  /* 0x00000009131c7c20 */ /* 0x000fca0008400000 */
[----:B---3--:R-:W-:Y:S02]  /*1a860*/  FMNMX R28, R28, R26, !PT ;  /* 0x0000001a1c1c7209 */ /* 0x008fe40007800000 */
[----:B----4-:R-:W-:-:S05]  /*1a870*/  FMNMX R3, R3, R27, !PT ;  /* 0x0000001b03037209 */ /* 0x010fca0007800000 */
[----:B------:R-:W0:Y:S04]  /*1a880*/  SHFL.BFLY PT, R26, R3, 0x2, 0x1f ;  /* 0x0c401f00031a7f89 */ /* 0x000e2800000e0000 */
[----:B------:R-:W1:Y:S04]  /*1a890*/  SHFL.BFLY PT, R27, R14, 0x2, 0x1f ;  /* 0x0c401f000e1b7f89 */ /* 0x000e6800000e0000 */
[----:B0-----:R0:W-:Y:S04]  /*1a8a0*/  STL [R1+0x38], R26 ;  /* 0x0000381a01007387 */ /* 0x0011e80000100800 */
[----:B0-----:R-:W3:Y:S04]  /*1a8b0*/  LDL.LU R26, [R1+0x1f94] ;  /* 0x001f9400011a7983 */ /* 0x001ee80000300800 */
[----:B------:R-:W-:Y:S04]  /*1a8c0*/  STL [R1+0x30], R28 ;  /* 0x0000301c01007387 */ /* 0x000fe80000100800 */
[----:B------:R-:W0:Y:S01]  /*1a8d0*/  SHFL.BFLY PT, R28, R28, 0x2, 0x1f ;  /* 0x0c401f001c1c7f89 */ /* 0x000e2200000e0000 */
[----:B-1----:R-:W-:-:S03]  /*1a8e0*/  FMNMX R14, R14, R27, !PT ;  /* 0x0000001b0e0e7209 */ /* 0x002fc60007800000 */
[----:B0-----:R-:W-:Y:S04]  /*1a8f0*/  STL [R1+0x3c], R28 ;  /* 0x00003c1c01007387 */ /* 0x001fe80000100800 */
[----:B------:R-:W4:Y:S04]  /*1a900*/  LDL.LU R27, [R1+0x1f90] ;  /* 0x001f9000011b7983 */ /* 0x000f280000300800 */
[----:B------:R0:W-:Y:S04]  /*1a910*/  STL [R1+0x2c], R14 ;  /* 0x00002c0e01007387 */ /* 0x0001e80000100800 */
[----:B0-----:R-:W4:Y:S04]  /*1a920*/  LDL.LU R14, [R1+0x1f8c] ;  /* 0x001f8c00010e7983 */ /* 0x001f280000300800 */
[----:B--2---:R-:W0:Y:S02]  /*1a930*/  SHFL.BFLY PT, R15, R21, 0x2, 0x1f ;  /* 0x0c401f00150f7f89 */ /* 0x004e2400000e0000 */
[----:B0-----:R-:W-:-:S02]  /*1a940*/  FMNMX R21, R21, R15, !PT ;  /* 0x0000000f15157209 */ /* 0x001fc40007800000 */
[----:B------:R-:W2:Y:S04]  /*1a950*/  LDL.LU R15, [R1+0x1f88] ;  /* 0x001f8800010f7983 */ /* 0x000ea80000300800 */
[----:B------:R0:W-:Y:S04]  /*1a960*/  STL [R1+0x28], R21 ;  /* 0x0000281501007387 */ /* 0x0001e80000100800 */
[----:B0-----:R-:W2:Y:S04]  /*1a970*/  LDL.LU R21, [R1+0x1f84] ;  /* 0x001f840001157983 */ /* 0x001ea80000300800 */
[----:B------:R0:W-:Y:S04]  /*1a980*/  STL [R1+0x1f80], R4 ;  /* 0x001f800401007387 */ /* 0x0001e80000100800 */
[----:B0-----:R-:W3:Y:S04]  /*1a990*/  LDL.LU R4, [R1+0x30] ;  /* 0x0000300001047983 */ /* 0x001ee80000300800 */
[----:B------:R0:W-:Y:S04]  /*1a9a0*/  STL [R1+0x1f7c], R5 ;  /* 0x001f7c0501007387 */ /* 0x0001e80000100800 */
[----:B0-----:R-:W4:Y:S04]  /*1a9b0*/  LDL.LU R5, [R1+0x2c] ;  /* 0x00002c0001057983 */ /* 0x001f280000300800 */
[----:B------:R0:W-:Y:S04]  /*1a9c0*/  STL [R1+0x1f78], R8 ;  /* 0x001f780801007387 */ /* 0x0001e80000100800 */
[----:B0-----:R-:W3:Y:S04]  /*1a9d0*/  LDL.LU R8, [R1+0x3c] ;  /* 0x00003c0001087983 */ /* 0x001ee80000300800 */
[----:B------:R0:W-:Y:S04]  /*1a9e0*/  STL [R1+0x1f74], R9 ;  /* 0x001f740901007387 */ /* 0x0001e80000100800 */
[----:B0-----:R-:W2:Y:S04]  /*1a9f0*/  LDL.LU R9, [R1+0x38] ;  /* 0x0000380001097983 */ /* 0x001ea80000300800 */
[----:B------:R0:W-:Y:S04]  /*1aa00*/  STL [R1+0x1f70], R16 ;  /* 0x001f701001007387 */ /* 0x0001e80000100800 */
[----:B0-----:R-:W2:Y:S01]  /*1aa10*/  LDL.LU R16, [R1+0x28] ;  /* 0x0000280001107983 */ /* 0x001ea20000300800 */
[----:B------:R-:W0:Y:S02]  /*1aa20*/  S2R R28, SR_TID.X ;  /* 0x00000000001c7919 */ /* 0x000e240000002100 */
[----:B0-----:R-:W-:-:S02]  /*1aa30*/  LOP3.LUT R28, R28, 0x1c, RZ, 0xc0, !PT ;  /* 0x0000001c1c1c7812 */ /* 0x001fc400078ec0ff */
[----:B---3--:R-:W-:Y:S02]  /*1aa40*/  FMNMX R8, R4, R8, !PT ;  /* 0x0000000804087209 */ /* 0x008fe40007800000 */
[----:B----4-:R-:W0:Y:S01]  /*1aa50*/  SHFL.BFLY PT, R4, R5, 0x1, 0x1f ;  /* 0x0c201f0005047f89 */ /* 0x010e2200000e0000 */
[----:B--2---:R-:W-:-:S05]  /*1aa60*/  FMNMX R3, R3, R9, !PT ;  /* 0x0000000903037209 */ /* 0x004fca0007800000 */
[----:B------:R-:W-:Y:S04]  /*1aa70*/  STL [R1+0x24], R3 ;  /* 0x0000240301007387 */ /* 0x000fe80000100800 */
[----:B------:R-:W1:Y:S04]  /*1aa80*/  SHFL.BFLY PT, R3, R3, 0x1, 0x1f ;  /* 0x0c201f0003037f89 */ /* 0x000e6800000e0000 */
[----:B------:R-:W-:Y:S04]  /*1aa90*/  STL [R1+0x20], R8 ;  /* 0x0000200801007387 */ /* 0x000fe80000100800 */
[----:B------:R-:W2:Y:S04]  /*1aaa0*/  SHFL.BFLY PT, R8, R8, 0x1, 0x1f ;  /* 0x0c201f0008087f89 */ /* 0x000ea800000e0000 */
[----:B------:R-:W3:Y:S01]  /*1aab0*/  SHFL.BFLY PT, R9, R16, 0x1, 0x1f ;  /* 0x0c201f0010097f89 */ /* 0x000ee200000e0000 */
[----:B0-----:R-:W-:-:S03]  /*1aac0*/  FMNMX R5, R5, R4, !PT ;  /* 0x0000000405057209 */ /* 0x001fc60007800000 */
[----:B-1----:R0:W-:Y:S04]  /*1aad0*/  STL [R1+0x38], R3 ;  /* 0x0000380301007387 */ /* 0x0021e80000100800 */
[----:B--2---:R1:W-:Y:S01]  /*1aae0*/  STL [R1+0x3c], R8 ;  /* 0x00003c0801007387 */ /* 0x0043e20000100800 */
[----:B0-----:R-:W-:-:S03]  /*1aaf0*/  SHF.R.U32.HI R3, RZ, 0x3, R0 ;  /* 0x00000003ff037819 */ /* 0x001fc60000011600 */
[----:B------:R-:W2:Y:S01]  /*1ab00*/  LDL.LU R4, [R1+0x1f80] ;  /* 0x001f800001047983 */ /* 0x000ea20000300800 */
[----:B------:R-:W-:Y:S02]  /*1ab10*/  LOP3.LUT R3, R3, 0xc, RZ, 0xc0, !PT ;  /* 0x0000000c03037812 */ /* 0x000fe400078ec0ff */
[----:B-1----:R-:W-:Y:S01]  /*1ab20*/  LEA R8, R28, UR6, 0x2 ;  /* 0x000000061c087c11 */ /* 0x002fe2000f8e10ff */
[----:B------:R0:W-:Y:S01]  /*1ab30*/  STL [R1+0x2c], R5 ;  /* 0x00002c0501007387 */ /* 0x0001e20000100800 */
[----:B---3--:R-:W-:Y:S02]  /*1ab40*/  FMNMX R16, R16, R9, !PT ;  /* 0x0000000910107209 */ /* 0x008fe40007800000 */
[----:B------:R-:W-:Y:S01]  /*1ab50*/  IADD3 R3, R8, R3, RZ ;  /* 0x0000000308037210 */ /* 0x000fe20007ffe0ff */
[----:B0-----:R-:W3:Y:S04]  /*1ab60*/  LDL.LU R5, [R1+0x1f7c] ;  /* 0x001f7c0001057983 */ /* 0x001ee80000300800 */
[----:B------:R-:W4:Y:S04]  /*1ab70*/  LDL.LU R8, [R1+0x1f78] ;  /* 0x001f780001087983 */ /* 0x000f280000300800 */
[----:B------:R-:W4:Y:S04]  /*1ab80*/  LDL.LU R9, [R1+0x1f74] ;  /* 0x001f740001097983 */ /* 0x000f280000300800 */
[----:B------:R0:W-:Y:S04]  /*1ab90*/  STL [R1+0x28], R16 ;  /* 0x0000281001007387 */ /* 0x0001e80000100800 */
[----:B0-----:R-:W4:Y:S04]  /*1aba0*/  LDL.LU R16, [R1+0x1f70] ;  /* 0x001f700001107983 */ /* 0x001f280000300800 */
        /* <DEDUP_REMOVED lines=11> */
[----:B0-----:R-:W2:Y:S04]  /*1ac60*/  LDL.LU R10, [R1+0x10] ;  /* 0x00001000010a7983 */ /* 0x001ea80000300800 */
[----:B------:R0:W-:Y:S04]  /*1ac70*/  STL [R1+0x1f54], R11 ;  /* 0x001f540b01007387 */ /* 0x0001e80000100800 */
[----:B0-----:R-:W2:Y:S04]  /*1ac80*/  LDL.LU R11, [R1+0x14] ;  /* 0x00001400010b7983 */ /* 0x001ea80000300800 */
[----:B------:R0:W-:Y:S04]  /*1ac90*/  STL [R1+0x1f50], R18 ;  /* 0x001f501201007387 */ /* 0x0001e80000100800 */
[----:B0-----:R-:W2:Y:S04]  /*1aca0*/  LDL.LU R18, [R1] ;  /* 0x0000000001127983 */ /* 0x001ea80000300800 */
[----:B------:R0:W-:Y:S04]  /*1acb0*/  STL [R1+0x1f4c], R19 ;  /* 0x001f4c1301007387 */ /* 0x0001e80000100800 */
[----:B0-----:R-:W2:Y:S01]  /*1acc0*/  LDL.LU R19, [R1+0x24] ;  /* 0x0000240001137983 */ /* 0x001ea20000300800 */
[----:B------:R-:W-:-:S03]  /*1acd0*/  LEA R0, R0, UR6, 0x2 ;  /* 0x0000000600007c11 */ /* 0x000fc6000f8e10ff */
[----:B----4-:R-:W-:Y:S01]  /*1ace0*/  @!P0 STS [R3+0x80], R23 ;  /* 0x0000801703008388 */ /* 0x010fe20000000800 */
[----:B---3--:R-:W-:-:S03]  /*1acf0*/  FMNMX R6, R6, R22, !PT ;  /* 0x0000001606067209 */ /* 0x008fc60007800000 */
[----:B--2---:R0:W-:Y:S04]  /*1ad00*/  @!P0 STS [R3], R7 ;  /* 0x0000000703008388 */ /* 0x0041e80000000800 */
[----:B------:R-:W-:Y:S01]  /*1ad10*/  @!P0 STS [R3+0x180], R6 ;  /* 0x0001800603008388 */ /* 0x000fe20000000800 */
[----:B------:R-:W-:-:S03]  /*1ad20*/  FMNMX R19, R19, R17, !PT ;  /* 0x0000001113137209 */ /* 0x000fc60007800000 */
[----:B------:R-:W2:Y:S04]  /*1ad30*/  LDL.LU R17, [R1+0x1f6c] ;  /* 0x001f6c0001117983 */ /* 0x000ea80000300800 */
[----:B------:R-:W3:Y:S04]  /*1ad40*/  LDL.LU R22, [R1+0x1f68] ;  /* 0x001f680001167983 */ /* 0x000ee80000300800 */
[----:B0-----:R-:W4:Y:S04]  /*1ad50*/  LDL R7, [R1+0x4d8] ;  /* 0x0004d80001077983 */ /* 0x001f280000100800 */
[----:B------:R-:W3:Y:S04]  /*1ad60*/  LDL.LU R23, [R1+0x1f64] ;  /* 0x001f640001177983 */ /* 0x000ee80000300800 */
[----:B------:R-:W-:Y:S04]  /*1ad70*/  @!P0 STS [R3+0x100], R19 ;  /* 0x0001001303008388 */ /* 0x000fe80000000800 */
[----:B------:R0:W-:Y:S01]  /*1ad80*/  STL [R1+0x1f28], R3 ;  /* 0x001f280301007387 */ /* 0x0001e20000100800 */
[----:B------:R-:W-:Y:S06]  /*1ad90*/  BAR.SYNC.DEFER_BLOCKING 0x0 ;  /* 0x0000000000007b1d */ /* 0x000fec0000010000 */
[----:B0-----:R-:W2:Y:S04]  /*1ada0*/  LDL.LU R3, [R1+0x4] ;  /* 0x0000040001037983 */ /* 0x001ea80000300800 */
[----:B------:R-:W0:Y:S04]  /*1adb0*/  LDS R6, [R0] ;  /* 0x0000000000067984 */ /* 0x000e280000000800 */
[----:B0-----:R-:W0:Y:S02]  /*1adc0*/  SHFL.BFLY PT, R19, R6, 0x2, 0x1f ;  /* 0x0c401f0006137f89 */ /* 0x001e2400000e0000 */
[----:B0-----:R-:W-:-:S05]  /*1add0*/  FMNMX R19, R6, R19, !PT ;  /* 0x0000001306137209 */ /* 0x001fca0007800000 */
[----:B------:R-:W0:Y:S02]  /*1ade0*/  SHFL.BFLY PT, R6, R19, 0x1, 0x1f ;  /* 0x0c201f0013067f89 */ /* 0x000e2400000e0000 */
[----:B0-----:R-:W-:Y:S02]  /*1adf0*/  FMNMX R19, R19, R6, !PT ;  /* 0x0000000613137209 */ /* 0x001fe40007800000 */
[----:B------:R-:W3:Y:S04]  /*1ae00*/  LDL.LU R6, [R1+0x1f60] ;  /* 0x001f600001067983 */ /* 0x000ee80000300800 */
[----:B------:R-:W-:Y:S04]  /*1ae10*/  @!P0 STS [R0], R19 ;  /* 0x0000001300008388 */ /* 0x000fe80000000800 */
[----:B------:R0:W-:Y:S02]  /*1ae20*/  STL [R1+0x1f2c], R0 ;  /* 0x001f2c0001007387 */ /* 0x0001e40000100800 */
[----:B0-----:R-:W-:Y:S01]  /*1ae30*/  LEA R0, R28, UR6, 0x2 ;  /* 0x000000061c007c11 */ /* 0x001fe2000f8e10ff */
[----:B------:R-:W-:Y:S06]  /*1ae40*/  BAR.SYNC.DEFER_BLOCKING 0x0 ;  /* 0x0000000000007b1d */ /* 0x000fec0000010000 */
[----:B------:R-:W4:Y:S04]  /*1ae50*/  LDS R19, [R0] ;  /* 0x0000000000137984 */ /* 0x000f280000000800 */
[----:B------:R-:W0:Y:S01]  /*1ae60*/  LDS R0, [R0+0x80] ;  /* 0x0000800000007984 */ /* 0x000e220000000800 */
[----:B----4-:R-:W-:-:S03]  /*1ae70*/  FMNMX R19, R19, R7, !PT ;  /* 0x0000000713137209 */ /* 0x010fc60007800000 */
[----:B------:R-:W4:Y:S02]  /*1ae80*/  LDL.LU R7, [R1+0x1f5c] ;  /* 0x001f5c0001077983 */ /* 0x000f240000300800 */
[--C-:B------:R-:W-:Y:S01]  /*1ae90*/  FFMA R10, R10, UR9, -R19.reuse ;  /* 0x000000090a0a7c23 */ /* 0x100fe20008000813 */
[--C-:B------:R-:W-:Y:S01]  /*1aea0*/  FFMA R11, R11, UR9, -R19.reuse ;  /* 0x000000090b0b7c23 */ /* 0x100fe20008000813 */
[----:B------:R-:W-:Y:S02]  /*1aeb0*/  FFMA R18, R18, UR9, -R19 ;  /* 0x0000000912127c23 */ /* 0x000fe40008000813 */
[----:B------:R-:W-:Y:S01]  /*1aec0*/  FMUL R10, R10, 1.4426950216293334961 ;  /* 0x3fb8aa3b0a0a7820 */ /* 0x000fe20000400000 */
[----:B------:R-:W-:Y:S01]  /*1aed0*/  FMUL R11, R11, 1.4426950216293334961 ;  /* 0x3fb8aa3b0b0b7820 */ /* 0x000fe20000400000 */
[----:B------:R-:W-:-:S04]  /*1aee0*/  FMUL R18, R18, 1.4426950216293334961 ;  /* 0x3fb8aa3b12127820 */ /* 0x000fc80000400000 */
[----:B------:R-:W1:Y:S01]  /*1aef0*/  MUFU.EX2 R10, R10 ;  /* 0x0000000a000a7308 */ /* 0x000e620000000800 */
[----:B--2---:R-:W-:-:S07]  /*1af00*/  FFMA R3, R3, UR9, -R19 ;  /* 0x0000000903037c23 */ /* 0x004fce0008000813 */
[----:B------:R-:W2:Y:S01]  /*1af10*/  MUFU.EX2 R11, R11 ;  /* 0x0000000b000b7308 */ /* 0x000ea20000000800 */
[----:B------:R-:W-:-:S07]  /*1af20*/  FMUL R3, R3, 1.4426950216293334961 ;  /* 0x3fb8aa3b03037820 */ /* 0x000fce0000400000 */
[----:B------:R-:W0:Y:S08]  /*1af30*/  MUFU.EX2 R18, R18 ;  /* 0x0000001200127308 */ /* 0x000e300000000800 */
[----:B------:R-:W0:Y:S01]  /*1af40*/  MUFU.EX2 R3, R3 ;  /* 0x0000000300037308 */ /* 0x000e220000000800 */
[----:B------:R-:W-:Y:S01]  /*1af50*/  FFMA R24, R24, UR9, -R19 ;  /* 0x0000000918187c23 */ /* 0x000fe20008000813 */
[----:B------:R-:W-:Y:S04]  /*1af60*/  STL [R1+0x2ac], R19 ;  /* 0x0002ac1301007387 */ /* 0x000fe80000100800 */
[----:B-1----:R1:W-:Y:S01]  /*1af70*/  STL [R1+0x55c], R10 ;  /* 0x00055c0a01007387 */ /* 0x0023e20000100800 */
[----:B------:R-:W-:-:S03]  /*1af80*/  FMUL R24, R24, 1.4426950216293334961 ;  /* 0x3fb8aa3b18187820 */ /* 0x000fc60000400000 */
[----:B-1----:R-:W4:Y:S04]  /*1af90*/  LDL.LU R10, [R1+0x1f58] ;  /* 0x001f5800010a7983 */ /* 0x002f280000300800 */
[----:B--2---:R1:W-:Y:S04]  /*1afa0*/  STL [R1+0x558], R11 ;  /* 0x0005580b01007387 */ /* 0x0043e80000100800 */
[----:B-1----:R-:W2:Y:S04]  /*1afb0*/  LDL.LU R11, [R1+0x1f54] ;  /* 0x001f5400010b7983 */ /* 0x002ea80000300800 */
[----:B0-----:R0:W-:Y:S04]  /*1afc0*/  STL [R1+0x554], R18 ;  /* 0x0005541201007387 */ /* 0x0011e80000100800 */
[----:B0-----:R-:W2:Y:S04]  /*1afd0*/  LDL.LU R18, [R1+0x1f50] ;  /* 0x001f500001127983 */ /* 0x001ea80000300800 */
[----:B------:R0:W-:Y:S02]  /*1afe0*/  STL [R1+0x550], R3 ;  /* 0x0005500301007387 */ /* 0x0001e40000100800 */
[----:B0-----:R0:W1:Y:S02]  /*1aff0*/  MUFU.EX2 R3, R24 ;  /* 0x0000001800037308 */ /* 0x0010640000000800 */
[----:B0-----:R-:W3:Y:S01]  /*1b000*/  LDL R24, [R1+0x560] ;  /* 0x0005600001187983 */ /* 0x001ee20000100800 */
[----:B------:R-:W-:-:S04]  /*1b010*/  FFMA R25, R25, UR9, -R19 ;  /* 0x0000000919197c23 */ /* 0x000fc80008000813 */
[----:B------:R-:W-:Y:S01]  /*1b020*/  FMUL R25, R25, 1.4426950216293334961 ;  /* 0x3fb8aa3b19197820 */ /* 0x000fe20000400000 */
[----:B-1----:R0:W-:Y:S03]  /*1b030*/  STL [R1+0x54c], R3 ;  /* 0x00054c0301007387 */ /* 0x0021e60000100800 */
[----:B0-----:R-:W0:Y:S01]  /*1b040*/  MUFU.EX2 R3, R25 ;  /* 0x0000001900037308 */ /* 0x001e220000000800 */
[--C-:B------:R-:W-:Y:S01]  /*1b050*/  FFMA R12, R12, UR9, -R19.reuse ;  /* 0x000000090c0c7c23 */ /* 0x100fe20008000813 */
[----:B------:R-:W-:Y:S02]  /*1b060*/  FFMA R13, R13, UR9, -R19 ;  /* 0x000000090d0d7c23 */ /* 0x000fe40008000813 */
[----:B------:R-:W2:Y:S04]  /*1b070*/  LDL.LU R19, [R1+0x1f4c] ;  /* 0x001f4c0001137983 */ /* 0x000ea80000300800 */
[----:B0-----:R-:W-:Y:S01]  /*1b080*/  STL [R1+0x548], R3 ;  /* 0x0005480301007387 */ /* 0x001fe20000100800 */
[----:B---3--:R-:W-:-:S05]  /*1b090*/  FMNMX R0, R0, R24, !PT ;  /* 0x0000001800007209 */ /* 0x008fca0007800000 */
[----:B------:R-:W-:Y:S04]  /*1b0a0*/  STL [R1+0x2a8], R0 ;  /* 0x0002a80001007387 */ /* 0x000fe80000100800 */
[----:B------:R0:W-:Y:S04]  /*1b0b0*/  STL [R1+0x1f34], R3 ;  /* 0x001f340301007387 */ /* 0x0001e80000100800 */
[----:B0-----:R-:W3:Y:S01]  /*1b0c0*/  LDL.LU R3, [R1+0x1c] ;  /* 0x00001c0001037983 */ /* 0x001ee20000300800 */
[----:B------:R-:W-:Y:S01]  /*1b0d0*/  FMUL R12, R12, 1.4426950216293334961 ;  /* 0x3fb8aa3b0c0c7820 */ /* 0x000fe20000400000 */
[----:B------:R-:W-:Y:S01]  /*1b0e0*/  LEA R25, R28, UR6, 0x2 ;  /* 0x000000061c197c11 */ /* 0x000fe2000f8e10ff */
[----:B------:R-:W-:-:S02]  /*1b0f0*/  FMUL R13, R13, 1.4426950216293334961 ;  /* 0x3fb8aa3b0d0d7820 */ /* 0x000fc40000400000 */
[----:B------:R0:W1:Y:S02]  /*1b100*/  MUFU.EX2 R28, R12 ;  /* 0x0000000c001c7308 */ /* 0x0000640000000800 */
[----:B------:R-:W4:Y:S01]  /*1b110*/  LDS R24, [R25+0x100] ;  /* 0x0001000019187984 */ /* 0x000f220000000800 */
[----:B0-----:R-:W-:-:S05]  /*1b120*/  FFMA R12, R29, UR9, -R0 ;  /* 0x000000091d0c7c23 */ /* 0x001fca0008000800 */
[----:B------:R0:W2:Y:S02]  /*1b130*/  MUFU.EX2 R29, R13 ;  /* 0x0000000d001d7308 */ /* 0x0000a40000000800 */
[----:B0-----:R-:W-:Y:S01]  /*1b140*/  FMUL R13, R12, 1.4426950216293334961 ;  /* 0x3fb8aa3b0c0d7820 */ /* 0x001fe20000400000 */
[----:B-1----:R-:W-:Y:S04]  /*1b150*/  STL [R1+0x544], R28 ;  /* 0x0005441c01007387 */ /* 0x002fe80000100800 */
[----:B------:R-:W-:Y:S04]  /*1b160*/  STL [R1+0x1f30], R28 ;  /* 0x001f301c01007387 */ /* 0x000fe80000100800 */
[----:B--2---:R-:W-:Y:S04]  /*1b170*/  STL [R1+0x540], R29 ;  /* 0x0005401d01007387 */ /* 0x004fe80000100800 */
[----:B------:R-:W-:Y:S01]  /*1b180*/  STL [R1+0x1f38], R29 ;  /* 0x001f381d01007387 */ /* 0x000fe20000100800 */
[----:B---3--:R-:W-:-:S02]  /*1b190*/  FFMA R12, R3, UR9, -R0 ;  /* 0x00000009030c7c23 */ /* 0x008fc40008000800 */
[----:B------:R-:W0:Y:S02]  /*1b1a0*/  MUFU.EX2 R3, R13 ;  /* 0x0000000d00037308 */ /* 0x000e240000000800 */
[----:B------:R-:W-:Y:S01]  /*1b1b0*/  FMUL R12, R12, 1.4426950216293334961 ;  /* 0x3fb8aa3b0c0c7820 */ /* 0x000fe20000400000 */
[----:B0-----:R0:W-:Y:S05]  /*1b1c0*/  STL [R1+0x53c], R3 ;  /* 0x00053c0301007387 */ /* 0x0011ea0000100800 */
[----:B0-----:R-:W0:Y:S01]  /*1b1d0*/  MUFU.EX2 R3, R12 ;  /* 0x0000000c00037308 */ /* 0x001e220000000800 */
[----:B------:R-:W-:Y:S02]  /*1b1e0*/  FFMA R13, R20, UR9, -R0 ;  /* 0x00000009140d7c23 */ /* 0x000fe40008000800 */
[----:B------:R-:W2:Y:S02]  /*1b1f0*/  LDL.LU R20, [R1+0x1f48] ;  /* 0x001f480001147983 */ /* 0x000ea40000300800 */
[----:B------:R-:W-:-:S02]  /*1b200*/  FMUL R13, R13, 1.4426950216293334961 ;  /* 0x3fb8aa3b0d0d7820 */ /* 0x000fc40000400000 */
[----:B0-----:R0:W-:Y:S04]  /*1b210*/  STL [R1+0x538], R3 ;  /* 0x0005380301007387 */ /* 0x0011e80000100800 */
[----:B0-----:R-:W4:Y:S01]  /*1b220*/  LDL R3, [R1+0x564] ;  /* 0x0005640001037983 */ /* 0x001f220000100800 */
[--C-:B------:R-:W-:Y:S01]  /*1b230*/  FFMA R12, R2, UR9, -R0.reuse ;  /* 0x00000009020c7c23 */ /* 0x100fe20008000800 */
[----:B------:R0:W1:Y:S03]  /*1b240*/  MUFU.EX2 R29, R13 ;  /* 0x0000000d001d7308 */ /* 0x0000660000000800 */
[----:B------:R-:W-:Y:S01]  /*1b250*/  FMUL R12, R12, 1.4426950216293334961 ;  /* 0x3fb8aa3b0c0c7820 */ /* 0x000fe20000400000 */
[--C-:B0-----:R-:W-:Y:S01]  /*1b260*/  FFMA R13, R26, UR9, -R0.reuse ;  /* 0x000000091a0d7c23 */ /* 0x101fe20008000800 */
[----:B------:R-:W-:-:S03]  /*1b270*/  IMAD.MOV.U32 R26, RZ, RZ, R0 ;  /* 0x000000ffff1a7224 */ /* 0x000fc600078e0000 */
[----:B------:R0:W3:Y:S01]  /*1b280*/  MUFU.EX2 R28, R12 ;  /* 0x0000000c001c7308 */ /* 0x0000e20000000800 */
[----:B------:R-:W-:Y:S01]  /*1b290*/  FMUL R13, R13, 1.4426950216293334961 ;  /* 0x3fb8aa3b0d0d7820 */ /* 0x000fe20000400000 */
[----:B0-----:R-:W-:-:S06]  /*1b2a0*/  FFMA R12, R27, UR9, -R26 ;  /* 0x000000091b0c7c23 */ /* 0x001fcc000800081a */
[----:B------:R-:W0:Y:S01]  /*1b2b0*/  MUFU.EX2 R0, R13 ;  /* 0x0000000d00007308 */ /* 0x000e220000000800 */
[----:B------:R-:W-:-:S07]  /*1b2c0*/  FMUL R12, R12, 1.4426950216293334961 ;  /* 0x3fb8aa3b0c0c7820 */ /* 0x000fce0000400000 */
[----:B------:R-:W0:Y:S01]  /*1b2d0*/  MUFU.EX2 R2, R12 ;  /* 0x0000000c00027308 */ /* 0x000e220000000800 */
[----:B-1----:R-:W-:Y:S04]  /*1b2e0*/  STL [R1+0x534], R29 ;  /* 0x0005341d01007387 */ /* 0x002fe80000100800 */
[----:B---3--:R-:W-:Y:S04]  /*1b2f0*/  STL [R1+0x530], R28 ;  /* 0x0005301c01007387 */ /* 0x008fe80000100800 */
[----:B------:R-:W-:Y:S04]  /*1b300*/  STL [R1+0x1f44], R28 ;  /* 0x001f441c01007387 */ /* 0x000fe80000100800 */
[----:B0-----:R-:W-:Y:S04]  /*1b310*/  STL [R1+0x52c], R0 ;  /* 0x00052c0001007387 */ /* 0x001fe80000100800 */
[----:B------:R-:W-:Y:S04]  /*1b320*/  STL [R1+0x1f3c], R0 ;  /* 0x001f3c0001007387 */ /* 0x000fe80000100800 */
[----:B------:R-:W-:Y:S04]  /*1b330*/  STL [R1+0x528], R2 ;  /* 0x0005280201007387 */ /* 0x000fe80000100800 */
[----:B------:R0:W-:Y:S01]  /*1b340*/  STL [R1+0x1f40], R2 ;  /* 0x001f400201007387 */ /* 0x0001e20000100800 */
[--C-:B------:R-:W-:Y:S01]  /*1b350*/  FFMA R14, R14, UR9, -R26.reuse ;  /* 0x000000090e0e7c23 */ /* 0x100fe2000800081a */
[----:B------:R-:W-:-:S02]  /*1b360*/  FFMA R15, R15, UR9, -R26 ;  /* 0x000000090f0f7c23 */ /* 0x000fc4000800081a */
[----:B------:R1:W3:Y:S04]  /*1b370*/  LDS R12, [R25+0x180] ;  /* 0x00018000190c7984 */ /* 0x0002e80000000800 */
[----:B0-----:R-:W3:Y:S01]  /*1b380*/  LDL R2, [R1+0x568] ;  /* 0x0005680001027983 */ /* 0x001ee20000100800 */
[----:B------:R-:W-:Y:S01]  /*1b390*/  FMUL R14, R14, 1.4426950216293334961 ;  /* 0x3fb8aa3b0e0e7820 */ /* 0x000fe20000400000 */
[----:B------:R-:W-:-:S03]  /*1b3a0*/  FMUL R15, R15, 1.4426950216293334961 ;  /* 0x3fb8aa3b0f0f7820 */ /* 0x000fc60000400000 */
[----:B------:R0:W0:Y:S08]  /*1b3b0*/  MUFU.EX2 R26, R14 ;  /* 0x0000000e001a7308 */ /* 0x0000300000000800 */
[----:B-1----:R-:W1:Y:S01]  /*1b3c0*/  MUFU.EX2 R25, R15 ;  /* 0x0000000f00197308 */ /* 0x002e620000000800 */
[----:B------:R-:W-:Y:S01]  /*1b3d0*/  BAR.SYNC.DEFER_BLOCKING 0x0 ;  /* 0x0000000000007b1d */ /* 0x000fe20000010000 */
[----:B----4-:R-:W-:-:S05]  /*1b3e0*/  FMNMX R0, R24, R3, !PT ;  /* 0x0000000318007209 */ /* 0x010fca0007800000 */
[--C-:B--2---:R-:W-:Y:S01]  /*1b3f0*/  FFMA R13, R20, UR9, -R0.reuse ;  /* 0x00000009140d7c23 */ /* 0x104fe20008000800 */
[----:B0-----:R-:W-:-:S03]  /*1b400*/  FFMA R14, R21, UR9, -R0 ;  /* 0x00000009150e7c23 */ /* 0x001fc60008000800 */
[----:B------:R-:W-:Y:S01]  /*1b410*/  FMUL R13, R13, 1.4426950216293334961 ;  /* 0x3fb8aa3b0d0d7820 */ /* 0x000fe20000400000 */
[----:B------:R-:W-:-:S03]  /*1b420*/  FMUL R14, R14, 1.4426950216293334961 ;  /* 0x3fb8aa3b0e0e7820 */ /* 0x000fc60000400000 */
[----:B------:R-:W0:Y:S08]  /*1b430*/  MUFU.EX2 R28, R13 ;  /* 0x0000000d001c7308 */ /* 0x000e300000000800 */
[----:B------:R-:W2:Y:S01]  /*1b440*/  MUFU.EX2 R3, R14 ;  /* 0x0000000e00037308 */ /* 0x000ea20000000800 */
[--C-:B------:R-:W-:Y:S01]  /*1b450*/  FFMA R4, R4, UR9, -R0.reuse ;  /* 0x0000000904047c23 */ /* 0x100fe20008000800 */
[----:B------:R-:W-:Y:S03]  /*1b460*/  STL [R1+0x2a4], R0 ;  /* 0x0002a40001007387 */ /* 0x000fe60000100800 */
[----:B------:R-:W-:Y:S01]  /*1b470*/  FMUL R4, R4, 1.4426950216293334961 ;  /* 0x3fb8aa3b04047820 */ /* 0x000fe20000400000 */
[----:B------:R-:W-:Y:S01]  /*1b480*/  STL [R1+0x524], R26 ;  /* 0x0005241a01007387 */ /* 0x000fe20000100800 */
[----:B------:R-:W-:-:S03]  /*1b490*/  FFMA R5, R5, UR9, -R0 ;  /* 0x0000000905057c23 */ /* 0x000fc60008000800 */
[----:B-1----:R-:W-:Y:S04]  /*1b4a0*/  STL [R1+0x520], R25 ;  /* 0x0005201901007387 */ /* 0x002fe80000100800 */
[----:B0-----:R-:W-:Y:S04]  /*1b4b0*/  STL [R1+0x51c], R28 ;  /* 0x00051c1c01007387 */ /* 0x001fe80000100800 */
[----:B--2---:R0:W-:Y:S01]  /*1b4c0*/  STL [R1+0x518], R3 ;  /* 0x0005180301007387 */ /* 0x0041e20000100800 */
[----:B------:R-:W-:Y:S01]  /*1b4d0*/  FMUL R5, R5, 1.4426950216293334961 ;  /* 0x3fb8aa3b05057820 */ /* 0x000fe20000400000 */
[----:B0-----:R0:W1:Y:S02]  /*1b4e0*/  MUFU.EX2 R3, R4 ;  /* 0x0000000400037308 */ /* 0x0010640000000800 */
[----:B0-----:R-:W-:-:S06]  /*1b4f0*/  FFMA R4, R8, UR9, -R0 ;  /* 0x0000000908047c23 */ /* 0x001fcc0008000800 */
[----:B------:R0:W2:Y:S01]  /*1b500*/  MUFU.EX2 R21, R5 ;  /* 0x0000000500157308 */ /* 0x0000a20000000800 */
[----:B------:R-:W-:-:S07]  /*1b510*/  FMUL R4, R4, 1.4426950216293334961 ;  /* 0x3fb8aa3b04047820 */ /* 0x000fce0000400000 */
[----:B------:R4:W2:Y:S01]  /*1b520*/  MUFU.EX2 R24, R4 ;  /* 0x0000000400187308 */ /* 0x0008a20000000800 */
[----:B0-----:R-:W-:Y:S01]  /*1b530*/  FFMA R5, R9, UR9, -R0 ;  /* 0x0000000909057c23 */ /* 0x001fe20008000800 */
[----:B---3--:R-:W-:-:S03]  /*1b540*/  FMNMX R8, R12, R2, !PT ;  /* 0x000000020c087209 */ /* 0x008fc60007800000 */
[----:B------:R-:W-:Y:S01]  /*1b550*/  FMUL R5, R5, 1.4426950216293334961 ;  /* 0x3fb8aa3b05057820 */ /* 0x000fe20000400000 */
[----:B----4-:R-:W-:-:S03]  /*1b560*/  FFMA R4, R16, UR9, -R0 ;  /* 0x0000000910047c23 */ /* 0x010fc60008000800 */
[----:B------:R0:W3:Y:S01]  /*1b570*/  MUFU.EX2 R27, R5 ;  /* 0x00000005001b7308 */ /* 0x0000e20000000800 */
[----:B------:R-:W-:-:S07]  /*1b580*/  FMUL R4, R4, 1.4426950216293334961 ;  /* 0x3fb8aa3b04047820 */ /* 0x000fce0000400000 */
[----:B------:R4:W3:Y:S01]  /*1b590*/  MUFU.EX2 R13, R4 ;  /* 0x00000004000d7308 */ /* 0x0008e20000000800 */
[----:B0-----:R-:W-:-:S04]  /*1b5a0*/  FFMA R5, R17, UR9, -R0 ;  /* 0x0000000911057c23 */ /* 0x001fc80008000800 */
[----:B------:R-:W-:Y:S01]  /*1b5b0*/  FMUL R5, R5, 1.4426950216293334961 ;  /* 0x3fb8aa3b05057820 */ /* 0x000fe20000400000 */
[----:B----4-:R-:W-:-:S03]  /*1b5c0*/  FFMA R4, R22, UR9, -R8 ;  /* 0x0000000916047c23 */ /* 0x010fc60008000808 */
[----:B------:R0:W4:Y:S01]  /*1b5d0*/  MUFU.EX2 R12, R5 ;  /* 0x00000005000c7308 */ /* 0x0001220000000800 */
[----:B------:R-:W-:-:S07]  /*1b5e0*/  FMUL R4, R4, 1.4426950216293334961 ;  /* 0x3fb8aa3b04047820 */ /* 0x000fce0000400000 */
[----:B------:R-:W4:Y:S01]  /*1b5f0*/  MUFU.EX2 R0, R4 ;  /* 0x0000000400007308 */ /* 0x000f220000000800 */
[----:B-1----:R-:W-:Y:S01]  /*1b600*/  STL [R1+0x514], R3 ;  /* 0x0005140301007387 */ /* 0x002fe20000100800 */
[----:B------:R-:W-:-:S03]  /*1b610*/  FFMA R6, R6, UR9, -R8 ;  /* 0x0000000906067c23 */ /* 0x000fc60008000808 */
[----:B--2---:R-:W-:Y:S01]  /*1b620*/  STL [R1+0x510], R21 ;  /* 0x0005101501007387 */ /* 0x004fe20000100800 */
[----:B------:R-:W-:-:S03]  /*1b630*/  FMUL R6, R6, 1.4426950216293334961 ;  /* 0x3fb8aa3b06067820 */ /* 0x000fc60000400000 */
[----:B------:R-:W-:Y:S04]  /*1b640*/  STL [R1+0x50c], R24 ;  /* 0x00050c1801007387 */ /* 0x000fe80000100800 */
[----:B------:R-:W2:Y:S01]  /*1b650*/  LDL R17, [R1+0x550] ;  /* 0x0005500001117983 */ /* 0x000ea20000100800 */
[----:B0-----:R-:W-:-:S03]  /*1b660*/  FFMA R5, R23, UR9, -R8 ;  /* 0x0000000917057c23 */ /* 0x001fc60008000808 */
[----:B------:R0:W-:Y:S04]  /*1b670*/  STL [R1+0x2a0], R8 ;  /* 0x0002a00801007387 */ /* 0x0001e80000100800 */
[----:B------:R-:W2:Y:S04]  /*1b680*/  LDL R20, [R1+0x54c] ;  /* 0x00054c0001147983 */ /* 0x000ea80000100800 */
[----:B---3--:R-:W-:Y:S01]  /*1b690*/  STL [R1+0x508], R27 ;  /* 0x0005081b01007387 */ /* 0x008fe20000100800 */
[----:B------:R1:W-:Y:S03]  /*1b6a0*/  MUFU.EX2 R22, R6 ;  /* 0x0000000600167308 */ /* 0x0003e60000000800 */
[----:B------:R-:W-:Y:S04]  /*1b6b0*/  STL [R1+0x504], R13 ;  /* 0x0005040d01007387 */ /* 0x000fe80000100800 */
[----:B------:R-:W3:Y:S04]  /*1b6c0*/  LDL R23, [R1+0x554] ;  /* 0x0005540001177983 */ /* 0x000ee80000100800 */
[----:B----4-:R-:W-:Y:S04]  /*1b6d0*/  STL [R1+0x500], R12 ;  /* 0x0005000c01007387 */ /* 0x010fe80000100800 */
[----:B------:R-:W-:Y:S04]  /*1b6e0*/  STL [R1+0x4fc], R0 ;  /* 0x0004fc0001007387 */ /* 0x000fe80000100800 */
[----:B-1----:R-:W4:Y:S01]  /*1b6f0*/  LDL R6, [R1+0x518] ;  /* 0x0005180001067983 */ /* 0x002f220000100800 */
[----:B------:R-:W-:-:S04]  /*1b700*/  FMUL R5, R5, 1.4426950216293334961 ;  /* 0x3fb8aa3b05057820 */ /* 0x000fc80000400000 */
[----:B------:R1:W0:Y:S01]  /*1b710*/  MUFU.EX2 R2, R5 ;  /* 0x0000000500027308 */ /* 0x0002220000000800 */
[----:B------:R-:W-:-:S04]  /*1b720*/  FFMA R7, R7, UR9, -R8 ;  /* 0x0000000907077c23 */ /* 0x000fc80008000808 */
[----:B------:R-:W-:Y:S01]  /*1b730*/  FMUL R7, R7, 1.4426950216293334961 ;  /* 0x3fb8aa3b07077820 */ /* 0x000fe20000400000 */
[----:B------:R-:W-:-:S03]  /*1b740*/  FFMA R4, R10, UR9, -R8 ;  /* 0x000000090a047c23 */ /* 0x000fc60008000808 */
[----:B------:R0:W0:Y:S01]  /*1b750*/  MUFU.EX2 R16, R7 ;  /* 0x0000000700107308 */ /* 0x0000220000000800 */
[----:B-1----:R-:W-:Y:S01]  /*1b760*/  FFMA R5, R11, UR9, -R8 ;  /* 0x000000090b057c23 */ /* 0x002fe20008000808 */
[----:B0-----:R0:W-:Y:S04]  /*1b770*/  STL [R1+0x4f8], R2 ;  /* 0x0004f80201007387 */ /* 0x0011e80000100800 */
[----:B------:R-:W2:Y:S04]  /*1b780*/  LDL R10, [R1+0x53c] ;  /* 0x00053c00010a7983 */ /* 0x000ea80000100800 */
[----:B------:R-:W3:Y:S04]  /*1b790*/  LDL R7, [R1+0x55c] ;  /* 0x00055c0001077983 */ /* 0x000ee80000100800 */
[----:B------:R-:W-:Y:S04]  /*1b7a0*/  STL [R1+0x4f4], R22 ;  /* 0x0004f41601007387 */ /* 0x000fe80000100800 */
[----:B------:R-:W2:Y:S01]  /*1b7b0*/  LDL R11, [R1+0x538] ;  /* 0x00053800010b7983 */ /* 0x000ea20000100800 */
[----:B------:R-:W-:Y:S01]  /*1b7c0*/  FMUL R4, R4, 1.4426950216293334961 ;  /* 0x3fb8aa3b04047820 */ /* 0x000fe20000400000 */
[----:B------:R-:W-:-:S03]  /*1b7d0*/  FMUL R5, R5, 1.4426950216293334961 ;  /* 0x3fb8aa3b05057820 */ /* 0x000fc60000400000 */
[----:B------:R1:W0:Y:S02]  /*1b7e0*/  MUFU.EX2 R15, R4 ;  /* 0x00000004000f7308 */ /* 0x0002240000000800 */
[----:B-1----:R-:W-:-:S06]  /*1b7f0*/  FFMA R4, R18, UR9, -R8 ;  /* 0x0000000912047c23 */ /* 0x002fcc0008000808 */
[----:B------:R1:W0:Y:S01]  /*1b800*/  MUFU.EX2 R14, R5 ;  /* 0x00000005000e7308 */ /* 0x0002220000000800 */
[----:B------:R-:W-:Y:S01]  /*1b810*/  FMUL R4, R4, 1.4426950216293334961 ;  /* 0x3fb8aa3b04047820 */ /* 0x000fe20000400000 */
[----:B-1----:R-:W-:-:S06]  /*1b820*/  FFMA R5, R19, UR9, -R8 ;  /* 0x0000000913057c23 */ /* 0x002fcc0008000808 */
[----:B------:R-:W1:Y:S01]  /*1b830*/  MUFU.EX2 R8, R4 ;  /* 0x0000000400087308 */ /* 0x000e620000000800 */
[----:B------:R-:W-:Y:S04]  /*1b840*/  STL [R1+0x4f0], R16 ;  /* 0x0004f01001007387 */ /* 0x000fe80000100800 */
[----:B------:R-:W3:Y:S04]  /*1b850*/  LDL R18, [R1+0x558] ;  /* 0x0005580001127983 */ /* 0x000ee80000100800 */
[----:B0-----:R-:W-:Y:S04]  /*1b860*/  STL [R1+0x4ec], R15 ;  /* 0x0004ec0f01007387 */ /* 0x001fe80000100800 */
[----:B------:R-:W-:Y:S04]  /*1b870*/  STL [R1+0x4e8], R14 ;  /* 0x0004e80e01007387 */ /* 0x000fe80000100800 */
[----:B-1----:R0:W-:Y:S01]  /*1b880*/  STL [R1+0x4e4], R8 ;  /* 0x0004e40801007387 */ /* 0x0021e20000100800 */
[----:B------:R-:W-:-:S04]  /*1b890*/  FMUL R5, R5, 1.4426950216293334961 ;  /* 0x3fb8aa3b05057820 */ /* 0x000fc80000400000 */
[----:B------:R-:W1:Y:S01]  /*1b8a0*/  MUFU.EX2 R9, R5 ;  /* 0x0000000500097308 */ /* 0x000e620000000800 */
[----:B------:R-:W-:Y:S01]  /*1b8b0*/  FADD R4, R0, R2 ;  /* 0x0000000200047221 */ /* 0x000fe20000000000 */
[----:B----4-:R-:W-:Y:S02]  /*1b8c0*/  FADD R6, R28, R6 ;  /* 0x000000061c067221 */ /* 0x010fe40000000000 */
[----:B------:R-:W4:Y:S04]  /*1b8d0*/  LDL.LU R28, [R1+0x1f44] ;  /* 0x001f4400011c7983 */ /* 0x000f280000300800 */
[----:B-1----:R-:W-:Y:S01]  /*1b8e0*/  STL [R1+0x4e0], R9 ;  /* 0x0004e00901007387 */ /* 0x002fe20000100800 */
[----:B------:R-:W-:-:S03]  /*1b8f0*/  FADD R6, R3, R6 ;  /* 0x0000000603067221 */ /* 0x000fc60000000000 */
[----:B------:R-:W4:Y:S04]  /*1b900*/  LDL.LU R2, [R1+0x1f40] ;  /* 0x001f400001027983 */ /* 0x000f280000300800 */
[----:B------:R-:W4:Y:S01]  /*1b910*/  LDL.LU R0, [R1+0x1f3c] ;  /* 0x001f3c0001007983 */ /* 0x000f220000300800 */
[----:B--2---:R-:W-:-:S04]  /*1b920*/  FADD R5, R10, R11 ;  /* 0x0000000b0a057221 */ /* 0x004fc80000000000 */
[----:B------:R-:W-:Y:S02]  /*1b930*/  FADD R5, R29, R5 ;  /* 0x000000051d057221 */ /* 0x000fe40000000000 */
[----:B------:R-:W2:Y:S04]  /*1b940*/  LDL.LU R29, [R1+0x1f38] ;  /* 0x001f3800011d7983 */ /* 0x000ea80000300800 */
[----:B------:R-:W2:Y:S01]  /*1b950*/  LDL.LU R3, [R1+0x1f34] ;  /* 0x001f340001037983 */ /* 0x000ea20000300800 */
[----:B---3--:R-:W-:-:S04]  /*1b960*/  FADD R7, R7, R18 ;  /* 0x0000001207077221 */ /* 0x008fc80000000000 */
[----:B------:R-:W-:-:S04]  /*1b970*/  FADD R7, R23, R7 ;  /* 0x0000000717077221 */ /* 0x000fc80000000000 */
[----:B------:R-:W-:-:S04]  /*1b980*/  FADD R7, R17, R7 ;  /* 0x0000000711077221 */ /* 0x000fc80000000000 */
[----:B------:R-:W-:Y:S01]  /*1b990*/  FADD R7, R20, R7 ;  /* 0x0000000714077221 */ /* 0x000fe20000000000 */
[----:B----4-:R-:W-:Y:S02]  /*1b9a0*/  FADD R5, R28, R5 ;  /* 0x000000051c057221 */ /* 0x010fe40000000000 */
[----:B------:R-:W3:Y:S02]  /*1b9b0*/  LDL.LU R28, [R1+0x1f30] ;  /* 0x001f3000011c7983 */ /* 0x000ee40000300800 */
[----:B------:R-:W-:Y:S02]  /*1b9c0*/  FADD R5, R0, R5 ;  /* 0x0000000500057221 */ /* 0x000fe40000000000 */
[----:B------:R-:W4:Y:S01]  /*1b9d0*/  LDL.LU R0, [R1+0x1f2c] ;  /* 0x001f2c0001007983 */ /* 0x000f220000300800 */
[----:B--2---:R-:W-:-:S03]  /*1b9e0*/  FADD R7, R3, R7 ;  /* 0x0000000703077221 */ /* 0x004fc60000000000 */
[----:B------:R-:W2:Y:S01]  /*1b9f0*/  LDL.LU R3, [R1+0x1f28] ;  /* 0x001f280001037983 */ /* 0x000ea20000300800 */
[----:B------:R-:W-:-:S04]  /*1ba00*/  FADD R4, R22, R4 ;  /* 0x0000000416047221 */ /* 0x000fc80000000000 */
[----:B------:R-:W-:Y:S01]  /*1ba10*/  FADD R4, R16, R4 ;  /* 0x0000000410047221 */ /* 0x000fe20000000000 */
[----:B------:R-:W-:Y:S01]  /*1ba20*/  FADD R5, R2, R5 ;  /* 0x0000000502057221 */ /* 0x000fe20000000000 */
[----:B------:R-:W-:Y:S01]  /*1ba30*/  FADD R6, R21, R6 ;  /* 0x0000000615067221 */ /* 0x000fe20000000000 */
[----:B------:R-:W4:Y:S01]  /*1ba40*/  LDL.LU R2, [R1+0x1f24] ;  /* 0x001f240001027983 */ /* 0x000f220000300800 */
[----:B------:R-:W-:Y:S01]  /*1ba50*/  FADD R4, R15, R4 ;  /* 0x000000040f047221 */ /* 0x000fe20000000000 */
[----:B------:R-:W-:-:S03]  /*1ba60*/  FADD R5, R26, R5 ;  /* 0x000000051a057221 */ /* 0x000fc60000000000 */
[----:B------:R-:W-:Y:S01]  /*1ba70*/  FADD R4, R14, R4 ;  /* 0x000000040e047221 */ /* 0x000fe20000000000 */
[----:B------:R-:W-:-:S03]  /*1ba80*/  FADD R6, R24, R6 ;  /* 0x0000000618067221 */ /* 0x000fc60000000000 */
[----:B------:R-:W-:Y:S01]  /*1ba90*/  FADD R4, R8, R4 ;  /* 0x0000000408047221 */ /* 0x000fe20000000000 */
[----:B0-----:R-:W-:Y:S01]  /*1baa0*/  FADD R8, R25, R5 ;  /* 0x0000000519087221 */ /* 0x001fe20000000000 */
[----:B------:R-:W-:-:S04]  /*1bab0*/  FADD R6, R27, R6 ;  /* 0x000000061b067221 */ /* 0x000fc80000000000 */
[----:B------:R-:W-:Y:S01]  /*1bac0*/  FADD R6, R13, R6 ;  /* 0x000000060d067221 */ /* 0x000fe20000000000 */
[----:B------:R-:W-:-:S03]  /*1bad0*/  FADD R4, R9, R4 ;  /* 0x0000000409047221 */ /* 0x000fc60000000000 */
[----:B------:R-:W-:Y:S01]  /*1bae0*/  FADD R6, R12, R6 ;  /* 0x000000060c067221 */ /* 0x000fe20000000000 */
[----:B------:R-:W0:Y:S04]  /*1baf0*/  SHFL.BFLY PT, R9, R8, 0x2, 0x1f ;  /* 0x0c401f0008097f89 */ /* 0x000e2800000e0000 */
[----:B------:R-:W1:Y:S01]  /*1bb00*/  SHFL.BFLY PT, R5, R4, 0x2, 0x1f ;  /* 0x0c401f0004057f89 */ /* 0x000e6200000e0000 */
[----:B0-----:R-:W-:Y:S01]  /*1bb10*/  FADD R9, R8, R9 ;  /* 0x0000000908097221 */ /* 0x001fe20000000000 */
[----:B-1----:R-:W-:Y:S01]  /*1bb20*/  FADD R5, R4, R5 ;  /* 0x0000000504057221 */ /* 0x002fe20000000000 */
[----:B---3--:R-:W-:Y:S02]  /*1bb30*/  FADD R7, R28, R7 ;  /* 0x000000071c077221 */ /* 0x008fe40000000000 */
[----:B------:R-:W3:Y:S02]  /*1bb40*/  LDL.LU R28, [R1+0x1f20] ;  /* 0x001f2000011c7983 */ /* 0x000ee40000300800 */
[----:B------:R-:W-:-:S02]  /*1bb50*/  FADD R10, R29, R7 ;  /* 0x000000071d0a7221 */ /* 0x000fc40000000000 */
[----:B------:R-:W3:Y:S04]  /*1bb60*/  LDL.LU R29, [R1+0x1f1c] ;  /* 0x001f1c00011d7983 */ /* 0x000ee80000300800 */
[----:B------:R-:W3:Y:S04]  /*1bb70*/  LDL.64 R24, [R1+0xd70] ;  /* 0x000d700001187983 */ /* 0x000ee80000100a00 */
[----:B------:R-:W3:Y:S04]  /*1bb80*/  LDL.64 R22, [R1+0xce8] ;  /* 0x000ce80001167983 */ /* 0x000ee80000100a00 */
[----:B------:R-:W0:Y:S04]  /*1bb90*/  SHFL.BFLY PT, R11, R10, 0x2, 0x1f ;  /* 0x0c401f000a0b7f89 */ /* 0x000e2800000e0000 */
[----:B------:R-:W1:Y:S04]  /*1bba0*/  SHFL.BFLY PT, R7, R6, 0x2, 0x1f ;  /* 0x0c401f0006077f89 */ /* 0x000e6800000e0000 */
[----:B------:R-:W3:Y:S04]  /*1bbb0*/  LDL.64 R14, [R1+0xce0] ;  /* 0x000ce000010e7983 */ /* 0x000ee80000100a00 */
[----:B------:R-:W3:Y:S04]  /*1bbc0*/  LDL.64 R18, [R1+0xcd0] ;  /* 0x000cd00001127983 */ /* 0x000ee80000100a00 */
[----:B------:R-:W3:Y:S04]  /*1bbd0*/  LDL.64 R20, [R1+0xcd8] ;  /* 0x000cd80001147983 */ /* 0x000ee80000100a00 */
[----:B------:R-:W3:Y:S01]  /*1bbe0*/  LDL.64 R16, [R1+0xd68] ;  /* 0x000d680001107983 */ /* 0x000ee20000100a00 */
[----:B0-----:R-:W-:-:S03]  /*1bbf0*/  FADD R11, R10, R11 ;  /* 0x0000000b0a0b7221 */ /* 0x001fc60000000000 */
[----:B------:R-:W3:Y:S01]  /*1bc00*/  LDL.64 R12, [R1+0xcc8] ;  /* 0x000cc800010c7983 */ /* 0x000ee20000100a00 */
[----:B-1----:R-:W-:-:S03]  /*1bc10*/  FADD R7, R6, R7 ;  /* 0x0000000706077221 */ /* 0x002fc60000000000 */
[----:B------:R-:W0:Y:S04]  /*1bc20*/  SHFL.BFLY PT, R4, R11, 0x1, 0x1f ;  /* 0x0c201f000b047f89 */ /* 0x000e2800000e0000 */
[----:B------:R-:W1:Y:S04]  /*1bc30*/  SHFL.BFLY PT, R6, R9, 0x1, 0x1f ;  /* 0x0c201f0009067f89 */ /* 0x000e6800000e0000 */
[----:B------:R-:W2:Y:S04]  /*1bc40*/  SHFL.BFLY PT, R8, R7, 0x1, 0x1f ;  /* 0x0c201f0007087f89 */ /* 0x000ea800000e0000 */
[----:B------:R-:W4:Y:S04]  /*1bc50*/  SHFL.BFLY PT, R10, R5, 0x1, 0x1f ;  /* 0x0c201f00050a7f89 */ /* 0x000f2800000e0000 */
[----:B------:R-:W3:Y:S01]  /*1bc60*/  LDL.64 R26, [R1+0xca8] ;  /* 0x000ca800011a7983 */ /* 0x000ee20000100a00 */
[----:B0-----:R-:W-:Y:S01]  /*1bc70*/  FADD R4, R11, R4 ;  /* 0x000000040b047221 */ /* 0x001fe20000000000 */
[----:B-1----:R-:W-:Y:S01]  /*1bc80*/  FADD R6, R9, R6 ;  /* 0x0000000609067221 */ /* 0x002fe20000000000 */
[----:B--2---:R-:W-:Y:S01]  /*1bc90*/  FADD R7, R7, R8 ;  /* 0x0000000807077221 */ /* 0x004fe20000000000 */
[----:B----4-:R-:W-:-:S02]  /*1bca0*/  FADD R5, R5, R10 ;  /* 0x0000000a05057221 */ /* 0x010fc40000000000 */
[----:B------:R-:W-:Y:S04]  /*1bcb0*/  @!P0 STS [R3], R4 ;  /* 0x0000000403008388 */ /* 0x000fe80000000800 */
[----:B------:R-:W-:Y:S04]  /*1bcc0*/  @!P0 STS [R3+0x80], R6 ;  /* 0x0000800603008388 */ /* 0x000fe80000000800 */
[----:B------:R-:W-:Y:S04]  /*1bcd0*/  @!P0 STS [R3+0x100], R7 ;  /* 0x0001000703008388 */ /* 0x000fe80000000800 */
[----:B------:R-:W-:Y:S01]  /*1bce0*/  @!P0 STS [R3+0x180], R5 ;  /* 0x0001800503008388 */ /* 0x000fe20000000800 */
[----:B------:R-:W-:Y:S06]  /*1bcf0*/  BAR.SYNC.DEFER_BLOCKING 0x0 ;  /* 0x0000000000007b1d */ /* 0x000fec0000010000 */
[----:B------:R-:W0:Y:S04]  /*1bd00*/  LDS R3, [R0] ;  /* 0x0000000000037984 */ /* 0x000e280000000800 */
[----:B0-----:R-:W0:Y:S02]  /*1bd10*/  SHFL.BFLY PT, R4, R3, 0x2, 0x1f ;  /* 0x0c401f0003047f89 */ /* 0x001e2400000e0000 */
[----:B0-----:R-:W-:-:S05]  /*1bd20*/  FADD R3, R3, R4 ;  /* 0x0000000403037221 */ /* 0x001fca0000000000 */
[----:B------:R-:W0:Y:S02]  /*1bd30*/  SHFL.BFLY PT, R4, R3, 0x1, 0x1f ;  /* 0x0c201f0003047f89 */ /* 0x000e2400000e0000 */
[----:B0-----:R-:W-:-:S05]  /*1bd40*/  FADD R3, R3, R4 ;  /* 0x0000000403037221 */ /* 0x001fca0000000000 */
[----:B------:R0:W-:Y:S01]  /*1bd50*/  @!P0 STS [R0], R3 ;  /* 0x0000000300008388 */ /* 0x0001e20000000800 */
[----:B---3--:R-:W-:-:S04]  /*1bd60*/  IMAD.WIDE R4, R2, 0x2, R28 ;  /* 0x0000000202047825 */ /* 0x008fc800078e021c */
[C---:B------:R-:W-:Y:S02]  /*1bd70*/  IMAD.WIDE R6, R2.reuse, 0x2, R24 ;  /* 0x0000000202067825 */ /* 0x040fe400078e0218 */
[----:B------:R-:W2:Y:S02]  /*1bd80*/  LDL.64 R24, [R1+0xca0] ;  /* 0x000ca00001187983 */ /* 0x000ea40000100a00 */
[C---:B------:R-:W-:Y:S01]  /*1bd90*/  IMAD.WIDE R8, R2.reuse, 0x2, R22 ;  /* 0x0000000202087825 */ /* 0x040fe200078e0216 */
[----:B------:R-:W-:Y:S06]  /*1bda0*/  BAR.SYNC.DEFER_BLOCKING 0x0 ;  /* 0x0000000000007b1d */ /* 0x000fec0000010000 */
[----:B------:R1:W3:Y:S04]  /*1bdb0*/  LDG.E.U16 R23, desc[UR10][R6.64] ;  /* 0x0000000a06177981 */ /* 0x0002e8000c1e1500 */
[----:B------:R4:W2:Y:S04]  /*1bdc0*/  LDG.E.U16 R22, desc[UR10][R4.64] ;  /* 0x0000000a04167981 */ /* 0x0008a8000c1e1500 */
[----:B0-----:R0:W2:Y:S01]  /*1bdd0*/  LDG.E.U16 R3, desc[UR10][R8.64] ;  /* 0x0000000a08037981 */ /* 0x0010a2000c1e1500 */
[----:B-1----:R-:W-:-:S04]  /*1bde0*/  IMAD.WIDE R6, R2, 0x2, R20 ;  /* 0x0000000202067825 */ /* 0x002fc800078e0214 */
[C---:B----4-:R-:W-:Y:S02]  /*1bdf0*/  IMAD.WIDE R4, R2.reuse, 0x2, R14 ;  /* 0x0000000202047825 */ /* 0x050fe400078e020e */
[----:B------:R-:W4:Y:S02]  /*1be00*/  LDL.64 R14, [R1+0xcc0] ;  /* 0x000cc000010e7983 */ /* 0x000f240000100a00 */
[C---:B0-----:R-:W-:Y:S02]  /*1be10*/  IMAD.WIDE R8, R2.reuse, 0x2, R18 ;  /* 0x0000000202087825 */ /* 0x041fe400078e0212 */
[----:B------:R-:W4:Y:S04]  /*1be20*/  LDG.E.U16 R5, desc[UR10][R4.64] ;  /* 0x0000000a04057981 */ /* 0x000f28000c1e1500 */
[----:B------:R-:W4:Y:S04]  /*1be30*/  LDG.E.U16 R19, desc[UR10][R8.64] ;  /* 0x0000000a08137981 */ /* 0x000f28000c1e1500 */
[----:B------:R-:W4:Y:S04]  /*1be40*/  LDG.E.U16 R18, desc[UR10][R6.64] ;  /* 0x0000000a06127981 */ /* 0x000f28000c1e1500 */
[----:B------:R-:W4:Y:S04]  /*1be50*/  LDL.64 R8, [R1+0xcb0] ;  /* 0x000cb00001087983 */ /* 0x000f280000100a00 */
[----:B------:R-:W4:Y:S01]  /*1be60*/  LDL.64 R6, [R1+0xcb8] ;  /* 0x000cb80001067983 */ /* 0x000f220000100a00 */
[----:B------:R-:W-:-:S03]  /*1be70*/  IMAD.WIDE R10, R2, 0x2, R16 ;  /* 0x00000002020a7825 */ /* 0x000fc600078e0210 */
[----:B------:R-:W4:Y:S04]  /*1be80*/  LDL.64 R16, [R1+0xd60] ;  /* 0x000d600001107983 */ /* 0x000f280000100a00 */
[----:B------:R0:W4:Y:S01]  /*1be90*/  LDG.E.U16 R0, desc[UR10][R10.64] ;  /* 0x0000000a0a007981 */ /* 0x000122000c1e1500 */
[----:B------:R-:W-:-:S04]  /*1bea0*/  IMAD.WIDE R12, R2, 0x2, R12 ;  /* 0x00000002020c7825 */ /* 0x000fc800078e020c */
[C---:B0-----:R-:W-:Y:S01]  /*1beb0*/  IMAD.WIDE R10, R2.reuse, 0x2, R26 ;  /* 0x00000002020a7825 */ /* 0x041fe200078e021a */
[----:B---3--:R-:W-:Y:S04]  /*1bec0*/  STL [R1+0x4bc], R23 ;  /* 0x0004bc1701007387 */ /* 0x008fe80000100800 */
[----:B--2---:R0:W-:Y:S04]  /*1bed0*/  STL [R1+0x4c0], R22 ;  /* 0x0004c01601007387 */ /* 0x0041e80000100800 */
[----:B------:R-:W2:Y:S04]  /*1bee0*/  LDL.64 R20, [R1+0xc98] ;  /* 0x000c980001147983 */ /* 0x000ea80000100a00 */
[----:B0-----:R-:W3:Y:S04]  /*1bef0*/  LDL.64 R22, [R1+0xd58] ;  /* 0x000d580001167983 */ /* 0x001ee80000100a00 */
[----:B------:R0:W-:Y:S04]  /*1bf00*/  STL [R1+0x4d0], R3 ;  /* 0x0004d00301007387 */ /* 0x0001e80000100800 */
[----:B0-----:R0:W2:Y:S04]  /*1bf10*/  LDG.E.U16 R3, desc[UR10][R12.64] ;  /* 0x0000000a0c037981 */ /* 0x0010a8000c1e1500 */
[----:B----4-:R1:W-:Y:S01]  /*1bf20*/  STL [R1+0x4cc], R5 ;  /* 0x0004cc0501007387 */ /* 0x0103e20000100800 */
[----:B------:R-:W-:-:S03]  /*1bf30*/  IMAD.WIDE R8, R2, 0x2, R8 ;  /* 0x0000000202087825 */ /* 0x000fc600078e0208 */
[----:B------:R-:W-:Y:S01]  /*1bf40*/  STL [R1+0x4c4], R19 ;  /* 0x0004c41301007387 */ /* 0x000fe20000100800 */
[----:B------:R-:W-:-:S04]  /*1bf50*/  IMAD.WIDE R6, R2, 0x2, R6 ;  /* 0x0000000202067825 */ /* 0x000fc800078e0206 */
[C---:B-1----:R-:W-:Y:S01]  /*1bf60*/  IMAD.WIDE R4, R2.reuse, 0x2, R14 ;  /* 0x0000000202047825 */ /* 0x042fe200078e020e */
[----:B------:R1:W-:Y:S03]  /*1bf70*/  STL [R1+0x4c8], R18 ;  /* 0x0004c81201007387 */ /* 0x0003e60000100800 */
[C---:B0-----:R-:W-:Y:S01]  /*1bf80*/  IMAD.WIDE R12, R2.reuse, 0x2, R24 ;  /* 0x00000002020c7825 */ /* 0x041fe200078e0218 */
[----:B------:R0:W4:Y:S04]  /*1bf90*/  LDG.E.U16 R27, desc[UR10][R4.64] ;  /* 0x0000000a041b7981 */ /* 0x000128000c1e1500 */
[----:B------:R2:W4:Y:S04]  /*1bfa0*/  LDG.E.U16 R25, desc[UR10][R8.64] ;  /* 0x0000000a08197981 */ /* 0x000528000c1e1500 */
[----:B-1----:R-:W4:Y:S04]  /*1bfb0*/  LDL.64 R18, [R1+0xc90] ;  /* 0x000c900001127983 */ /* 0x002f280000100a00 */
[----:B------:R3:W4:Y:S04]  /*1bfc0*/  LDG.E.U16 R24, desc[UR10][R6.64] ;  /* 0x0000000a06187981 */ /* 0x000728000c1e1500 */
[----:B------:R-:W4:Y:S04]  /*1bfd0*/  LDL.64 R14, [R1+0xc88] ;  /* 0x000c8800010e7983 */ /* 0x000f280000100a00 */
[----:B------:R1:W-:Y:S04]  /*1bfe0*/  STL [R1+0x4a0], R0 ;  /* 0x0004a00001007387 */ /* 0x0003e80000100800 */
[----:B-1----:R1:W4:Y:S01]  /*1bff0*/  LDG.E.U16 R0, desc[UR10][R10.64] ;  /* 0x0000000a0a007981 */ /* 0x002322000c1e1500 */
[----:B0-----:R-:W-:-:S06]  /*1c000*/  IMAD.WIDE R4, R2, 0x2, R16 ;  /* 0x0000000202047825 */ /* 0x001fcc00078e0210 */
[----:B------:R-:W4:Y:S04]  /*1c010*/  LDG.E.U16 R5, desc[UR10][R4.64] ;  /* 0x0000000a04057981 */ /* 0x000f28000c1e1500 */
[----:B--2---:R0:W-:Y:S01]  /*1c020*/  STL [R1+0x4b8], R3 ;  /* 0x0004b80301007387 */ /* 0x0041e20000100800 */
[----:B------:R-:W-:-:S03]  /*1c030*/  IMAD.WIDE R8, R2, 0x2, R20 ;  /* 0x0000000202087825 */ /* 0x000fc600078e0214 */
[----:B------:R-:W2:Y:S04]  /*1c040*/  LDL.64 R16, [R1+0xc80] ;  /* 0x000c800001107983 */ /* 0x000ea80000100a00 */
[----:B0-----:R0:W2:Y:S01]  /*1c050*/  LDG.E.U16 R3, desc[UR10][R12.64] ;  /* 0x0000000a0c037981 */ /* 0x0010a2000c1e1500 */
[----:B---3--:R-:W-:-:S03]  /*1c060*/  IMAD.WIDE R6, R2, 0x2, R22 ;  /* 0x0000000202067825 */ /* 0x008fc600078e0216 */
[----:B----4-:R3:W-:Y:S01]  /*1c070*/  STL [R1+0x4b4], R27 ;  /* 0x0004b41b01007387 */ /* 0x0107e20000100800 */
[----:B-1----:R-:W-:-:S03]  /*1c080*/  IMAD.WIDE R10, R2, 0x2, R18 ;  /* 0x00000002020a7825 */ /* 0x002fc600078e0212 */
[----:B---3--:R-:W3:Y:S04]  /*1c090*/  LDL.64 R26, [R1+0xc68] ;  /* 0x000c6800011a7983 */ /* 0x008ee80000100a00 */
[----:B------:R-:W-:Y:S04]  /*1c0a0*/  STL [R1+0x4ac], R25 ;  /* 0x0004ac1901007387 */ /* 0x000fe80000100800 */
[----:B------:R1:W-:Y:S04]  /*1c0b0*/  STL [R1+0x4b0], R24 ;  /* 0x0004b01801007387 */ /* 0x0003e80000100800 */
[----:B------:R-:W4:Y:S04]  /*1c0c0*/  LDG.E.U16 R19, desc[UR10][R8.64] ;  /* 0x0000000a08137981 */ /* 0x000f28000c1e1500 */
[----:B------:R-:W4:Y:S04]  /*1c0d0*/  LDG.E.U16 R18, desc[UR10][R6.64] ;  /* 0x0000000a06127981 */ /* 0x000f28000c1e1500 */
[----:B-1----:R-:W4:Y:S04]  /*1c0e0*/  LDL.64 R24, [R1+0xc60] ;  /* 0x000c600001187983 */ /* 0x002f280000100a00 */
[----:B------:R-:W4:Y:S04]  /*1c0f0*/  LDL.64 R8, [R1+0xc70] ;  /* 0x000c700001087983 */ /* 0x000f280000100a00 */
[----:B------:R-:W4:Y:S01]  /*1c100*/  LDL.64 R6, [R1+0xc78] ;  /* 0x000c780001067983 */ /* 0x000f220000100a00 */
[----:B0-----:R-:W-:-:S03]  /*1c110*/  IMAD.WIDE R12, R2, 0x2, R14 ;  /* 0x00000002020c7825 */ /* 0x001fc600078e020e */
[----:B------:R-:W4:Y:S04]  /*1c120*/  LDL.64 R14, [R1+0xc58] ;  /* 0x000c5800010e7983 */ /* 0x000f280000100a00 */
[----:B------:R0:W-:Y:S04]  /*1c130*/  STL [R1+0x4a8], R0 ;  /* 0x0004a80001007387 */ /* 0x0001e80000100800 */
[----:B------:R-:W4:Y:S04]  /*1c140*/  LDL.64 R22, [R1+0xc50] ;  /* 0x000c500001167983 */ /* 0x000f280000100a00 */
[----:B------:R-:W4:Y:S04]  /*1c150*/  LDL.64 R20, [R1+0xc48] ;  /* 0x000c480001147983 */ /* 0x000f280000100a00 */
[----:B0-----:R3:W4:Y:S04]  /*1c160*/  LDG.E.U16 R0, desc[UR10][R10.64] ;  /* 0x0000000a0a007981 */ /* 0x001728000c1e1500 */
[----:B--2---:R0:W-:Y:S04]  /*1c170*/  STL [R1+0x4a4], R3 ;  /* 0x0004a40301007387 */ /* 0x0041e80000100800 */
[----:B0-----:R0:W2:Y:S04]  /*1c180*/  LDG.E.U16 R3, desc[UR10][R12.64] ;  /* 0x0000000a0c037981 */ /* 0x0010a8000c1e1500 */
[----:B------:R1:W-:Y:S01]  /*1c190*/  STL [R1+0x484], R5 ;  /* 0x0004840501007387 */ /* 0x0003e20000100800 */
[----:B---3--:R-:W-:-:S04]  /*1c1a0*/  IMAD.WIDE R10, R2, 0x2, R26 ;  /* 0x00000002020a7825 */ /* 0x008fc800078e021a */
[----:B-1----:R-:W-:-:S05]  /*1c1b0*/  IMAD.WIDE R4, R2, 0x2, R16 ;  /* 0x0000000202047825 */ /* 0x002fca00078e0210 */
[----:B------:R1:W3:Y:S04]  /*1c1c0*/  LDG.E.U16 R27, desc[UR10][R4.64] ;  /* 0x0000000a041b7981 */ /* 0x0002e8000c1e1500 */
[----:B----4-:R-:W-:Y:S04]  /*1c1d0*/  STL [R1+0x498], R19 ;  /* 0x0004981301007387 */ /* 0x010fe80000100800 */
[----:B------:R4:W-:Y:S01]  /*1c1e0*/  STL [R1+0x49c], R18 ;  /* 0x00049c1201007387 */ /* 0x0009e20000100800 */
[----:B0-----:R-:W-:-:S03]  /*1c1f0*/  IMAD.WIDE R12, R2, 0x2, R24 ;  /* 0x00000002020c7825 */ /* 0x001fc600078e0218 */
[----:B------:R-:W3:Y:S01]  /*1c200*/  LDL.64 R16, [R1+0xc38] ;  /* 0x000c380001107983 */ /* 0x000ee20000100a00 */
[----:B------:R-:W-:-:S04]  /*1c210*/  IMAD.WIDE R8, R2, 0x2, R8 ;  /* 0x0000000202087825 */ /* 0x000fc800078e0208 */
[C---:B------:R-:W-:Y:S01]  /*1c220*/  IMAD.WIDE R6, R2.reuse, 0x2, R6 ;  /* 0x0000000202067825 */ /* 0x040fe200078e0206 */
[----:B----4-:R-:W4:Y:S04]  /*1c230*/  LDL.64 R18, [R1+0xc40] ;  /* 0x000c400001127983 */ /* 0x010f280000100a00 */
[----:B------:R0:W4:Y:S04]  /*1c240*/  LDG.E.U16 R25, desc[UR10][R8.64] ;  /* 0x0000000a08197981 */ /* 0x000128000c1e1500 */
[----:B------:R0:W4:Y:S04]  /*1c250*/  LDG.E.U16 R24, desc[UR10][R6.64] ;  /* 0x0000000a06187981 */ /* 0x000128000c1e1500 */
[----:B------:R1:W-:Y:S04]  /*1c260*/  STL [R1+0x494], R0 ;  /* 0x0004940001007387 */ /* 0x0003e80000100800 */
[----:B-1----:R4:W4:Y:S01]  /*1c270*/  LDG.E.U16 R0, desc[UR10][R10.64] ;  /* 0x0000000a0a007981 */ /* 0x002922000c1e1500 */
[----:B------:R-:W-:-:S04]  /*1c280*/  IMAD.WIDE R4, R2, 0x2, R14 ;  /* 0x0000000202047825 */ /* 0x000fc800078e020e */
[C---:B0-----:R-:W-:Y:S02]  /*1c290*/  IMAD.WIDE R8, R2.reuse, 0x2, R20 ;  /* 0x0000000202087825 */ /* 0x041fe400078e0214 */
[----:B------:R-:W4:Y:S02]  /*1c2a0*/  LDG.E.U16 R5, desc[UR10][R4.64] ;  /* 0x0000000a04057981 */ /* 0x000f24000c1e1500 */
[C---:B------:R-:W-:Y:S02]  /*1c2b0*/  IMAD.WIDE R6, R2.reuse, 0x2, R22 ;  /* 0x0000000202067825 */ /* 0x040fe400078e0216 */
[----:B--2---:R0:W-:Y:S04]  /*1c2c0*/  STL [R1+0x490], R3 ;  /* 0x0004900301007387 */ /* 0x0041e80000100800 */
[----:B------:R-:W2:Y:S04]  /*1c2d0*/  LDL.64 R14, [R1+0xd50] ;  /* 0x000d5000010e7983 */ /* 0x000ea80000100a00 */
[----:B0-----:R0:W2:Y:S04]  /*1c2e0*/  LDG.E.U16 R3, desc[UR10][R12.64] ;  /* 0x0000000a0c037981 */ /* 0x0010a8000c1e1500 */
[----:B---3--:R1:W-:Y:S04]  /*1c2f0*/  STL [R1+0x48c], R27 ;  /* 0x00048c1b01007387 */ /* 0x0083e80000100800 */
[----:B-1----:R-:W3:Y:S01]  /*1c300*/  LDL.64 R26, [R1+0xd38] ;  /* 0x000d3800011a7983 */ /* 0x002ee20000100a00 */
[----:B----4-:R-:W-:-:S03]  /*1c310*/  IMAD.WIDE R10, R2, 0x2, R18 ;  /* 0x00000002020a7825 */ /* 0x010fc600078e0212 */
[----:B------:R-:W4:Y:S04]  /*1c320*/  LDG.E.U16 R19, desc[UR10][R8.64] ;  /* 0x0000000a08137981 */ /* 0x000f28000c1e1500 */
[----:B------:R-:W-:Y:S04]  /*1c330*/  STL [R1+0x46c], R25 ;  /* 0x00046c1901007387 */ /* 0x000fe80000100800 */
[----:B------:R1:W-:Y:S04]  /*1c340*/  STL [R1+0x488], R24 ;  /* 0x0004881801007387 */ /* 0x0003e80000100800 */
[----:B------:R-:W4:Y:S04]  /*1c350*/  LDG.E.U16 R18, desc[UR10][R6.64] ;  /* 0x0000000a06127981 */ /* 0x000f28000c1e1500 */
[----:B------:R-:W4:Y:S04]  /*1c360*/  LDL.64 R8, [R1+0xd40] ;  /* 0x000d400001087983 */ /* 0x000f280000100a00 */
[----:B-1----:R-:W4:Y:S04]  /*1c370*/  LDL.64 R24, [R1+0xc30] ;  /* 0x000c300001187983 */ /* 0x002f280000100a00 */
        /* <DEDUP_REMOVED lines=15> */
[----:B------:R-:W-:-:S03]  /*1c470*/  IMAD.WIDE R8, R2, 0x2, R8 ;  /* 0x0000000202087825 */ /* 0x000fc600078e0208 */
[----:B------:R-:W3:Y:S01]  /*1c480*/  LDL.64 R14, [R1+0xc08] ;  /* 0x000c0800010e7983 */ /* 0x000ee20000100a00 */
[----:B0-----:R-:W-:-:S03]  /*1c490*/  IMAD.WIDE R12, R2, 0x2, R24 ;  /* 0x00000002020c7825 */ /* 0x001fc600078e0218 */
[----:B----4-:R-:W4:Y:S01]  /*1c4a0*/  LDL.64 R18, [R1+0xc10] ;  /* 0x000c100001127983 */ /* 0x010f220000100a00 */
[----:B------:R-:W-:-:S03]  /*1c4b0*/  IMAD.WIDE R6, R2, 0x2, R6 ;  /* 0x0000000202067825 */ /* 0x000fc600078e0206 */
[----:B------:R0:W4:Y:S04]  /*1c4c0*/  LDG.E.U16 R25, desc[UR10][R8.64] ;  /* 0x0000000a08197981 */ /* 0x000128000c1e1500 */
[----:B------:R2:W4:Y:S04]  /*1c4d0*/  LDG.E.U16 R24, desc[UR10][R6.64] ;  /* 0x0000000a06187981 */ /* 0x000528000c1e1500 */
[----:B------:R1:W-:Y:S04]  /*1c4e0*/  STL [R1+0x470], R0 ;  /* 0x0004700001007387 */ /* 0x0003e80000100800 */
[----:B-1----:R4:W4:Y:S01]  /*1c4f0*/  LDG.E.U16 R0, desc[UR10][R10.64] ;  /* 0x0000000a0a007981 */ /* 0x002922000c1e1500 */
[----:B------:R-:W-:-:S04]  /*1c500*/  IMAD.WIDE R4, R2, 0x2, R16 ;  /* 0x0000000202047825 */ /* 0x000fc800078e0210 */
[C---:B0-----:R-:W-:Y:S02]  /*1c510*/  IMAD.WIDE R8, R2.reuse, 0x2, R20 ;  /* 0x0000000202087825 */ /* 0x041fe400078e0214 */
[----:B------:R-:W4:Y:S04]  /*1c520*/  LDG.E.U16 R5, desc[UR10][R4.64] ;  /* 0x0000000a04057981 */ /* 0x000f28000c1e1500 */
[----:B--2---:R0:W-:Y:S01]  /*1c530*/  STL [R1+0x468], R3 ;  /* 0x0004680301007387 */ /* 0x0041e20000100800 */
[----:B------:R-:W-:-:S03]  /*1c540*/  IMAD.WIDE R6, R2, 0x2, R22 ;  /* 0x0000000202067825 */ /* 0x000fc600078e0216 */
        /* <DEDUP_REMOVED lines=74> */
[----:B-1----:R4:W4:Y:S04]  /*1c9f0*/  LDG.E.U16 R0, desc[UR10][R10.64] ;  /* 0x0000000a0a007981 */ /* 0x002928000c1e1500 */
[----:B--2---:R1:W-:Y:S04]  /*1ca00*/  STL [R1+0x41c], R3 ;  /* 0x00041c0301007387 */ /* 0x0043e80000100800 */
[----:B-1----:R1:W2:Y:S01]  /*1ca10*/  LDG.E.U16 R3, desc[UR10][R12.64] ;  /* 0x0000000a0c037981 */ /* 0x0022a2000c1e1500 */
[----:B------:R-:W-:-:S03]  /*1ca20*/  IMAD.WIDE R4, R2, 0x2, R16 ;  /* 0x0000000202047825 */ /* 0x000fc600078e0210 */
[----:B------:R-:W2:Y:S01]  /*1ca30*/  LDL.64 R16, [R1+0xb60] ;  /* 0x000b600001107983 */ /* 0x000ea20000100a00 */
[----:B0-----:R-:W-:-:S03]  /*1ca40*/  IMAD.WIDE R8, R2, 0x2, R20 ;  /* 0x0000000202087825 */ /* 0x001fc600078e0214 */
[----:B------:R-:W2:Y:S01]  /*1ca50*/  LDG.E.U16 R5, desc[UR10][R4.64] ;  /* 0x0000000a04057981 */ /* 0x000ea2000c1e1500 */
[----:B------:R-:W-:-:S03]  /*1ca60*/  IMAD.WIDE R6, R2, 0x2, R22 ;  /* 0x0000000202067825 */ /* 0x000fc600078e0216 */
[----:B---3--:R0:W-:Y:S04]  /*1ca70*/  STL [R1+0x418], R27 ;  /* 0x0004181b01007387 */ /* 0x0081e80000100800 */
[----:B0-----:R-:W3:Y:S01]  /*1ca80*/  LDL.64 R26, [R1+0xd20] ;  /* 0x000d2000011a7983 */ /* 0x001ee20000100a00 */
[----:B----4-:R-:W-:-:S03]  /*1ca90*/  IMAD.WIDE R10, R2, 0x2, R18 ;  /* 0x00000002020a7825 */ /* 0x010fc600078e0212 */
[----:B------:R-:W4:Y:S04]  /*1caa0*/  LDG.E.U16 R19, desc[UR10][R8.64] ;  /* 0x0000000a08137981 */ /* 0x000f28000c1e1500 */
[----:B------:R-:W-:Y:S04]  /*1cab0*/  STL [R1+0x40c], R25 ;  /* 0x00040c1901007387 */ /* 0x000fe80000100800 */
[----:B------:R0:W-:Y:S04]  /*1cac0*/  STL [R1+0x414], R24 ;  /* 0x0004141801007387 */ /* 0x0001e80000100800 */
[----:B------:R-:W4:Y:S04]  /*1cad0*/  LDG.E.U16 R18, desc[UR10][R6.64] ;  /* 0x0000000a06127981 */ /* 0x000f28000c1e1500 */
[----:B------:R-:W4:Y:S04]  /*1cae0*/  LDL.64 R8, [R1+0xd28] ;  /* 0x000d280001087983 */ /* 0x000f280000100a00 */
[----:B0-----:R-:W4:Y:S04]  /*1caf0*/  LDL.64 R24, [R1+0xd18] ;  /* 0x000d180001187983 */ /* 0x001f280000100a00 */
[----:B------:R-:W4:Y:S01]  /*1cb00*/  LDL.64 R6, [R1+0xd30] ;  /* 0x000d300001067983 */ /* 0x000f220000100a00 */
[----:B-1----:R-:W-:-:S03]  /*1cb10*/  IMAD.WIDE R12, R2, 0x2, R14 ;  /* 0x00000002020c7825 */ /* 0x002fc600078e020e */
[----:B------:R-:W4:Y:S04]  /*1cb20*/  LDL.64 R14, [R1+0xd10] ;  /* 0x000d1000010e7983 */ /* 0x000f280000100a00 */
[----:B------:R0:W-:Y:S04]  /*1cb30*/  STL [R1+0x3f0], R0 ;  /* 0x0003f00001007387 */ /* 0x0001e80000100800 */
[----:B------:R-:W4:Y:S04]  /*1cb40*/  LDL.64 R22, [R1+0xd08] ;  /* 0x000d080001167983 */ /* 0x000f280000100a00 */
[----:B------:R-:W4:Y:S04]  /*1cb50*/  LDL.64 R20, [R1+0xd00] ;  /* 0x000d000001147983 */ /* 0x000f280000100a00 */
[----:B0-----:R3:W4:Y:S04]  /*1cb60*/  LDG.E.U16 R0, desc[UR10][R10.64] ;  /* 0x0000000a0a007981 */ /* 0x001728000c1e1500 */
[----:B--2---:R0:W-:Y:S04]  /*1cb70*/  STL [R1+0x3e8], R3 ;  /* 0x0003e80301007387 */ /* 0x0041e80000100800 */
[----:B0-----:R0:W2:Y:S04]  /*1cb80*/  LDG.E.U16 R3, desc[UR10][R12.64] ;  /* 0x0000000a0c037981 */ /* 0x0010a8000c1e1500 */
[----:B------:R1:W-:Y:S02]  /*1cb90*/  STL [R1+0x404], R5 ;  /* 0x0004040501007387 */ /* 0x0003e40000100800 */
[----:B-1----:R-:W-:-:S04]  /*1cba0*/  IMAD.WIDE R4, R2, 0x2, R16 ;  /* 0x0000000202047825 */ /* 0x002fc800078e0210 */
[C---:B---3--:R-:W-:Y:S02]  /*1cbb0*/  IMAD.WIDE R10, R2.reuse, 0x2, R26 ;  /* 0x00000002020a7825 */ /* 0x048fe400078e021a */
        /* <DEDUP_REMOVED lines=48> */
[----:B------:R-:W4:Y:S04]  /*1cec0*/  LDG.E.U16 R25, desc[UR10][R8.64] ;  /* 0x0000000a08197981 */ /* 0x000f28000c1e1500 */
        /* <DEDUP_REMOVED lines=13> */
[----:B------:R0:W4:Y:S04]  /*1cfa0*/  LDG.E.U16 R18, desc[UR10][R6.64] ;  /* 0x0000000a06127981 */ /* 0x000128000c1e1500 */
[----:B------:R-:W-:Y:S04]  /*1cfb0*/  STL [R1+0x2e0], R25 ;  /* 0x0002e01901007387 */ /* 0x000fe80000100800 */
[----:B------:R1:W-:Y:S04]  /*1cfc0*/  STL [R1+0x2e4], R24 ;  /* 0x0002e41801007387 */ /* 0x0003e80000100800 */
[----:B------:R-:W0:Y:S04]  /*1cfd0*/  LDL.64 R6, [R1+0xb00] ;  /* 0x000b000001067983 */ /* 0x000e280000100a00 */
[----:B------:R-:W3:Y:S04]  /*1cfe0*/  LDG.E.U16 R19, desc[UR10][R8.64] ;  /* 0x0000000a08137981 */ /* 0x000ee8000c1e1500 */
[----:B-1----:R-:W4:Y:S04]  /*1cff0*/  LDL.64 R24, [R1+0xae8] ;  /* 0x000ae80001187983 */ /* 0x002f280000100a00 */
[----:B------:R-:W4:Y:S01]  /*1d000*/  LDL.64 R8, [R1+0xaf8] ;  /* 0x000af80001087983 */ /* 0x000f220000100a00 */
[----:B------:R-:W-:-:S03]  /*1d010*/  IMAD.WIDE R12, R2, 0x2, R14 ;  /* 0x00000002020c7825 */ /* 0x000fc600078e020e */
[----:B------:R-:W4:Y:S04]  /*1d020*/  LDL.64 R14, [R1+0xae0] ;  /* 0x000ae000010e7983 */ /* 0x000f280000100a00 */
[----:B------:R1:W-:Y:S04]  /*1d030*/  STL [R1+0x2dc], R0 ;  /* 0x0002dc0001007387 */ /* 0x0003e80000100800 */
[----:B------:R-:W4:Y:S04]  /*1d040*/  LDL.64 R22, [R1+0xad8] ;  /* 0x000ad80001167983 */ /* 0x000f280000100a00 */
[----:B------:R-:W4:Y:S04]  /*1d050*/  LDL.64 R20, [R1+0xad0] ;  /* 0x000ad00001147983 */ /* 0x000f280000100a00 */
[----:B-1----:R-:W4:Y:S04]  /*1d060*/  LDG.E.U16 R0, desc[UR10][R10.64] ;  /* 0x0000000a0a007981 */ /* 0x002f28000c1e1500 */
[----:B--2---:R1:W-:Y:S04]  /*1d070*/  STL [R1+0x2d8], R3 ;  /* 0x0002d80301007387 */ /* 0x0043e80000100800 */
[----:B-1----:R4:W2:Y:S04]  /*1d080*/  LDG.E.U16 R3, desc[UR10][R12.64] ;  /* 0x0000000a0c037981 */ /* 0x0028a8000c1e1500 */
[----:B------:R1:W-:Y:S02]  /*1d090*/  STL [R1+0x2d0], R5 ;  /* 0x0002d00501007387 */ /* 0x0003e40000100800 */
[----:B-1----:R-:W-:-:S04]  /*1d0a0*/  IMAD.WIDE R4, R2, 0x2, R16 ;  /* 0x0000000202047825 */ /* 0x002fc800078e0210 */
[C---:B0-----:R-:W-:Y:S01]  /*1d0b0*/  IMAD.WIDE R6, R2.reuse, 0x2, R6 ;  /* 0x0000000202067825 */ /* 0x041fe200078e0206 */
[----:B---3--:R-:W-:Y:S03]  /*1d0c0*/  STL [R1+0x26c], R19 ;  /* 0x00026c1301007387 */ /* 0x008fe60000100800 */
[C---:B----4-:R-:W-:Y:S02]  /*1d0d0*/  IMAD.WIDE R12, R2.reuse, 0x2, R24 ;  /* 0x00000002020c7825 */ /* 0x050fe400078e0218 */
[----:B------:R-:W3:Y:S02]  /*1d0e0*/  LDG.E.U16 R25, desc[UR10][R6.64] ;  /* 0x0000000a06197981 */ /* 0x000ee4000c1e1500 */
[C---:B------:R-:W-:Y:S02]  /*1d0f0*/  IMAD.WIDE R8, R2.reuse, 0x2, R8 ;  /* 0x0000000202087825 */ /* 0x040fe400078e0208 */
[----:B------:R0:W4:Y:S04]  /*1d100*/  LDG.E.U16 R24, desc[UR10][R4.64] ;  /* 0x0000000a04187981 */ /* 0x000128000c1e1500 */
[----:B------:R1:W-:Y:S04]  /*1d110*/  STL [R1+0x274], R18 ;  /* 0x0002741201007387 */ /* 0x0003e80000100800 */
[----:B------:R-:W4:Y:S01]  /*1d120*/  LDG.E.U16 R9, desc[UR10][R8.64] ;  /* 0x0000000a08097981 */ /* 0x000f22000c1e1500 */
[----:B------:R-:W-:-:S03]  /*1d130*/  IMAD.WIDE R10, R2, 0x2, R26 ;  /* 0x00000002020a7825 */ /* 0x000fc600078e021a */
[----:B------:R-:W4:Y:S04]  /*1d140*/  LDL.64 R16, [R1+0xac0] ;  /* 0x000ac00001107983 */ /* 0x000f280000100a00 */
[----:B-1----:R-:W4:Y:S04]  /*1d150*/  LDL.64 R18, [R1+0xac8] ;  /* 0x000ac80001127983 */ /* 0x002f280000100a00 */
[----:B------:R1:W-:Y:S04]  /*1d160*/  STL [R1+0x2c8], R0 ;  /* 0x0002c80001007387 */ /* 0x0003e80000100800 */
[----:B-1----:R-:W4:Y:S04]  /*1d170*/  LDG.E.U16 R0, desc[UR10][R10.64] ;  /* 0x0000000a0a007981 */ /* 0x002f28000c1e1500 */
[----:B--2---:R1:W-:Y:S01]  /*1d180*/  STL [R1+0x2c4], R3 ;  /* 0x0002c40301007387 */ /* 0x0043e20000100800 */
[----:B0-----:R-:W-:-:S03]  /*1d190*/  IMAD.WIDE R4, R2, 0x2, R22 ;  /* 0x0000000202047825 */ /* 0x001fc600078e0216 */
[----:B------:R-:W2:Y:S04]  /*1d1a0*/  LDL.64 R26, [R1+0xaa0] ;  /* 0x000aa000011a7983 */ /* 0x000ea80000100a00 */
[----:B-1----:R0:W2:Y:S02]  /*1d1b0*/  LDG.E.U16 R3, desc[UR10][R12.64] ;  /* 0x0000000a0c037981 */ /* 0x0020a4000c1e1500 */
[C---:B0-----:R-:W-:Y:S02]  /*1d1c0*/  IMAD.WIDE R12, R2.reuse, 0x2, R14 ;  /* 0x00000002020c7825 */ /* 0x041fe400078e020e */
[----:B------:R-:W2:Y:S02]  /*1d1d0*/  LDL.64 R14, [R1+0xab8] ;  /* 0x000ab800010e7983 */ /* 0x000ea40000100a00 */
[----:B------:R-:W-:-:S06]  /*1d1e0*/  IMAD.WIDE R6, R2, 0x2, R20 ;  /* 0x0000000202067825 */ /* 0x000fcc00078e0214 */
[----:B------:R-:W2:Y:S04]  /*1d1f0*/  LDG.E.U16 R7, desc[UR10][R6.64] ;  /* 0x0000000a06077981 */ /* 0x000ea8000c1e1500 */
[----:B---3--:R-:W-:Y:S04]  /*1d200*/  STL [R1+0x27c], R25 ;  /* 0x00027c1901007387 */ /* 0x008fe80000100800 */
[----:B----4-:R0:W-:Y:S04]  /*1d210*/  STL [R1+0x2c0], R24 ;  /* 0x0002c01801007387 */ /* 0x0101e80000100800 */
[----:B0-----:R-:W3:Y:S04]  /*1d220*/  LDL.64 R24, [R1+0xa98] ;  /* 0x000a980001187983 */ /* 0x001ee80000100a00 */
[----:B------:R0:W-:Y:S02]  /*1d230*/  STL [R1+0x278], R9 ;  /* 0x0002780901007387 */ /* 0x0001e40000100800 */
[----:B0-----:R-:W-:-:S02]  /*1d240*/  IMAD.WIDE R8, R2, 0x2, R18 ;  /* 0x0000000202087825 */ /* 0x001fc400078e0212 */
[----:B------:R-:W4:Y:S04]  /*1d250*/  LDG.E.U16 R19, desc[UR10][R4.64] ;  /* 0x0000000a04137981 */ /* 0x000f28000c1e1500 */
[----:B------:R-:W3:Y:S04]  /*1d260*/  LDG.E.U16 R18, desc[UR10][R12.64] ;  /* 0x0000000a0c127981 */ /* 0x000ee8000c1e1500 */
[----:B------:R-:W3:Y:S04]  /*1d270*/  LDL.64 R4, [R1+0xab0] ;  /* 0x000ab00001047983 */ /* 0x000ee80000100a00 */
[----:B------:R-:W3:Y:S01]  /*1d280*/  LDL.64 R12, [R1+0xaa8] ;  /* 0x000aa800010c7983 */ /* 0x000ee20000100a00 */
[----:B------:R-:W-:-:S03]  /*1d290*/  IMAD.WIDE R10, R2, 0x2, R16 ;  /* 0x00000002020a7825 */ /* 0x000fc600078e0210 */
[----:B------:R-:W3:Y:S04]  /*1d2a0*/  LDL.64 R16, [R1+0xa90] ;  /* 0x000a900001107983 */ /* 0x000ee80000100a00 */
[----:B------:R0:W-:Y:S04]  /*1d2b0*/  STL [R1+0x270], R0 ;  /* 0x0002700001007387 */ /* 0x0001e80000100800 */
[----:B------:R-:W3:Y:S04]  /*1d2c0*/  LDL.64 R22, [R1+0xa88] ;  /* 0x000a880001167983 */ /* 0x000ee80000100a00 */
[----:B------:R-:W3:Y:S04]  /*1d2d0*/  LDL.64 R20, [R1+0xa80] ;  /* 0x000a800001147983 */ /* 0x000ee80000100a00 */
[----:B0-----:R0:W3:Y:S04]  /*1d2e0*/  LDG.E.U16 R0, desc[UR10][R8.64] ;  /* 0x0000000a08007981 */ /* 0x0010e8000c1e1500 */
[----:B--2---:R1:W-:Y:S04]  /*1d2f0*/  STL [R1+0x254], R3 ;  /* 0x0002540301007387 */ /* 0x0043e80000100800 */
[----:B-1----:R1:W2:Y:S01]  /*1d300*/  LDG.E.U16 R3, desc[UR10][R10.64] ;  /* 0x0000000a0a037981 */ /* 0x0022a2000c1e1500 */
[----:B0-----:R-:W-:-:S03]  /*1d310*/  IMAD.WIDE R8, R2, 0x2, R14 ;  /* 0x0000000202087825 */ /* 0x001fc600078e020e */
[----:B----4-:R-:W-:Y:S04]  /*1d320*/  STL [R1+0x268], R19 ;  /* 0x0002681301007387 */ /* 0x010fe80000100800 */
[----:B---3--:R0:W-:Y:S04]  /*1d330*/  STL [R1+0x24c], R18 ;  /* 0x00024c1201007387 */ /* 0x0081e80000100800 */
[----:B------:R-:W3:Y:S01]  /*1d340*/  LDL.64 R14, [R1+0xa70] ;  /* 0x000a7000010e7983 */ /* 0x000ee20000100a00 */
[----:B-1----:R-:W-:-:S04]  /*1d350*/  IMAD.WIDE R10, R2, 0x2, R4 ;  /* 0x00000002020a7825 */ /* 0x002fc800078e0204 */
[C---:B------:R-:W-:Y:S01]  /*1d360*/  IMAD.WIDE R4, R2.reuse, 0x2, R24 ;  /* 0x0000000202047825 */ /* 0x040fe200078e0218 */
[----:B0-----:R-:W4:Y:S03]  /*1d370*/  LDL.64 R18, [R1+0xa78] ;  /* 0x000a780001127983 */ /* 0x001f260000100a00 */
[C---:B------:R-:W-:Y:S01]  /*1d380*/  IMAD.WIDE R12, R2.reuse, 0x2, R12 ;  /* 0x00000002020c7825 */ /* 0x040fe200078e020c */
[----:B------:R-:W3:Y:S04]  /*1d390*/  LDG.E.U16 R25, desc[UR10][R8.64] ;  /* 0x0000000a08197981 */ /* 0x000ee8000c1e1500 */
[----:B------:R-:W4:Y:S04]  /*1d3a0*/  LDG.E.U16 R11, desc[UR10][R10.64] ;  /* 0x0000000a0a0b7981 */ /* 0x000f28000c1e1500 */
[----:B------:R-:W4:Y:S04]  /*1d3b0*/  LDG.E.U16 R13, desc[UR10][R12.64] ;  /* 0x0000000a0c0d7981 */ /* 0x000f28000c1e1500 */
[----:B------:R0:W-:Y:S04]  /*1d3c0*/  STL [R1+0x264], R7 ;  /* 0x0002640701007387 */ /* 0x0001e80000100800 */
[----:B------:R1:W-:Y:S01]  /*1d3d0*/  STL [R1+0x260], R0 ;  /* 0x0002600001007387 */ /* 0x0003e20000100800 */
[----:B0-----:R-:W-:-:S05]  /*1d3e0*/  IMAD.WIDE R6, R2, 0x2, R26 ;  /* 0x0000000202067825 */ /* 0x001fca00078e021a */
[----:B-1----:R0:W4:Y:S04]  /*1d3f0*/  LDG.E.U16 R0, desc[UR10][R6.64] ;  /* 0x0000000a06007981 */ /* 0x002128000c1e1500 */
[----:B--2---:R1:W-:Y:S01]  /*1d400*/  STL [R1+0x25c], R3 ;  /* 0x00025c0301007387 */ /* 0x0043e20000100800 */
[----:B0-----:R-:W-:-:S03]  /*1d410*/  IMAD.WIDE R6, R2, 0x2, R22 ;  /* 0x0000000202067825 */ /* 0x001fc600078e0216 */
[----:B------:R-:W2:Y:S04]  /*1d420*/  LDL.64 R26, [R1+0xa50] ;  /* 0x000a5000011a7983 */ /* 0x000ea80000100a00 */
[----:B-1----:R0:W2:Y:S01]  /*1d430*/  LDG.E.U16 R3, desc[UR10][R4.64] ;  /* 0x0000000a04037981 */ /* 0x0020a2000c1e1500 */
[----:B------:R-:W-:-:S06]  /*1d440*/  IMAD.WIDE R8, R2, 0x2, R20 ;  /* 0x0000000202087825 */ /* 0x000fcc00078e0214 */
[----:B------:R-:W2:Y:S01]  /*1d450*/  LDG.E.U16 R9, desc[UR10][R8.64] ;  /* 0x0000000a08097981 */ /* 0x000ea2000c1e1500 */
[----:B0-----:R-:W-:-:S03]  /*1d460*/  IMAD.WIDE R4, R2, 0x2, R16 ;  /* 0x0000000202047825 */ /* 0x001fc600078e0210 */
[----:B------:R-:W2:Y:S04]  /*1d470*/  LDL.64 R16, [R1+0xa68] ;  /* 0x000a680001107983 */ /* 0x000ea80000100a00 */
[----:B---3--:R0:W-:Y:S04]  /*1d480*/  STL [R1+0x258], R25 ;  /* 0x0002581901007387 */ /* 0x0081e80000100800 */
[----:B0-----:R-:W3:Y:S04]  /*1d490*/  LDL.64 R24, [R1+0xa48] ;  /* 0x000a480001187983 */ /* 0x001ee80000100a00 */
[----:B----4-:R0:W-:Y:S04]  /*1d4a0*/  STL [R1+0x250], R11 ;  /* 0x0002500b01007387 */ /* 0x0101e80000100800 */
[----:B------:R1:W-:Y:S01]  /*1d4b0*/  STL [R1+0x22c], R13 ;  /* 0x00022c0d01007387 */ /* 0x0003e20000100800 */
[----:B0-----:R-:W-:-:S03]  /*1d4c0*/  IMAD.WIDE R10, R2, 0x2, R18 ;  /* 0x00000002020a7825 */ /* 0x001fc600078e0212 */
[----:B------:R-:W4:Y:S04]  /*1d4d0*/  LDG.E.U16 R19, desc[UR10][R6.64] ;  /* 0x0000000a06137981 */ /* 0x000f28000c1e1500 */
[----:B------:R-:W3:Y:S04]  /*1d4e0*/  LDG.E.U16 R18, desc[UR10][R4.64] ;  /* 0x0000000a04127981 */ /* 0x000ee8000c1e1500 */
[----:B------:R-:W3:Y:S04]  /*1d4f0*/  LDL.64 R6, [R1+0xa60] ;  /* 0x000a600001067983 */ /* 0x000ee80000100a00 */
[----:B------:R-:W3:Y:S01]  /*1d500*/  LDL.64 R4, [R1+0xa58] ;  /* 0x000a580001047983 */ /* 0x000ee20000100a00 */
[----:B-1----:R-:W-:-:S03]  /*1d510*/  IMAD.WIDE R12, R2, 0x2, R14 ;  /* 0x00000002020c7825 */ /* 0x002fc600078e020e */
[----:B------:R-:W3:Y:S04]  /*1d520*/  LDL.64 R14, [R1+0xa40] ;  /* 0x000a4000010e7983 */ /* 0x000ee80000100a00 */
[----:B------:R0:W-:Y:S04]  /*1d530*/  STL [R1+0x230], R0 ;  /* 0x0002300001007387 */ /* 0x0001e80000100800 */
[----:B------:R-:W3:Y:S04]  /*1d540*/  LDL.64 R22, [R1+0xa38] ;  /* 0x000a380001167983 */ /* 0x000ee80000100a00 */
[----:B------:R-:W3:Y:S04]  /*1d550*/  LDL.64 R20, [R1+0xa30] ;  /* 0x000a300001147983 */ /* 0x000ee80000100a00 */
[----:B0-----:R-:W3:Y:S04]  /*1d560*/  LDG.E.U16 R0, desc[UR10][R10.64] ;  /* 0x0000000a0a007981 */ /* 0x001ee8000c1e1500 */
[----:B--2---:R0:W-:Y:S04]  /*1d570*/  STL [R1+0x248], R3 ;  /* 0x0002480301007387 */ /* 0x0041e80000100800 */
[----:B0-----:R0:W2:Y:S02]  /*1d580*/  LDG.E.U16 R3, desc[UR10][R12.64] ;  /* 0x0000000a0c037981 */ /* 0x0010a4000c1e1500 */
[----:B0-----:R-:W-:-:S02]  /*1d590*/  IMAD.WIDE R12, R2, 0x2, R16 ;  /* 0x00000002020c7825 */ /* 0x001fc400078e0210 */
[----:B----4-:R-:W-:Y:S04]  /*1d5a0*/  STL [R1+0x240], R19 ;  /* 0x0002401301007387 */ /* 0x010fe80000100800 */
[----:B---3--:R0:W-:Y:S04]  /*1d5b0*/  STL [R1+0x244], R18 ;  /* 0x0002441201007387 */ /* 0x0081e80000100800 */
[----:B------:R-:W3:Y:S01]  /*1d5c0*/  LDL.64 R16, [R1+0xa20] ;  /* 0x000a200001107983 */ /* 0x000ee20000100a00 */
[----:B------:R-:W-:-:S03]  /*1d5d0*/  IMAD.WIDE R10, R2, 0x2, R6 ;  /* 0x00000002020a7825 */ /* 0x000fc600078e0206 */
[----:B0-----:R-:W4:Y:S04]  /*1d5e0*/  LDL.64 R18, [R1+0xa28] ;  /* 0x000a280001127983 */ /* 0x001f280000100a00 */
[----:B------:R0:W-:Y:S02]  /*1d5f0*/  STL [R1+0x23c], R9 ;  /* 0x00023c0901007387 */ /* 0x0001e40000100800 */
[----:B0-----:R-:W-:-:S04]  /*1d600*/  IMAD.WIDE R8, R2, 0x2, R4 ;  /* 0x0000000202087825 */ /* 0x001fc800078e0204 */
[C---:B------:R-:W-:Y:S02]  /*1d610*/  IMAD.WIDE R4, R2.reuse, 0x2, R24 ;  /* 0x0000000202047825 */ /* 0x040fe400078e0218 */
[----:B------:R-:W4:Y:S04]  /*1d620*/  LDG.E.U16 R25, desc[UR10][R12.64] ;  /* 0x0000000a0c197981 */ /* 0x000f28000c1e1500 */
[----:B------:R-:W4:Y:S04]  /*1d630*/  LDG.E.U16 R13, desc[UR10][R8.64] ;  /* 0x0000000a080d7981 */ /* 0x000f28000c1e1500 */
[----:B------:R-:W4:Y:S01]  /*1d640*/  LDG.E.U16 R12, desc[UR10][R10.64] ;  /* 0x0000000a0a0c7981 */ /* 0x000f22000c1e1500 */
[----:B------:R-:W-:-:S03]  /*1d650*/  IMAD.WIDE R6, R2, 0x2, R26 ;  /* 0x0000000202067825 */ /* 0x000fc600078e021a */
[----:B------:R0:W-:Y:S04]  /*1d660*/  STL [R1+0x238], R0 ;  /* 0x0002380001007387 */ /* 0x0001e80000100800 */
[----:B0-----:R0:W4:Y:S04]  /*1d670*/  LDG.E.U16 R0, desc[UR10][R6.64] ;  /* 0x0000000a06007981 */ /* 0x001128000c1e1500 */
[----:B--2---:R1:W-:Y:S01]  /*1d680*/  STL [R1+0x234], R3 ;  /* 0x0002340301007387 */ /* 0x0043e20000100800 */
[----:B0-----:R-:W-:-:S03]  /*1d690*/  IMAD.WIDE R6, R2, 0x2, R14 ;  /* 0x0000000202067825 */ /* 0x001fc600078e020e */
[----:B------:R-:W2:Y:S01]  /*1d6a0*/  LDL.64 R14, [R1+0xa18] ;  /* 0x000a1800010e7983 */ /* 0x000ea20000100a00 */
[----:B------:R-:W-:-:S03]  /*1d6b0*/  IMAD.WIDE R8, R2, 0x2, R22 ;  /* 0x0000000202087825 */ /* 0x000fc600078e0216 */
[----:B------:R-:W2:Y:S04]  /*1d6c0*/  LDL.64 R26, [R1+0xa00] ;  /* 0x000a0000011a7983 */ /* 0x000ea80000100a00 */
[----:B-1----:R3:W2:Y:S01]  /*1d6d0*/  LDG.E.U16 R3, desc[UR10][R4.64] ;  /* 0x0000000a04037981 */ /* 0x0026a2000c1e1500 */
[----:B------:R-:W-:-:S06]  /*1d6e0*/  IMAD.WIDE R10, R2, 0x2, R20 ;  /* 0x00000002020a7825 */ /* 0x000fcc00078e0214 */
[----:B------:R-:W2:Y:S01]  /*1d6f0*/  LDG.E.U16 R11, desc[UR10][R10.64] ;  /* 0x0000000a0a0b7981 */ /* 0x000ea2000c1e1500 */
[----:B---3--:R-:W-:-:S03]  /*1d700*/  IMAD.WIDE R4, R2, 0x2, R16 ;  /* 0x0000000202047825 */ /* 0x008fc600078e0210 */
[----:B----4-:R0:W-:Y:S04]  /*1d710*/  STL [R1+0x200], R25 ;  /* 0x0002001901007387 */ /* 0x0101e80000100800 */
[----:B0-----:R-:W3:Y:S04]  /*1d720*/  LDL.64 R24, [R1+0x9f8] ;  /* 0x0009f80001187983 */ /* 0x001ee80000100a00 */
[----:B------:R-:W-:Y:S04]  /*1d730*/  STL [R1+0x21c], R13 ;  /* 0x00021c0d01007387 */ /* 0x000fe80000100800 */
[----:B------:R0:W-:Y:S04]  /*1d740*/  STL [R1+0x204], R12 ;  /* 0x0002040c01007387 */ /* 0x0001e80000100800 */
[----:B------:R-:W4:Y:S01]  /*1d750*/  LDL.64 R16, [R1+0x9f0] ;  /* 0x0009f00001107983 */ /* 0x000f220000100a00 */
[----:B0-----:R-:W-:-:S03]  /*1d760*/  IMAD.WIDE R12, R2, 0x2, R18 ;  /* 0x00000002020c7825 */ /* 0x001fc600078e0212 */
[----:B------:R-:W4:Y:S04]  /*1d770*/  LDG.E.U16 R19, desc[UR10][R8.64] ;  /* 0x0000000a08137981 */ /* 0x000f28000c1e1500 */
[----:B------:R-:W4:Y:S04]  /*1d780*/  LDG.E.U16 R18, desc[UR10][R6.64] ;  /* 0x0000000a06127981 */ /* 0x000f28000c1e1500 */
[----:B------:R-:W4:Y:S04]  /*1d790*/  LDL.64 R8, [R1+0xa08] ;  /* 0x000a080001087983 */ /* 0x000f280000100a00 */
[----:B------:R-:W4:Y:S04]  /*1d7a0*/  LDL.64 R6, [R1+0xa10] ;  /* 0x000a100001067983 */ /* 0x000f280000100a00 */
[----:B------:R0:W-:Y:S04]  /*1d7b0*/  STL [R1+0x224], R0 ;  /* 0x0002240001007387 */ /* 0x0001e80000100800 */
[----:B------:R-:W4:Y:S04]  /*1d7c0*/  LDL.64 R22, [R1+0x9e8] ;  /* 0x0009e80001167983 */ /* 0x000f280000100a00 */
[----:B------:R-:W4:Y:S04]  /*1d7d0*/  LDL.64 R20, [R1+0x9e0] ;  /* 0x0009e00001147983 */ /* 0x000f280000100a00 */
[----:B0-----:R-:W4:Y:S04]  /*1d7e0*/  LDG.E.U16 R0, desc[UR10][R12.64] ;  /* 0x0000000a0c007981 */ /* 0x001f28000c1e1500 */
[----:B--2---:R0:W-:Y:S04]  /*1d7f0*/  STL [R1+0x228], R3 ;  /* 0x0002280301007387 */ /* 0x0041e80000100800 */
[----:B0-----:R0:W2:Y:S02]  /*1d800*/  LDG.E.U16 R3, desc[UR10][R4.64] ;  /* 0x0000000a04037981 */ /* 0x0010a4000c1e1500 */
[----:B0-----:R-:W-:-:S04]  /*1d810*/  IMAD.WIDE R4, R2, 0x2, R14 ;  /* 0x0000000202047825 */ /* 0x001fc800078e020e */
[C---:B---3--:R-:W-:Y:S02]  /*1d820*/  IMAD.WIDE R12, R2.reuse, 0x2, R24 ;  /* 0x00000002020c7825 */ /* 0x048fe400078e0218 */
[----:B------:R-:W3:Y:S04]  /*1d830*/  LDG.E.U16 R25, desc[UR10][R4.64] ;  /* 0x0000000a04197981 */ /* 0x000ee8000c1e1500 */
[----:B----4-:R-:W-:Y:S04]  /*1d840*/  STL [R1+0x218], R19 ;  /* 0x0002181301007387 */ /* 0x010fe80000100800 */
[----:B------:R0:W-:Y:S04]  /*1d850*/  STL [R1+0x220], R18 ;  /* 0x0002201201007387 */ /* 0x0001e80000100800 */
[----:B------:R-:W4:Y:S01]  /*1d860*/  LDL.64 R14, [R1+0x9d0] ;  /* 0x0009d000010e7983 */ /* 0x000f220000100a00 */
[----:B------:R-:W-:-:S04]  /*1d870*/  IMAD.WIDE R8, R2, 0x2, R8 ;  /* 0x0000000202087825 */ /* 0x000fc800078e0208 */
[C---:B------:R-:W-:Y:S01]  /*1d880*/  IMAD.WIDE R6, R2.reuse, 0x2, R6 ;  /* 0x0000000202067825 */ /* 0x040fe200078e0206 */
[----:B0-----:R-:W4:Y:S04]  /*1d890*/  LDL.64 R18, [R1+0x9d8] ;  /* 0x0009d80001127983 */ /* 0x001f280000100a00 */
        /* <DEDUP_REMOVED lines=8> */
[----:B------:R-:W2:Y:S01]  /*1d920*/  LDL.64 R16, [R1+0x9c8] ;  /* 0x0009c80001107983 */ /* 0x000ea20000100a00 */
[----:B------:R-:W-:-:S03]  /*1d930*/  IMAD.WIDE R8, R2, 0x2, R20 ;  /* 0x0000000202087825 */ /* 0x000fc600078e0214 */
[----:B------:R-:W2:Y:S04]  /*1d940*/  LDL.64 R26, [R1+0x9b0] ;  /* 0x0009b000011a7983 */ /* 0x000ea80000100a00 */
[----:B-1----:R0:W2:Y:S04]  /*1d950*/  LDG.E.U16 R3, desc[UR10][R12.64] ;  /* 0x0000000a0c037981 */ /* 0x0020a8000c1e1500 */
[----:B------:R-:W2:Y:S01]  /*1d960*/  LDG.E.U16 R9, desc[UR10][R8.64] ;  /* 0x0000000a08097981 */ /* 0x000ea2000c1e1500 */
[----:B0-----:R-:W-:-:S03]  /*1d970*/  IMAD.WIDE R12, R2, 0x2, R22 ;  /* 0x00000002020c7825 */ /* 0x001fc600078e0216 */
[----:B---3--:R0:W-:Y:S04]  /*1d980*/  STL [R1+0x210], R25 ;  /* 0x0002101901007387 */ /* 0x0081e80000100800 */
[----:B0-----:R-:W3:Y:S01]  /*1d990*/  LDL.64 R24, [R1+0x9a8] ;  /* 0x0009a80001187983 */ /* 0x001ee20000100a00 */
[----:B----4-:R-:W-:-:S03]  /*1d9a0*/  IMAD.WIDE R6, R2, 0x2, R18 ;  /* 0x0000000202067825 */ /* 0x010fc600078e0212 */
[----:B------:R-:W4:Y:S04]  /*1d9b0*/  LDG.E.U16 R19, desc[UR10][R12.64] ;  /* 0x0000000a0c137981 */ /* 0x000f28000c1e1500 */
[----:B------:R-:W3:Y:S04]  /*1d9c0*/  LDG.E.U16 R18, desc[UR10][R10.64] ;  /* 0x0000000a0a127981 */ /* 0x000ee8000c1e1500 */
[----:B------:R-:W-:Y:S04]  /*1d9d0*/  STL [R1+0x208], R5 ;  /* 0x0002080501007387 */ /* 0x000fe80000100800 */
[----:B------:R0:W-:Y:S04]  /*1d9e0*/  STL [R1+0x20c], R4 ;  /* 0x00020c0401007387 */ /* 0x0001e80000100800 */
[----:B------:R-:W3:Y:S04]  /*1d9f0*/  LDL.64 R10, [R1+0x9b8] ;  /* 0x0009b800010a7983 */ /* 0x000ee80000100a00 */
[----:B------:R-:W3:Y:S01]  /*1da00*/  LDL.64 R12, [R1+0x9c0] ;  /* 0x0009c000010c7983 */ /* 0x000ee20000100a00 */
[----:B0-----:R-:W-:-:S03]  /*1da10*/  IMAD.WIDE R4, R2, 0x2, R14 ;  /* 0x0000000202047825 */ /* 0x001fc600078e020e */
        /* <DEDUP_REMOVED lines=10> */
[----:B------:R-:W3:Y:S04]  /*1dac0*/  LDL.64 R16, [R1+0x980] ;  /* 0x0009800001107983 */ /* 0x000ee80000100a00 */
[----:B0-----:R-:W4:Y:S04]  /*1dad0*/  LDL.64 R18, [R1+0x988] ;  /* 0x0009880001127983 */ /* 0x001f280000100a00 */
[----:B------:R0:W-:Y:S01]  /*1dae0*/  STL [R1+0x1d0], R9 ;  /* 0x0001d00901007387 */ /* 0x0001e20000100800 */
[----:B------:R-:W-:-:S04]  /*1daf0*/  IMAD.WIDE R6, R2, 0x2, R12 ;  /* 0x0000000202067825 */ /* 0x000fc800078e020c */
[C---:B------:R-:W-:Y:S02]  /*1db00*/  IMAD.WIDE R12, R2.reuse, 0x2, R24 ;  /* 0x00000002020c7825 */ /* 0x040fe400078e0218 */
[----:B------:R1:W4:Y:S02]  /*1db10*/  LDG.E.U16 R24, desc[UR10][R6.64] ;  /* 0x0000000a06187981 */ /* 0x000324000c1e1500 */
[----:B0-----:R-:W-:-:S04]  /*1db20*/  IMAD.WIDE R8, R2, 0x2, R10 ;  /* 0x0000000202087825 */ /* 0x001fc800078e020a */
[C---:B------:R-:W-:Y:S01]  /*1db30*/  IMAD.WIDE R10, R2.reuse, 0x2, R26 ;  /* 0x00000002020a7825 */ /* 0x040fe200078e021a */
[----:B------:R-:W4:Y:S04]  /*1db40*/  LDG.E.U16 R25, desc[UR10][R8.64] ;  /* 0x0000000a08197981 */ /* 0x000f28000c1e1500 */
[----:B------:R0:W4:Y:S04]  /*1db50*/  LDG.E.U16 R27, desc[UR10][R4.64] ;  /* 0x0000000a041b7981 */ /* 0x000128000c1e1500 */
[----:B------:R1:W-:Y:S04]  /*1db60*/  STL [R1+0x1e4], R0 ;  /* 0x0001e40001007387 */ /* 0x0003e80000100800 */
[----:B-1----:R-:W4:Y:S04]  /*1db70*/  LDG.E.U16 R0, desc[UR10][R10.64] ;  /* 0x0000000a0a007981 */ /* 0x002f28000c1e1500 */
[----:B--2---:R1:W-:Y:S04]  /*1db80*/  STL [R1+0x1e8], R3 ;  /* 0x0001e80301007387 */ /* 0x0043e80000100800 */
[----:B-1----:R3:W2:Y:S01]  /*1db90*/  LDG.E.U16 R3, desc[UR10][R12.64] ;  /* 0x0000000a0c037981 */ /* 0x0026a2000c1e1500 */
[----:B------:R-:W-:-:S04]  /*1dba0*/  IMAD.WIDE R6, R2, 0x2, R22 ;  /* 0x0000000202067825 */ /* 0x000fc800078e0216 */
[C---:B0-----:R-:W-:Y:S02]  /*1dbb0*/  IMAD.WIDE R4, R2.reuse, 0x2, R14 ;  /* 0x0000000202047825 */ /* 0x041fe400078e020e */
[----:B------:R-:W2:Y:S02]  /*1dbc0*/  LDL.64 R14, [R1+0x978] ;  /* 0x00097800010e7983 */ /* 0x000ea40000100a00 */
[----:B------:R-:W-:-:S06]  /*1dbd0*/  IMAD.WIDE R8, R2, 0x2, R20 ;  /* 0x0000000202087825 */ /* 0x000fcc00078e0214 */
[----:B------:R-:W2:Y:S01]  /*1dbe0*/  LDG.E.U16 R9, desc[UR10][R8.64] ;  /* 0x0000000a08097981 */ /* 0x000ea2000c1e1500 */
[----:B---3--:R-:W-:-:S03]  /*1dbf0*/  IMAD.WIDE R12, R2, 0x2, R16 ;  /* 0x00000002020c7825 */ /* 0x008fc600078e0210 */
[----:B------:R-:W3:Y:S04]  /*1dc00*/  LDG.E.U16 R17, desc[UR10][R6.64] ;  /* 0x0000000a06117981 */ /* 0x000ee8000c1e1500 */
[----:B------:R-:W3:Y:S01]  /*1dc10*/  LDG.E.U16 R16, desc[UR10][R4.64] ;  /* 0x0000000a04107981 */ /* 0x000ee2000c1e1500 */
[----:B----4-:R-:W-:-:S03]  /*1dc20*/  IMAD.WIDE R10, R2, 0x2, R18 ;  /* 0x00000002020a7825 */ /* 0x010fc600078e0212 */
[----:B------:R0:W-:Y:S04]  /*1dc30*/  STL [R1+0x1e0], R27 ;  /* 0x0001e01b01007387 */ /* 0x0001e80000100800 */
[----:B0-----:R-:W4:Y:S04]  /*1dc40*/  LDL.64 R26, [R1+0x960] ;  /* 0x00096000011a7983 */ /* 0x001f280000100a00 */
[----:B------:R-:W-:Y:S04]  /*1dc50*/  STL [R1+0x1d8], R25 ;  /* 0x0001d81901007387 */ /* 0x000fe80000100800 */
[----:B------:R0:W-:Y:S04]  /*1dc60*/  STL [R1+0x1dc], R24 ;  /* 0x0001dc1801007387 */ /* 0x0001e80000100800 */
[----:B------:R-:W4:Y:S04]  /*1dc70*/  LDL.64 R6, [R1+0x970] ;  /* 0x0009700001067983 */ /* 0x000f280000100a00 */
[----:B------:R-:W4:Y:S04]  /*1dc80*/  LDL.64 R4, [R1+0x968] ;  /* 0x0009680001047983 */ /* 0x000f280000100a00 */
[----:B0-----:R-:W4:Y:S04]  /*1dc90*/  LDL.64 R24, [R1+0x958] ;  /* 0x0009580001187983 */ /* 0x001f280000100a00 */
[----:B------:R-:W4:Y:S04]  /*1dca0*/  LDL.64 R18, [R1+0x950] ;  /* 0x0009500001127983 */ /* 0x000f280000100a00 */
[----:B------:R0:W-:Y:S04]  /*1dcb0*/  STL [R1+0x1d4], R0 ;  /* 0x0001d40001007387 */ /* 0x0001e80000100800 */
[----:B------:R-:W4:Y:S04]  /*1dcc0*/  LDL.64 R22, [R1+0x948] ;  /* 0x0009480001167983 */ /* 0x000f280000100a00 */
[----:B------:R-:W4:Y:S04]  /*1dcd0*/  LDL.64 R20, [R1+0x940] ;  /* 0x0009400001147983 */ /* 0x000f280000100a00 */
[----:B0-----:R0:W4:Y:S04]  /*1dce0*/  LDG.E.U16 R0, desc[UR10][R10.64] ;  /* 0x0000000a0a007981 */ /* 0x001128000c1e1500 */
[----:B--2---:R1:W-:Y:S04]  /*1dcf0*/  STL [R1+0x1b0], R3 ;  /* 0x0001b00301007387 */ /* 0x0043e80000100800 */
[----:B-1----:R4:W2:Y:S01]  /*1dd00*/  LDG.E.U16 R3, desc[UR10][R12.64] ;  /* 0x0000000a0c037981 */ /* 0x0028a2000c1e1500 */
[----:B0-----:R-:W-:-:S06]  /*1dd10*/  IMAD.WIDE R10, R2, 0x2, R14 ;  /* 0x00000002020a7825 */ /* 0x001fcc00078e020e */
[----:B------:R-:W2:Y:S04]  /*1dd20*/  LDG.E.U16 R11, desc[UR10][R10.64] ;  /* 0x0000000a0a0b7981 */ /* 0x000ea8000c1e1500 */
[----:B---3--:R-:W-:Y:S04]  /*1dd30*/  STL [R1+0x1c4], R17 ;  /* 0x0001c41101007387 */ /* 0x008fe80000100800 */
[----:B------:R0:W-:Y:S04]  /*1dd40*/  STL [R1+0x1c8], R16 ;  /* 0x0001c81001007387 */ /* 0x0001e80000100800 */
[----:B------:R-:W3:Y:S04]  /*1dd50*/  LDL.64 R14, [R1+0x930] ;  /* 0x00093000010e7983 */ /* 0x000ee80000100a00 */
[----:B0-----:R-:W3:Y:S04]  /*1dd60*/  LDL.64 R16, [R1+0x938] ;  /* 0x0009380001107983 */ /* 0x001ee80000100a00 */
[----:B------:R0:W-:Y:S01]  /*1dd70*/  STL [R1+0x1c0], R9 ;  /* 0x0001c00901007387 */ /* 0x0001e20000100800 */
[----:B----4-:R-:W-:-:S04]  /*1dd80*/  IMAD.WIDE R12, R2, 0x2, R6 ;  /* 0x00000002020c7825 */ /* 0x010fc800078e0206 */
[C---:B0-----:R-:W-:Y:S02]  /*1dd90*/  IMAD.WIDE R8, R2.reuse, 0x2, R4 ;  /* 0x0000000202087825 */ /* 0x041fe400078e0204 */
[----:B------:R-:W4:Y:S02]  /*1dda0*/  LDG.E.U16 R12, desc[UR10][R12.64] ;  /* 0x0000000a0c0c7981 */ /* 0x000f24000c1e1500 */
[C---:B------:R-:W-:Y:S02]  /*1ddb0*/  IMAD.WIDE R6, R2.reuse, 0x2, R26 ;  /* 0x0000000202067825 */ /* 0x040fe400078e021a */
[----:B------:R-:W4:Y:S02]  /*1ddc0*/  LDG.E.U16 R13, desc[UR10][R8.64] ;  /* 0x0000000a080d7981 */ /* 0x000f24000c1e1500 */
[C---:B------:R-:W-:Y:S02]  /*1ddd0*/  IMAD.WIDE R4, R2.reuse, 0x2, R24 ;  /* 0x0000000202047825 */ /* 0x040fe400078e0218 */
[----:B------:R0:W-:Y:S04]  /*1dde0*/  STL [R1+0x1bc], R0 ;  /* 0x0001bc0001007387 */ /* 0x0001e80000100800 */
[----:B0-----:R0:W4:Y:S04]  /*1ddf0*/  LDG.E.U16 R0, desc[UR10][R6.64] ;  /* 0x0000000a06007981 */ /* 0x001128000c1e1500 */
[----:B--2---:R1:W-:Y:S01]  /*1de00*/  STL [R1+0x1b8], R3 ;  /* 0x0001b80301007387 */ /* 0x0043e20000100800 */
[----:B0-----:R-:W-:-:S03]  /*1de10*/  IMAD.WIDE R6, R2, 0x2, R22 ;  /* 0x0000000202067825 */ /* 0x001fc600078e0216 */
[----:B------:R-:W2:Y:S01]  /*1de20*/  LDL.64 R26, [R1+0x910] ;  /* 0x00091000011a7983 */ /* 0x000ea20000100a00 */
[----:B------:R-:W-:-:S03]  /*1de30*/  IMAD.WIDE R8, R2, 0x2, R20 ;  /* 0x0000000202087825 */ /* 0x000fc600078e0214 */
[----:B------:R-:W2:Y:S04]  /*1de40*/  LDL.64 R24, [R1+0x908] ;  /* 0x0009080001187983 */ /* 0x000ea80000100a00 */
[----:B-1----:R0:W2:Y:S04]  /*1de50*/  LDG.E.U16 R3, desc[UR10][R4.64] ;  /* 0x0000000a04037981 */ /* 0x0020a8000c1e1500 */
[----:B------:R-:W2:Y:S04]  /*1de60*/  LDG.E.U16 R21, desc[UR10][R6.64] ;  /* 0x0000000a06157981 */ /* 0x000ea8000c1e1500 */
[----:B------:R-:W2:Y:S01]  /*1de70*/  LDG.E.U16 R9, desc[UR10][R8.64] ;  /* 0x0000000a08097981 */ /* 0x000ea2000c1e1500 */
[----:B0-----:R-:W-:-:S03]  /*1de80*/  IMAD.WIDE R4, R2, 0x2, R18 ;  /* 0x0000000202047825 */ /* 0x001fc600078e0212 */
[----:B------:R-:W2:Y:S04]  /*1de90*/  LDL.64 R18, [R1+0x928] ;  /* 0x0009280001127983 */ /* 0x000ea80000100a00 */
[----:B------:R3:W-:Y:S04]  /*1dea0*/  STL [R1+0x1b4], R11 ;  /* 0x0001b40b01007387 */ /* 0x0007e80000100800 */
[----:B------:R-:W2:Y:S01]  /*1deb0*/  LDG.E.U16 R20, desc[UR10][R4.64] ;  /* 0x0000000a04147981 */ /* 0x000ea2000c1e1500 */
[----:B---3--:R-:W-:-:S03]  /*1dec0*/  IMAD.WIDE R10, R2, 0x2, R16 ;  /* 0x00000002020a7825 */ /* 0x008fc600078e0210 */
[----:B----4-:R-:W-:Y:S04]  /*1ded0*/  STL [R1+0x194], R13 ;  /* 0x0001940d01007387 */ /* 0x010fe80000100800 */
[----:B------:R0:W-:Y:S04]  /*1dee0*/  STL [R1+0x190], R12 ;  /* 0x0001900c01007387 */ /* 0x0001e80000100800 */
[----:B------:R-:W3:Y:S04]  /*1def0*/  LDL.64 R4, [R1+0x920] ;  /* 0x0009200001047983 */ /* 0x000ee80000100a00 */
[----:B------:R-:W4:Y:S04]  /*1df00*/  LDL.64 R6, [R1+0x918] ;  /* 0x0009180001067983 */ /* 0x000f280000100a00 */
[----:B------:R-:W4:Y:S04]  /*1df10*/  LDL.64 R16, [R1+0x900] ;  /* 0x0009000001107983 */ /* 0x000f280000100a00 */
[----:B------:R1:W-:Y:S01]  /*1df20*/  STL [R1+0x1a8], R0 ;  /* 0x0001a80001007387 */ /* 0x0003e20000100800 */
[----:B0-----:R-:W-:-:S03]  /*1df30*/  IMAD.WIDE R12, R2, 0x2, R14 ;  /* 0x00000002020c7825 */ /* 0x001fc600078e020e */
[----:B------:R-:W4:Y:S04]  /*1df40*/  LDL.64 R22, [R1+0x8f8] ;  /* 0x0008f80001167983 */ /* 0x000f280000100a00 */
[----:B------:R-:W4:Y:S04]  /*1df50*/  LDL.64 R14, [R1+0x8f0] ;  /* 0x0008f000010e7983 */ /* 0x000f280000100a00 */
[----:B-1----:R-:W4:Y:S04]  /*1df60*/  LDG.E.U16 R0, desc[UR10][R10.64] ;  /* 0x0000000a0a007981 */ /* 0x002f28000c1e1500 */
[----:B--2---:R0:W-:Y:S04]  /*1df70*/  STL [R1+0x1ac], R3 ;  /* 0x0001ac0301007387 */ /* 0x0041e80000100800 */
[----:B0-----:R0:W2:Y:S04]  /*1df80*/  LDG.E.U16 R3, desc[UR10][R12.64] ;  /* 0x0000000a0c037981 */ /* 0x0010a8000c1e1500 */
[----:B------:R-:W-:Y:S01]  /*1df90*/  STL [R1+0x1a0], R21 ;  /* 0x0001a01501007387 */ /* 0x000fe20000100800 */
[----:B0-----:R-:W-:-:S03]  /*1dfa0*/  IMAD.WIDE R12, R2, 0x2, R18 ;  /* 0x00000002020c7825 */ /* 0x001fc600078e0212 */
[----:B------:R0:W-:Y:S04]  /*1dfb0*/  STL [R1+0x1a4], R20 ;  /* 0x0001a41401007387 */ /* 0x0001e80000100800 */
[----:B------:R-:W2:Y:S04]  /*1dfc0*/  LDL.64 R18, [R1+0x8e0] ;  /* 0x0008e00001127983 */ /* 0x000ea80000100a00 */
[----:B0-----:R-:W2:Y:S04]  /*1dfd0*/  LDL.64 R20, [R1+0x8e8] ;  /* 0x0008e80001147983 */ /* 0x001ea80000100a00 */
[----:B------:R0:W-:Y:S02]  /*1dfe0*/  STL [R1+0x19c], R9 ;  /* 0x00019c0901007387 */ /* 0x0001e40000100800 */
[----:B0-----:R-:W-:-:S02]  /*1dff0*/  IMAD.WIDE R8, R2, 0x2, R26 ;  /* 0x0000000202087825 */ /* 0x001fc400078e021a */
[----:B------:R-:W2:Y:S02]  /*1e000*/  LDG.E.U16 R27, desc[UR10][R12.64] ;  /* 0x0000000a0c1b7981 */ /* 0x000ea4000c1e1500 */
[C---:B------:R-:W-:Y:S02]  /*1e010*/  IMAD.WIDE R10, R2.reuse, 0x2, R24 ;  /* 0x00000002020a7825 */ /* 0x040fe400078e0218 */
[----:B------:R0:W2:Y:S02]  /*1e020*/  LDG.E.U16 R25, desc[UR10][R8.64] ;  /* 0x0000000a08197981 */ /* 0x0000a4000c1e1500 */
[----:B---3--:R-:W-:-:S04]  /*1e030*/  IMAD.WIDE R4, R2, 0x2, R4 ;  /* 0x0000000202047825 */ /* 0x008fc800078e0204 */
[----:B----4-:R-:W-:-:S05]  /*1e040*/  IMAD.WIDE R6, R2, 0x2, R6 ;  /* 0x0000000202067825 */ /* 0x010fca00078e0206 */
[----:B------:R-:W3:Y:S04]  /*1e050*/  LDG.E.U16 R24, desc[UR10][R6.64] ;  /* 0x0000000a06187981 */ /* 0x000ee8000c1e1500 */
[----:B------:R1:W-:Y:S04]  /*1e060*/  STL [R1+0x198], R0 ;  /* 0x0001980001007387 */ /* 0x0003e80000100800 */
[----:B-1----:R-:W4:Y:S04]  /*1e070*/  LDG.E.U16 R0, desc[UR10][R4.64] ;  /* 0x0000000a04007981 */ /* 0x002f28000c1e1500 */
[----:B--2---:R1:W-:Y:S04]  /*1e080*/  STL [R1+0x178], R3 ;  /* 0x0001780301007387 */ /* 0x0043e80000100800 */
[----:B-1----:R1:W2:Y:S01]  /*1e090*/  LDG.E.U16 R3, desc[UR10][R10.64] ;  /* 0x0000000a0a037981 */ /* 0x0022a2000c1e1500 */
[----:B0-----:R-:W-:-:S03]  /*1e0a0*/  IMAD.WIDE R8, R2, 0x2, R16 ;  /* 0x0000000202087825 */ /* 0x001fc600078e0210 */
[----:B------:R-:W2:Y:S01]  /*1e0b0*/  LDL.64 R16, [R1+0x8d8] ;  /* 0x0008d80001107983 */ /* 0x000ea20000100a00 */
[----:B-1----:R-:W-:-:S03]  /*1e0c0*/  IMAD.WIDE R10, R2, 0x2, R22 ;  /* 0x00000002020a7825 */ /* 0x002fc600078e0216 */
[----:B------:R-:W2:Y:S04]  /*1e0d0*/  LDG.E.U16 R22, desc[UR10][R8.64] ;  /* 0x0000000a08167981 */ /* 0x000ea8000c1e1500 */
[----:B------:R-:W2:Y:S01]  /*1e0e0*/  LDG.E.U16 R23, desc[UR10][R10.64] ;  /* 0x0000000a0a177981 */ /* 0x000ea2000c1e1500 */
[----:B------:R-:W-:-:S04]  /*1e0f0*/  IMAD.WIDE R12, R2, 0x2, R14 ;  /* 0x00000002020c7825 */ /* 0x000fc800078e020e */
[C---:B------:R-:W-:Y:S02]  /*1e100*/  IMAD.WIDE R6, R2.reuse, 0x2, R20 ;  /* 0x0000000202067825 */ /* 0x040fe400078e0214 */
[----:B------:R-:W2:Y:S04]  /*1e110*/  LDG.E.U16 R13, desc[UR10][R12.64] ;  /* 0x0000000a0c0d7981 */ /* 0x000ea8000c1e1500 */
[----:B------:R0:W-:Y:S04]  /*1e120*/  STL [R1+0x170], R27 ;  /* 0x0001701b01007387 */ /* 0x0001e80000100800 */
[----:B------:R-:W2:Y:S04]  /*1e130*/  LDL.64 R10, [R1+0x8d0] ;  /* 0x0008d000010a7983 */ /* 0x000ea80000100a00 */
[----:B------:R-:W2:Y:S04]  /*1e140*/  LDL.64 R14, [R1+0x8b8] ;  /* 0x0008b800010e7983 */ /* 0x000ea80000100a00 */
[----:B0-----:R-:W2:Y:S04]  /*1e150*/  LDL.64 R26, [R1+0x8c0] ;  /* 0x0008c000011a7983 */ /* 0x001ea80000100a00 */
[----:B------:R-:W2:Y:S01]  /*1e160*/  LDL.64 R8, [R1+0x8c8] ;  /* 0x0008c80001087983 */ /* 0x000ea20000100a00 */
[----:B------:R-:W-:-:S03]  /*1e170*/  IMAD.WIDE R4, R2, 0x2, R18 ;  /* 0x0000000202047825 */ /* 0x000fc600078e0212 */
[----:B----4-:R0:W-:Y:S04]  /*1e180*/  STL [R1+0x18c], R0 ;  /* 0x00018c0001007387 */ /* 0x0101e80000100800 */
[----:B0-----:R-:W4:Y:S04]  /*1e190*/  LDG.E.U16 R0, desc[UR10][R6.64] ;  /* 0x0000000a06007981 */ /* 0x001f28000c1e1500 */
[----:B------:R-:W-:Y:S04]  /*1e1a0*/  STL [R1+0x184], R25 ;  /* 0x0001841901007387 */ /* 0x000fe80000100800 */
[----:B---3--:R0:W-:Y:S04]  /*1e1b0*/  STL [R1+0x188], R24 ;  /* 0x0001881801007387 */ /* 0x0081e80000100800 */
[----:B------:R-:W3:Y:S04]  /*1e1c0*/  LDL.64 R20, [R1+0x8a8] ;  /* 0x0008a80001147983 */ /* 0x000ee80000100a00 */
[----:B------:R-:W3:Y:S04]  /*1e1d0*/  LDL.64 R18, [R1+0x8a0] ;  /* 0x0008a00001127983 */ /* 0x000ee80000100a00 */
[----:B0-----:R-:W3:Y:S04]  /*1e1e0*/  LDL.64 R24, [R1+0x8b0] ;  /* 0x0008b00001187983 */ /* 0x001ee80000100a00 */
[----:B--2---:R0:W-:Y:S04]  /*1e1f0*/  STL [R1+0x180], R3 ;  /* 0x0001800301007387 */ /* 0x0041e80000100800 */
[----:B0-----:R0:W2:Y:S04]  /*1e200*/  LDG.E.U16 R3, desc[UR10][R4.64] ;  /* 0x0000000a04037981 */ /* 0x0010a8000c1e1500 */
[----:B------:R-:W-:Y:S01]  /*1e210*/  STL [R1+0x174], R23 ;  /* 0x0001741701007387 */ /* 0x000fe20000100800 */
[----:B0-----:R-:W-:-:S03]  /*1e220*/  IMAD.WIDE R4, R2, 0x2, R16 ;  /* 0x0000000202047825 */ /* 0x001fc600078e0210 */
[----:B------:R0:W-:Y:S04]  /*1e230*/  STL [R1+0x17c], R22 ;  /* 0x00017c1601007387 */ /* 0x0001e80000100800 */
[----:B------:R-:W3:Y:S04]  /*1e240*/  LDL.64 R16, [R1+0x890] ;  /* 0x0008900001107983 */ /* 0x000ee80000100a00 */
[----:B------:R-:W3:Y:S04]  /*1e250*/  LDG.E.U16 R5, desc[UR10][R4.64] ;  /* 0x0000000a04057981 */ /* 0x000ee8000c1e1500 */
[----:B0-----:R-:W3:Y:S01]  /*1e260*/  LDL.64 R22, [R1+0x898] ;  /* 0x0008980001167983 */ /* 0x001ee20000100a00 */
[----:B------:R-:W-:-:S03]  /*1e270*/  IMAD.WIDE R6, R2, 0x2, R10 ;  /* 0x0000000202067825 */ /* 0x000fc600078e020a */
[----:B------:R-:W-:Y:S01]  /*1e280*/  STL [R1+0x150], R13 ;  /* 0x0001500d01007387 */ /* 0x000fe20000100800 */
[----:B------:R-:W-:-:S03]  /*1e290*/  IMAD.WIDE R8, R2, 0x2, R8 ;  /* 0x0000000202087825 */ /* 0x000fc600078e0208 */
[----:B----4-:R0:W-:Y:S04]  /*1e2a0*/  STL [R1+0x154], R0 ;  /* 0x0001540001007387 */ /* 0x0101e80000100800 */
[----:B0-----:R-:W4:Y:S04]  /*1e2b0*/  LDG.E.U16 R0, desc[UR10][R6.64] ;  /* 0x0000000a06007981 */ /* 0x001f28000c1e1500 */
[----:B--2---:R0:W-:Y:S04]  /*1e2c0*/  STL [R1+0x16c], R3 ;  /* 0x00016c0301007387 */ /* 0x0041e80000100800 */
[----:B0-----:R3:W2:Y:S01]  /*1e2d0*/  LDG.E.U16 R3, desc[UR10][R8.64] ;  /* 0x0000000a08037981 */ /* 0x0016a2000c1e1500 */
[----:B------:R-:W-:-:S04]  /*1e2e0*/  IMAD.WIDE R10, R2, 0x2, R26 ;  /* 0x00000002020a7825 */ /* 0x000fc800078e021a */
[C---:B------:R-:W-:Y:S01]  /*1e2f0*/  IMAD.WIDE R12, R2.reuse, 0x2, R14 ;  /* 0x00000002020c7825 */ /* 0x040fe200078e020e */
[----:B------:R0:W2:Y:S04]  /*1e300*/  LDG.E.U16 R26, desc[UR10][R10.64] ;  /* 0x0000000a0a1a7981 */ /* 0x0000a8000c1e1500 */
[----:B------:R1:W2:Y:S01]  /*1e310*/  LDG.E.U16 R27, desc[UR10][R12.64] ;  /* 0x0000000a0c1b7981 */ /* 0x0002a2000c1e1500 */
[----:B---3--:R-:W-:-:S03]  /*1e320*/  IMAD.WIDE R8, R2, 0x2, R18 ;  /* 0x0000000202087825 */ /* 0x008fc600078e0212 */
[----:B------:R-:W3:Y:S01]  /*1e330*/  LDL.64 R14, [R1+0x888] ;  /* 0x00088800010e7983 */ /* 0x000ee20000100a00 */
[----:B0-----:R-:W-:-:S03]  /*1e340*/  IMAD.WIDE R10, R2, 0x2, R20 ;  /* 0x00000002020a7825 */ /* 0x001fc600078e0214 */
[----:B------:R-:W3:Y:S01]  /*1e350*/  LDL.64 R20, [R1+0x870] ;  /* 0x0008700001147983 */ /* 0x000ee20000100a00 */
[----:B-1----:R-:W-:-:S03]  /*1e360*/  IMAD.WIDE R12, R2, 0x2, R24 ;  /* 0x00000002020c7825 */ /* 0x002fc600078e0218 */
[----:B------:R-:W3:Y:S01]  /*1e370*/  LDL.64 R18, [R1+0x868] ;  /* 0x0008680001127983 */ /* 0x000ee20000100a00 */
[----:B------:R-:W-:-:S03]  /*1e380*/  IMAD.WIDE R6, R2, 0x2, R22 ;  /* 0x0000000202067825 */ /* 0x000fc600078e0216 */
[----:B------:R-:W3:Y:S04]  /*1e390*/  LDG.E.U16 R23, desc[UR10][R10.64] ;  /* 0x0000000a0a177981 */ /* 0x000ee8000c1e1500 */
[----:B------:R-:W3:Y:S04]  /*1e3a0*/  LDG.E.U16 R22, desc[UR10][R12.64] ;  /* 0x0000000a0c167981 */ /* 0x000ee8000c1e1500 */
[----:B------:R0:W-:Y:S04]  /*1e3b0*/  STL [R1+0x168], R5 ;  /* 0x0001680501007387 */ /* 0x0001e80000100800 */
[----:B------:R-:W3:Y:S04]  /*1e3c0*/  LDG.E.U16 R9, desc[UR10][R8.64] ;  /* 0x0000000a08097981 */ /* 0x000ee8000c1e1500 */
[----:B------:R-:W3:Y:S04]  /*1e3d0*/  LDL.64 R10, [R1+0x880] ;  /* 0x00088000010a7983 */ /* 0x000ee80000100a00 */
[----:B------:R-:W3:Y:S01]  /*1e3e0*/  LDL.64 R12, [R1+0x878] ;  /* 0x00087800010c7983 */ /* 0x000ee20000100a00 */
[----:B0-----:R-:W-:-:S03]  /*1e3f0*/  IMAD.WIDE R4, R2, 0x2, R16 ;  /* 0x0000000202047825 */ /* 0x001fc600078e0210 */
[----:B----4-:R0:W-:Y:S04]  /*1e400*/  STL [R1+0x164], R0 ;  /* 0x0001640001007387 */ /* 0x0101e80000100800 */
[----:B0-----:R3:W4:Y:S04]  /*1e410*/  LDG.E.U16 R0, desc[UR10][R6.64] ;  /* 0x0000000a06007981 */ /* 0x001728000c1e1500 */
[----:B--2---:R0:W-:Y:S04]  /*1e420*/  STL [R1+0x160], R3 ;  /* 0x0001600301007387 */ /* 0x0041e80000100800 */
[----:B0-----:R0:W2:Y:S04]  /*1e430*/  LDG.E.U16 R3, desc[UR10][R4.64] ;  /* 0x0000000a04037981 */ /* 0x0010a8000c1e1500 */
[----:B------:R-:W-:Y:S01]  /*1e440*/  STL [R1+0x158], R27 ;  /* 0x0001581b01007387 */ /* 0x000fe20000100800 */
[----:B---3--:R-:W-:-:S03]  /*1e450*/  IMAD.WIDE R6, R2, 0x2, R14 ;  /* 0x0000000202067825 */ /* 0x008fc600078e020e */
[----:B------:R1:W-:Y:S04]  /*1e460*/  STL [R1+0x15c], R26 ;  /* 0x00015c1a01007387 */ /* 0x0003e80000100800 */
[----:B------:R-:W3:Y:S04]  /*1e470*/  LDL.64 R16, [R1+0x858] ;  /* 0x0008580001107983 */ /* 0x000ee80000100a00 */
[----:B------:R-:W3:Y:S04]  /*1e480*/  LDL.64 R24, [R1+0x850] ;  /* 0x0008500001187983 */ /* 0x000ee80000100a00 */
[----:B-1----:R-:W3:Y:S04]  /*1e490*/  LDL.64 R26, [R1+0x860] ;  /* 0x00086000011a7983 */ /* 0x002ee80000100a00 */
[----:B------:R-:W-:Y:S04]  /*1e4a0*/  STL [R1+0x134], R23 ;  /* 0x0001341701007387 */ /* 0x000fe80000100800 */
[----:B------:R1:W-:Y:S04]  /*1e4b0*/  STL [R1+0x130], R22 ;  /* 0x0001301601007387 */ /* 0x0003e80000100800 */
[----:B------:R-:W3:Y:S04]  /*1e4c0*/  LDL.64 R14, [R1+0x840] ;  /* 0x00084000010e7983 */ /* 0x000ee80000100a00 */
[----:B------:R-:W3:Y:S04]  /*1e4d0*/  LDG.E.U16 R7, desc[UR10][R6.64] ;  /* 0x0000000a06077981 */ /* 0x000ee8000c1e1500 */
[----:B-1----:R-:W3:Y:S04]  /*1e4e0*/  LDL.64 R22, [R1+0x848] ;  /* 0x0008480001167983 */ /* 0x002ee80000100a00 */
[----:B------:R1:W-:Y:S01]  /*1e4f0*/  STL [R1+0x140], R9 ;  /* 0x0001400901007387 */ /* 0x0003e20000100800 */
[----:B0-----:R-:W-:-:S04]  /*1e500*/  IMAD.WIDE R4, R2, 0x2, R18 ;  /* 0x0000000202047825 */ /* 0x001fc800078e0212 */
[----:B-1----:R-:W-:-:S04]  /*1e510*/  IMAD.WIDE R8, R2, 0x2, R10 ;  /* 0x0000000202087825 */ /* 0x002fc800078e020a */
[C---:B------:R-:W-:Y:S02]  /*1e520*/  IMAD.WIDE R10, R2.reuse, 0x2, R12 ;  /* 0x00000002020a7825 */ /* 0x040fe400078e020c */
[----:B------:R-:W3:Y:S04]  /*1e530*/  LDG.E.U16 R9, desc[UR10][R8.64] ;  /* 0x0000000a08097981 */ /* 0x000ee8000c1e1500 */
[----:B------:R-:W3:Y:S01]  /*1e540*/  LDG.E.U16 R11, desc[UR10][R10.64] ;  /* 0x0000000a0a0b7981 */ /* 0x000ee2000c1e1500 */
[----:B------:R-:W-:-:S03]  /*1e550*/  IMAD.WIDE R12, R2, 0x2, R20 ;  /* 0x00000002020c7825 */ /* 0x000fc600078e0214 */
[----:B----4-:R0:W-:Y:S04]  /*1e560*/  STL [R1+0x148], R0 ;  /* 0x0001480001007387 */ /* 0x0101e80000100800 */
[----:B------:R-:W4:Y:S04]  /*1e570*/  LDL.64 R18, [R1+0x830] ;  /* 0x0008300001127983 */ /* 0x000f280000100a00 */
[----:B------:R-:W4:Y:S04]  /*1e580*/  LDL.64 R20, [R1+0x838] ;  /* 0x0008380001147983 */ /* 0x000f280000100a00 */
[----:B0-----:R-:W4:Y:S04]  /*1e590*/  LDG.E.U16 R0, desc[UR10][R12.64] ;  /* 0x0000000a0c007981 */ /* 0x001f28000c1e1500 */
[----:B--2---:R0:W-:Y:S04]  /*1e5a0*/  STL [R1+0x14c], R3 ;  /* 0x00014c0301007387 */ /* 0x0041e80000100800 */
[----:B0-----:R3:W2:Y:S02]  /*1e5b0*/  LDG.E.U16 R3, desc[UR10][R4.64] ;  /* 0x0000000a04037981 */ /* 0x0016a4000c1e1500 */
[----:B---3--:R-:W-:-:S05]  /*1e5c0*/  IMAD.WIDE R4, R2, 0x2, R26 ;  /* 0x0000000202047825 */ /* 0x008fca00078e021a */
[----:B------:R-:W3:Y:S04]  /*1e5d0*/  LDG.E.U16 R26, desc[UR10][R4.64] ;  /* 0x0000000a041a7981 */ /* 0x000ee8000c1e1500 */
[----:B------:R0:W-:Y:S01]  /*1e5e0*/  STL [R1+0x144], R7 ;  /* 0x0001440701007387 */ /* 0x0001e20000100800 */
[----:B------:R-:W-:-:S04]  /*1e5f0*/  IMAD.WIDE R12, R2, 0x2, R14 ;  /* 0x00000002020c7825 */ /* 0x000fc800078e020e */
[C---:B0-----:R-:W-:Y:S02]  /*1e600*/  IMAD.WIDE R6, R2.reuse, 0x2, R16 ;  /* 0x0000000202067825 */ /* 0x041fe400078e0210 */
[----:B------:R-:W3:Y:S04]  /*1e610*/  LDL.64 R16, [R1+0x828] ;  /* 0x0008280001107983 */ /* 0x000ee80000100a00 */
[----:B------:R4:W3:Y:S04]  /*1e620*/  LDG.E.U16 R27, desc[UR10][R6.64] ;  /* 0x0000000a061b7981 */ /* 0x0008e8000c1e1500 */
[----:B------:R-:W-:Y:S04]  /*1e630*/  STL [R1+0x13c], R9 ;  /* 0x00013c0901007387 */ /* 0x000fe80000100800 */
[----:B------:R0:W-:Y:S04]  /*1e640*/  STL [R1+0x138], R11 ;  /* 0x0001380b01007387 */ /* 0x0001e80000100800 */
[----:B------:R-:W3:Y:S01]  /*1e650*/  LDL.64 R14, [R1+0x820] ;  /* 0x00082000010e7983 */ /* 0x000ee20000100a00 */
[----:B0-----:R-:W-:-:S04]  /*1e660*/  IMAD.WIDE R10, R2, 0x2, R22 ;  /* 0x00000002020a7825 */ /* 0x001fc800078e0216 */
[C---:B------:R-:W-:Y:S02]  /*1e670*/  IMAD.WIDE R8, R2.reuse, 0x2, R24 ;  /* 0x0000000202087825 */ /* 0x040fe400078e0218 */
[----:B------:R-:W3:Y:S02]  /*1e680*/  LDG.E.U16 R11, desc[UR10][R10.64] ;  /* 0x0000000a0a0b7981 */ /* 0x000ee4000c1e1500 */
[----:B----4-:R-:W-:-:S05]  /*1e690*/  IMAD.WIDE R6, R2, 0x2, R18 ;  /* 0x0000000202067825 */ /* 0x010fca00078e0212 */
[----:B------:R-:W4:Y:S04]  /*1e6a0*/  LDG.E.U16 R10, desc[UR10][R6.64] ;  /* 0x0000000a060a7981 */ /* 0x000f28000c1e1500 */
[----:B------:R0:W-:Y:S04]  /*1e6b0*/  STL [R1+0x110], R0 ;  /* 0x0001100001007387 */ /* 0x0001e80000100800 */
[----:B------:R-:W4:Y:S04]  /*1e6c0*/  LDL.64 R24, [R1+0x818] ;  /* 0x0008180001187983 */ /* 0x000f280000100a00 */
[----:B------:R-:W4:Y:S04]  /*1e6d0*/  LDL.64 R22, [R1+0x810] ;  /* 0x0008100001167983 */ /* 0x000f280000100a00 */
[----:B0-----:R0:W4:Y:S02]  /*1e6e0*/  LDG.E.U16 R0, desc[UR10][R8.64] ;  /* 0x0000000a08007981 */ /* 0x001124000c1e1500 */
[----:B0-----:R-:W-:-:S02]  /*1e6f0*/  IMAD.WIDE R8, R2, 0x2, R20 ;  /* 0x0000000202087825 */ /* 0x001fc400078e0214 */
[----:B--2---:R0:W-:Y:S04]  /*1e700*/  STL [R1+0x114], R3 ;  /* 0x0001140301007387 */ /* 0x0041e80000100800 */
[----:B------:R-:W2:Y:S04]  /*1e710*/  LDL.64 R20, [R1+0x808] ;  /* 0x0008080001147983 */ /* 0x000ea80000100a00 */
[----:B------:R-:W2:Y:S04]  /*1e720*/  LDL.64 R18, [R1+0x800] ;  /* 0x0008000001127983 */ /* 0x000ea80000100a00 */
[----:B0-----:R-:W2:Y:S04]  /*1e730*/  LDG.E.U16 R3, desc[UR10][R12.64] ;  /* 0x0000000a0c037981 */ /* 0x001ea8000c1e1500 */
[----:B------:R-:W2:Y:S04]  /*1e740*/  LDL.64 R12, [R1+0x7f8] ;  /* 0x0007f800010c7983 */ /* 0x000ea80000100a00 */
[----:B---3--:R0:W-:Y:S04]  /*1e750*/  STL [R1+0x12c], R26 ;  /* 0x00012c1a01007387 */ /* 0x0081e80000100800 */
[----:B0-----:R0:W3:Y:S01]  /*1e760*/  LDG.E.U16 R26, desc[UR10][R8.64] ;  /* 0x0000000a081a7981 */ /* 0x0010e2000c1e1500 */
[----:B------:R-:W-:-:S04]  /*1e770*/  IMAD.WIDE R4, R2, 0x2, R16 ;  /* 0x0000000202047825 */ /* 0x000fc800078e0210 */
[C---:B0-----:R-:W-:Y:S01]  /*1e780*/  IMAD.WIDE R8, R2.reuse, 0x2, R14 ;  /* 0x0000000202087825 */ /* 0x041fe200078e020e */
[----:B----4-:R-:W-:Y:S04]  /*1e790*/  STL [R1+0x1f08], R10 ;  /* 0x001f080a01007387 */ /* 0x010fe80000100800 */
[----:B------:R0:W-:Y:S01]  /*1e7a0*/  STL [R1+0x128], R27 ;  /* 0x0001281b01007387 */ /* 0x0001e20000100800 */
[----:B------:R-:W-:-:S03]  /*1e7b0*/  IMAD.WIDE R6, R2, 0x2, R24 ;  /* 0x0000000202067825 */ /* 0x000fc600078e0218 */
[----:B------:R-:W4:Y:S04]  /*1e7c0*/  LDL.64 R16, [R1+0x7f0] ;  /* 0x0007f00001107983 */ /* 0x000f280000100a00 */
[----:B------:R-:W3:Y:S04]  /*1e7d0*/  LDL.64 R14, [R1+0x7e8] ;  /* 0x0007e800010e7983 */ /* 0x000ee80000100a00 */
[----:B0-----:R0:W3:Y:S04]  /*1e7e0*/  LDG.E.U16 R27, desc[UR10][R4.64] ;  /* 0x0000000a041b7981 */ /* 0x0010e8000c1e1500 */
[----:B------:R1:W-:Y:S01]  /*1e7f0*/  STL [R1+0x124], R0 ;  /* 0x0001240001007387 */ /* 0x0003e20000100800 */
[----:B0-----:R-:W-:-:S03]  /*1e800*/  IMAD.WIDE R4, R2, 0x2, R22 ;  /* 0x0000000202047825 */ /* 0x001fc600078e0216 */
[----:B------:R2:W3:Y:S04]  /*1e810*/  LDG.E.U16 R22, desc[UR10][R6.64] ;  /* 0x0000000a06167981 */ /* 0x0004e8000c1e1500 */
[----:B-1----:R0:W3:Y:S04]  /*1e820*/  LDG.E.U16 R0, desc[UR10][R8.64] ;  /* 0x0000000a08007981 */ /* 0x0020e8000c1e1500 */
[----:B------:R1:W3:Y:S01]  /*1e830*/  LDG.E.U16 R23, desc[UR10][R4.64] ;  /* 0x0000000a04177981 */ /* 0x0002e2000c1e1500 */
[----:B--2---:R-:W-:-:S04]  /*1e840*/  IMAD.WIDE R6, R2, 0x2, R20 ;  /* 0x0000000202067825 */ /* 0x004fc800078e0214 */
[C---:B0-----:R-:W-:Y:S02]  /*1e850*/  IMAD.WIDE R8, R2.reuse, 0x2, R18 ;  /* 0x0000000202087825 */ /* 0x041fe400078e0212 */
[----:B------:R-:W2:Y:S04]  /*1e860*/  LDG.E.U16 R19, desc[UR10][R6.64] ;  /* 0x0000000a06137981 */ /* 0x000ea8000c1e1500 */
[----:B------:R0:W-:Y:S04]  /*1e870*/  STL [R1+0x120], R11 ;  /* 0x0001200b01007387 */ /* 0x0001e80000100800 */
[----:B0-----:R-:W2:Y:S04]  /*1e880*/  LDL.64 R10, [R1+0x7e0] ;  /* 0x0007e000010a7983 */ /* 0x001ea80000100a00 */
[----:B------:R0:W-:Y:S01]  /*1e890*/  STL [R1+0x11c], R3 ;  /* 0x00011c0301007387 */ /* 0x0001e20000100800 */
[----:B-1----:R-:W-:-:S03]  /*1e8a0*/  IMAD.WIDE R4, R2, 0x2, R12 ;  /* 0x0000000202047825 */ /* 0x002fc600078e020c */
[----:B0-----:R4:W2:Y:S02]  /*1e8b0*/  LDG.E.U16 R3, desc[UR10][R8.64] ;  /* 0x0000000a08037981 */ /* 0x0018a4000c1e1500 */
[----:B----4-:R-:W-:-:S06]  /*1e8c0*/  IMAD.WIDE R8, R2, 0x2, R16 ;  /* 0x0000000202087825 */ /* 0x010fcc00078e0210 */
[----:B------:R-:W4:Y:S04]  /*1e8d0*/  LDG.E.U16 R9, desc[UR10][R8.64] ;  /* 0x0000000a08097981 */ /* 0x000f28000c1e1500 */
[----:B---3--:R-:W-:Y:S04]  /*1e8e0*/  STL [R1+0xdc], R27 ;  /* 0x0000dc1b01007387 */ /* 0x008fe80000100800 */
[----:B------:R0:W-:Y:S04]  /*1e8f0*/  STL [R1+0x118], R26 ;  /* 0x0001181a01007387 */ /* 0x0001e80000100800 */
[----:B------:R-:W3:Y:S04]  /*1e900*/  LDL.64 R24, [R1+0x7d0] ;  /* 0x0007d00001187983 */ /* 0x000ee80000100a00 */
[----:B------:R-:W3:Y:S04]  /*1e910*/  LDL.64 R12, [R1+0x7c8] ;  /* 0x0007c800010c7983 */ /* 0x000ee80000100a00 */
[----:B0-----:R-:W3:Y:S04]  /*1e920*/  LDL.64 R26, [R1+0x7d8] ;  /* 0x0007d800011a7983 */ /* 0x001ee80000100a00 */
[----:B------:R0:W-:Y:S04]  /*1e930*/  STL [R1+0x100], R0 ;  /* 0x0001000001007387 */ /* 0x0001e80000100800 */
[----:B------:R-:W-:Y:S04]  /*1e940*/  STL [R1+0x10c], R23 ;  /* 0x00010c1701007387 */ /* 0x000fe80000100800 */
[----:B------:R1:W-:Y:S04]  /*1e950*/  STL [R1+0x108], R22 ;  /* 0x0001081601007387 */ /* 0x0003e80000100800 */
[----:B------:R-:W3:Y:S04]  /*1e960*/  LDL.64 R20, [R1+0x7b8] ;  /* 0x0007b80001147983 */ /* 0x000ee80000100a00 */
[----:B0-----:R0:W3:Y:S04]  /*1e970*/  LDG.E.U16 R0, desc[UR10][R4.64] ;  /* 0x0000000a04007981 */ /* 0x0010e8000c1e1500 */
[----:B-1----:R-:W3:Y:S04]  /*1e980*/  LDL.64 R22, [R1+0x7c0] ;  /* 0x0007c00001167983 */ /* 0x002ee80000100a00 */
[----:B--2---:R1:W-:Y:S04]  /*1e990*/  STL [R1+0x104], R19 ;  /* 0x0001041301007387 */ /* 0x0043e80000100800 */
[----:B-1----:R-:W2:Y:S01]  /*1e9a0*/  LDL.64 R18, [R1+0x7b0] ;  /* 0x0007b00001127983 */ /* 0x002ea20000100a00 */
[----:B------:R-:W-:-:S04]  /*1e9b0*/  IMAD.WIDE R6, R2, 0x2, R14 ;  /* 0x0000000202067825 */ /* 0x000fc800078e020e */
[C---:B0-----:R-:W-:Y:S01]  /*1e9c0*/  IMAD.WIDE R4, R2.reuse, 0x2, R10 ;  /* 0x0000000202047825 */ /* 0x041fe200078e020a */
[----:B----4-:R-:W-:Y:S04]  /*1e9d0*/  STL [R1+0x1f0c], R9 ;  /* 0x001f0c0901007387 */ /* 0x010fe80000100800 */
[----:B------:R0:W-:Y:S04]  /*1e9e0*/  STL [R1+0xf8], R3 ;  /* 0x0000f80301007387 */ /* 0x0001e80000100800 */
[----:B------:R-:W4:Y:S04]  /*1e9f0*/  LDL.64 R14, [R1+0x7a8] ;  /* 0x0007a800010e7983 */ /* 0x000f280000100a00 */
[----:B0-----:R0:W4:Y:S01]  /*1ea00*/  LDG.E.U16 R3, desc[UR10][R6.64] ;  /* 0x0000000a06037981 */ /* 0x001122000c1e1500 */
[----:B---3--:R-:W-:-:S04]  /*1ea10*/  IMAD.WIDE R12, R2, 0x2, R12 ;  /* 0x00000002020c7825 */ /* 0x008fc800078e020c */
[C---:B0-----:R-:W-:Y:S02]  /*1ea20*/  IMAD.WIDE R6, R2.reuse, 0x2, R24 ;  /* 0x0000000202067825 */ /* 0x041fe400078e0218 */
[----:B------:R-:W3:Y:S04]  /*1ea30*/  LDG.E.U16 R25, desc[UR10][R12.64] ;  /* 0x0000000a0c197981 */ /* 0x000ee8000c1e1500 */
[----:B------:R0:W3:Y:S04]  /*1ea40*/  LDG.E.U16 R24, desc[UR10][R6.64] ;  /* 0x0000000a06187981 */ /* 0x0000e8000c1e1500 */
[----:B------:R1:W-:Y:S04]  /*1ea50*/  STL [R1+0xfc], R0 ;  /* 0x0000fc0001007387 */ /* 0x0003e80000100800 */
[----:B------:R-:W3:Y:S01]  /*1ea60*/  LDL.64 R16, [R1+0x7a0] ;  /* 0x0007a00001107983 */ /* 0x000ee20000100a00 */
[----:B0-----:R-:W-:-:S03]  /*1ea70*/  IMAD.WIDE R6, R2, 0x2, R20 ;  /* 0x0000000202067825 */ /* 0x001fc600078e0214 */
[----:B------:R-:W3:Y:S04]  /*1ea80*/  LDL.64 R10, [R1+0x798] ;  /* 0x00079800010a7983 */ /* 0x000ee80000100a00 */
[----:B-1----:R0:W3:Y:S04]  /*1ea90*/  LDG.E.U16 R0, desc[UR10][R4.64] ;  /* 0x0000000a04007981 */ /* 0x0020e8000c1e1500 */
[----:B------:R-:W3:Y:S01]  /*1eaa0*/  LDG.E.U16 R9, desc[UR10][R6.64] ;  /* 0x0000000a06097981 */ /* 0x000ee2000c1e1500 */
[----:B0-----:R-:W-:-:S05]  /*1eab0*/  IMAD.WIDE R4, R2, 0x2, R26 ;  /* 0x0000000202047825 */ /* 0x001fca00078e021a */
[----:B------:R0:W3:Y:S02]  /*1eac0*/  LDG.E.U16 R27, desc[UR10][R4.64] ;  /* 0x0000000a041b7981 */ /* 0x0000e4000c1e1500 */
[----:B0-----:R-:W-:-:S04]  /*1ead0*/  IMAD.WIDE R4, R2, 0x2, R22 ;  /* 0x0000000202047825 */ /* 0x001fc800078e0216 */
[C---:B--2---:R-:W-:Y:S02]  /*1eae0*/  IMAD.WIDE R12, R2.reuse, 0x2, R18 ;  /* 0x00000002020c7825 */ /* 0x044fe400078e0212 */
[----:B------:R-:W2:Y:S04]  /*1eaf0*/  LDG.E.U16 R19, desc[UR10][R4.64] ;  /* 0x0000000a04137981 */ /* 0x000ea8000c1e1500 */
[----:B------:R4:W2:Y:S02]  /*1eb00*/  LDG.E.U16 R8, desc[UR10][R12.64] ;  /* 0x0000000a0c087981 */ /* 0x0008a4000c1e1500 */
[----:B----4-:R-:W-:-:S04]  /*1eb10*/  IMAD.WIDE R12, R2, 0x2, R14 ;  /* 0x00000002020c7825 */ /* 0x010fc800078e020e */
[C---:B---3--:R-:W-:Y:S01]  /*1eb20*/  IMAD.WIDE R6, R2.reuse, 0x2, R16 ;  /* 0x0000000202067825 */ /* 0x048fe200078e0210 */
[----:B--2---:R-:W-:Y:S04]  /*1eb30*/  STL [R1+0x1f10], R8 ;  /* 0x001f100801007387 */ /* 0x004fe80000100800 */
[----:B------:R-:W2:Y:S04]  /*1eb40*/  LDL.64 R14, [R1+0x780] ;  /* 0x00078000010e7983 */ /* 0x000ea80000100a00 */
[----:B------:R0:W-:Y:S04]  /*1eb50*/  STL [R1+0xd8], R3 ;  /* 0x0000d80301007387 */ /* 0x0001e80000100800 */
[----:B0-----:R-:W3:Y:S04]  /*1eb60*/  LDG.E.U16 R3, desc[UR10][R12.64] ;  /* 0x0000000a0c037981 */ /* 0x001ee8000c1e1500 */
[----:B------:R-:W4:Y:S04]  /*1eb70*/  LDL.64 R12, [R1+0x790] ;  /* 0x00079000010c7983 */ /* 0x000f280000100a00 */
[----:B------:R0:W-:Y:S04]  /*1eb80*/  STL [R1+0xf4], R0 ;  /* 0x0000f40001007387 */ /* 0x0001e80000100800 */
[----:B0-----:R-:W3:Y:S04]  /*1eb90*/  LDG.E.U16 R0, desc[UR10][R6.64] ;  /* 0x0000000a06007981 */ /* 0x001ee8000c1e1500 */
[----:B------:R-:W3:Y:S04]  /*1eba0*/  LDL.64 R6, [R1+0x788] ;  /* 0x0007880001067983 */ /* 0x000ee80000100a00 */
[----:B------:R0:W-:Y:S04]  /*1ebb0*/  STL [R1+0xf0], R27 ;  /* 0x0000f01b01007387 */ /* 0x0001e80000100800 */
[----:B0-----:R-:W3:Y:S04]  /*1ebc0*/  LDL.64 R26, [R1+0x778] ;  /* 0x00077800011a7983 */ /* 0x001ee80000100a00 */
[----:B------:R-:W-:Y:S04]  /*1ebd0*/  STL [R1+0xe8], R25 ;  /* 0x0000e81901007387 */ /* 0x000fe80000100800 */
[----:B------:R0:W-:Y:S04]  /*1ebe0*/  STL [R1+0xec], R24 ;  /* 0x0000ec1801007387 */ /* 0x0001e80000100800 */
[----:B------:R-:W3:Y:S04]  /*1ebf0*/  LDL.64 R22, [R1+0x768] ;  /* 0x0007680001167983 */ /* 0x000ee80000100a00 */
[----:B------:R-:W3:Y:S04]  /*1ec00*/  LDL.64 R20, [R1+0x650] ;  /* 0x0006500001147983 */ /* 0x000ee80000100a00 */
[----:B0-----:R-:W3:Y:S04]  /*1ec10*/  LDL.64 R24, [R1+0x770] ;  /* 0x0007700001187983 */ /* 0x001ee80000100a00 */
[----:B------:R-:W3:Y:S04]  /*1ec20*/  LDL.64 R16, [R1+0x648] ;  /* 0x0006480001107983 */ /* 0x000ee80000100a00 */
[----:B------:R0:W-:Y:S04]  /*1ec30*/  STL [R1+0xe4], R19 ;  /* 0x0000e41301007387 */ /* 0x0001e80000100800 */
[----:B0-----:R-:W3:Y:S04]  /*1ec40*/  LDL.64 R18, [R1+0x650] ;  /* 0x0006500001127983 */ /* 0x001ee80000100a00 */
[----:B------:R0:W-:Y:S04]  /*1ec50*/  STL [R1+0xe0], R9 ;  /* 0x0000e00901007387 */ /* 0x0001e80000100800 */
[----:B0-----:R-:W3:Y:S01]  /*1ec60*/  LDL.64 R8, [R1+0x648] ;  /* 0x0006480001087983 */ /* 0x001ee20000100a00 */
[----:B------:R-:W-:-:S02]  /*1ec70*/  IMAD.WIDE R4, R2, 0x2, R10 ;  /* 0x0000000202047825 */ /* 0x000fc400078e020a */
[----:B------:R-:W0:Y:S03]  /*1ec80*/  LDC R11, c[0x0][0x268] ;  /* 0x00009a00ff0b7b82 */ /* 0x000e260000000800 */
[----:B------:R2:W3:Y:S02]  /*1ec90*/  LDG.E.U16 R10, desc[UR10][R4.64] ;  /* 0x0000000a040a7981 */ /* 0x0004e4000c1e1500 */
[----:B--2---:R-:W-:-:S04]  /*1eca0*/  IMAD.WIDE R4, R2, 0x2, R14 ;  /* 0x0000000202047825 */ /* 0x004fc800078e020e */
[C---:B----4-:R-:W-:Y:S01]  /*1ecb0*/  IMAD.WIDE R12, R2.reuse, 0x2, R12 ;  /* 0x00000002020c7825 */ /* 0x050fe200078e020c */
[----:B---3--:R1:W-:Y:S02]  /*1ecc0*/  STL [R1+0xbc], R3 ;  /* 0x0000bc0301007387 */ /* 0x0083e40000100800 */
[----:B-1----:R-:W1:Y:S01]  /*1ecd0*/  LDC R3, c[0x0][0x268] ;  /* 0x00009a00ff037b82 */ /* 0x002e620000000800 */
[C---:B------:R-:W-:Y:S01]  /*1ece0*/  IMAD.WIDE R6, R2.reuse, 0x2, R6 ;  /* 0x0000000202067825 */ /* 0x040fe200078e0206 */
[----:B------:R2:W-:Y:S04]  /*1ecf0*/  STL [R1+0xd0], R0 ;  /* 0x0000d00001007387 */ /* 0x0005e80000100800 */
[----:B------:R-:W3:Y:S04]  /*1ed00*/  LDL.64 R14, [R1+0x730] ;  /* 0x00073000010e7983 */ /* 0x000ee80000100a00 */
[----:B--2---:R-:W2:Y:S01]  /*1ed10*/  LDG.E.U16 R0, desc[UR10][R4.64] ;  /* 0x0000000a04007981 */ /* 0x004ea2000c1e1500 */
[----:B------:R-:W4:Y:S03]  /*1ed20*/  LDC R16, c[0x0][0x268] ;  /* 0x00009a00ff107b82 */ /* 0x000f260000000800 */
[----:B------:R0:W4:Y:S04]  /*1ed30*/  LDG.E.U16 R8, desc[UR10][R6.64] ;  /* 0x0000000a06087981 */ /* 0x000128000c1e1500 */
[----:B------:R1:W2:Y:S01]  /*1ed40*/  LDG.E.U16 R9, desc[UR10][R12.64] ;  /* 0x0000000a0c097981 */ /* 0x0002a2000c1e1500 */
[----:B0-----:R-:W-:-:S04]  /*1ed50*/  IMAD.WIDE R6, R2, 0x2, R26 ;  /* 0x0000000202067825 */ /* 0x001fc800078e021a */
[C---:B-1----:R-:W-:Y:S02]  /*1ed60*/  IMAD.WIDE R12, R2.reuse, 0x2, R24 ;  /* 0x00000002020c7825 */ /* 0x042fe400078e0218 */
[----:B------:R-:W4:Y:S04]  /*1ed70*/  LDG.E.U16 R25, desc[UR10][R6.64] ;  /* 0x0000000a06197981 */ /* 0x000f28000c1e1500 */
[----:B------:R-:W2:Y:S01]  /*1ed80*/  LDG.E.U16 R7, desc[UR10][R12.64] ;  /* 0x0000000a0c077981 */ /* 0x000ea2000c1e1500 */
[C---:B------:R-:W-:Y:S01]  /*1ed90*/  IMAD.WIDE R4, R2.reuse, 0x2, R22 ;  /* 0x0000000202047825 */ /* 0x040fe200078e0216 */
[----:B------:R-:W-:Y:S02]  /*1eda0*/  LEA R18, R11, R28, 0x4 ;  /* 0x0000001c0b127211 */ /* 0x000fe400078e20ff */
[----:B------:R-:W-:Y:S01]  /*1edb0*/  MOV R19, R21 ;  /* 0x0000001500137202 */ /* 0x000fe20000000f00 */
[----:B------:R-:W0:Y:S01]  /*1edc0*/  LDC R11, c[0x0][0x268] ;  /* 0x00009a00ff0b7b82 */ /* 0x000e220000000800 */
[----:B---3--:R-:W-:-:S05]  /*1edd0*/  IMAD.WIDE R14, R2, 0x2, R14 ;  /* 0x00000002020e7825 */ /* 0x008fca00078e020e */
[----:B------:R-:W3:Y:S04]  /*1ede0*/  LDG.E.U16 R6, desc[UR10][R14.64] ;  /* 0x0000000a0e067981 */ /* 0x000ee8000c1e1500 */
[----:B--2---:R-:W-:Y:S04]  /*1edf0*/  STL [R1+0x1f14], R7 ;  /* 0x001f140701007387 */ /* 0x004fe80000100800 */
[----:B------:R1:W-:Y:S04]  /*1ee00*/  STL [R1+0xd4], R10 ;  /* 0x0000d40a01007387 */ /* 0x0003e80000100800 */
[----:B------:R2:W-:Y:S04]  /*1ee10*/  STL [R1+0xc0], R9 ;  /* 0x0000c00901007387 */ /* 0x0005e80000100800 */
[----:B----4-:R4:W-:Y:S04]  /*1ee20*/  STL [R1+0xc8], R8 ;  /* 0x0000c80801007387 */ /* 0x0109e80000100800 */
[----:B-1----:R1:W3:Y:S01]  /*1ee30*/  LDG.E.U16 R10, desc[UR10][R4.64] ;  /* 0x0000000a040a7981 */ /* 0x0022e2000c1e1500 */
[----:B--2---:R-:W-:-:S02]  /*1ee40*/  MOV R9, R17 ;  /* 0x0000001100097202 */ /* 0x004fc40000000f00 */
[----:B----4-:R-:W-:Y:S01]  /*1ee50*/  LEA R8, R3, R28, 0x5 ;  /* 0x0000001c03087211 */ /* 0x010fe200078e28ff */
[----:B------:R-:W-:Y:S01]  /*1ee60*/  STL [R1+0x650], R18 ;  /* 0x0006501201007387 */ /* 0x000fe20000100800 */
[C---:B------:R-:W-:Y:S01]  /*1ee70*/  IMAD.WIDE R12, R2.reuse, 0x2, R18 ;  /* 0x00000002020c7825 */ /* 0x040fe200078e0212 */
[----:B------:R-:W2:Y:S02]  /*1ee80*/  LDC R3, c[0x0][0x268] ;  /* 0x00009a00ff037b82 */ /* 0x000ea40000000800 */
[----:B------:R4:W-:Y:S01]  /*1ee90*/  STL [R1+0x648], R8 ;  /* 0x0006480801007387 */ /* 0x0009e20000100800 */
[----:B-1----:R-:W-:-:S03]  /*1eea0*/  IMAD.WIDE R4, R2, 0x2, R8 ;  /* 0x0000000202047825 */ /* 0x002fc600078e0208 */
[----:B------:R-:W2:Y:S02]  /*1eeb0*/  LDL.64 R22, [R1+0x640] ;  /* 0x0006400001167983 */ /* 0x000ea40000100a00 */
[----:B------:R-:W1:Y:S02]  /*1eec0*/  LDC R17, c[0x0][0x268] ;  /* 0x00009a00ff117b82 */ /* 0x000e640000000800 */
[----:B------:R-:W3:Y:S04]  /*1eed0*/  LDL.64 R20, [R1+0x638] ;  /* 0x0006380001147983 */ /* 0x000ee80000100a00 */
[----:B----4-:R-:W4:Y:S02]  /*1eee0*/  LDL.64 R8, [R1+0x630] ;  /* 0x0006300001087983 */ /* 0x010f240000100a00 */
[----:B------:R-:W1:Y:S02]  /*1eef0*/  LDC R18, c[0x0][0x268] ;  /* 0x00009a00ff127b82 */ /* 0x000e640000000800 */
[----:B------:R1:W4:Y:S06]  /*1ef00*/  LDG.E.U16 R7, desc[UR10][R12.64] ;  /* 0x0000000a0c077981 */ /* 0x00032c000c1e1500 */
[----:B------:R-:W1:Y:S01]  /*1ef10*/  LDC R19, c[0x0][0x268] ;  /* 0x00009a00ff137b82 */ /* 0x000e620000000800 */
[----:B--2---:R-:W2:Y:S04]  /*1ef20*/  LDL.64 R22, [R1+0x640] ;  /* 0x0006400001167983 */ /* 0x004ea80000100a00 */
[----:B---3--:R-:W0:Y:S04]  /*1ef30*/  LDL.64 R20, [R1+0x638] ;  /* 0x0006380001147983 */ /* 0x008e280000100a00 */
[----:B----4-:R-:W3:Y:S04]  /*1ef40*/  LDL.64 R8, [R1+0x630] ;  /* 0x0006300001087983 */ /* 0x010ee80000100a00 */
[----:B------:R-:W-:Y:S04]  /*1ef50*/  STL [R1+0x1f18], R6 ;  /* 0x001f180601007387 */ /* 0x000fe80000100800 */
[----:B------:R4:W-:Y:S04]  /*1ef60*/  STL [R1+0xcc], R0 ;  /* 0x0000cc0001007387 */ /* 0x0009e80000100800 */
[----:B------:R-:W2:Y:S04]  /*1ef70*/  LDL.64 R26, [R1+0x5b0] ;  /* 0x0005b000011a7983 */ /* 0x000ea80000100a00 */
[----:B----4-:R4:W4:Y:S04]  /*1ef80*/  LDG.E.U16 R0, desc[UR10][R4.64] ;  /* 0x0000000a04007981 */ /* 0x010928000c1e1500 */
[----:B--2---:R-:W2:Y:S04]  /*1ef90*/  LDL.64 R26, [R1+0x5b0] ;  /* 0x0005b000011a7983 */ /* 0x004ea80000100a00 */
[----:B------:R1:W-:Y:S04]  /*1efa0*/  STL [R1+0xc4], R25 ;  /* 0x0000c41901007387 */ /* 0x0003e80000100800 */
[----:B-1----:R-:W3:Y:S01]  /*1efb0*/  LDL.64 R24, [R1+0x570] ;  /* 0x0005700001187983 */ /* 0x002ee20000100a00 */
[----:B0-----:R-:W-:Y:S01]  /*1efc0*/  LEA R20, R11, R28, 0x7 ;  /* 0x0000001c0b147211 */ /* 0x001fe200078e38ff */
[----:B------:R-:W-:-:S02]  /*1efd0*/  IMAD R22, R16, 0x40, R28 ;  /* 0x0000004010167824 */ /* 0x000fc400078e021c */
[----:B---3--:R-:W3:Y:S04]  /*1efe0*/  LDL.64 R24, [R1+0x570] ;  /* 0x0005700001187983 */ /* 0x008ee80000100a00 */
[----:B------:R0:W-:Y:S04]  /*1eff0*/  STL [R1+0xb8], R10 ;  /* 0x0000b80a01007387 */ /* 0x0001e80000100800 */
[----:B0-----:R-:W4:Y:S04]  /*1f000*/  LDL.64 R10, [R1+0x5f0] ;  /* 0x0005f000010a7983 */ /* 0x001f280000100a00 */
[----:B------:R0:W-:Y:S01]  /*1f010*/  STL [R1+0x640], R22 ;  /* 0x0006401601007387 */ /* 0x0001e20000100800 */
[----:B------:R-:W-:Y:S01]  /*1f020*/  LEA R8, R3, R28, 0x8 ;  /* 0x0000001c03087211 */ /* 0x000fe200078e40ff */
[C---:B------:R-:W-:Y:S01]  /*1f030*/  IMAD.WIDE R14, R2.reuse, 0x2, R22 ;  /* 0x00000002020e7825 */ /* 0x040fe200078e0216 */
[----:B------:R-:W1:Y:S03]  /*1f040*/  LDC R3, c[0x0][0x268] ;  /* 0x00009a00ff037b82 */ /* 0x000e660000000800 */
[----:B------:R-:W-:Y:S01]  /*1f050*/  IMAD.WIDE R12, R2, 0x2, R20 ;  /* 0x00000002020c7825 */ /* 0x000fe200078e0214 */
[----:B------:R-:W3:Y:S04]  /*1f060*/  LDG.E.U16 R6, desc[UR10][R14.64] ;  /* 0x0000000a0e067981 */ /* 0x000ee8000c1e1500 */
[----:B----4-:R-:W4:Y:S04]  /*1f070*/  LDL.64 R10, [R1+0x5f0] ;  /* 0x0005f000010a7983 */ /* 0x010f280000100a00 */
[----:B------:R1:W-:Y:S01]  /*1f080*/  STL [R1+0x638], R20 ;  /* 0x0006381401007387 */ /* 0x0003e20000100800 */
[----:B--2---:R-:W-:-:S03]  /*1f090*/  IMAD R26, R17, 0x120, R28 ;  /* 0x00000120111a7824 */ /* 0x004fc600078e021c */
[----:B0-----:R-:W2:Y:S04]  /*1f0a0*/  LDL.64 R22, [R1+0x6f0] ;  /* 0x0006f00001167983 */ /* 0x001ea80000100a00 */
[----:B------:R0:W-:Y:S04]  /*1f0b0*/  STL [R1+0x630], R8 ;  /* 0x0006300801007387 */ /* 0x0001e80000100800 */
[----:B-1----:R-:W2:Y:S01]  /*1f0c0*/  LDL.64 R20, [R1+0x6b0] ;  /* 0x0006b00001147983 */ /* 0x002ea20000100a00 */
[----:B---3--:R-:W-:Y:S02]  /*1f0d0*/  IMAD R24, R19, 0x130, R28 ;  /* 0x0000013013187824 */ /* 0x008fe400078e021c */
[C---:B------:R-:W-:Y:S01]  /*1f0e0*/  IMAD.WIDE R4, R2.reuse, 0x2, R8 ;  /* 0x0000000202047825 */ /* 0x040fe200078e0208 */
[----:B------:R1:W-:Y:S01]  /*1f0f0*/  STL [R1+0xb4], R7 ;  /* 0x0000b40701007387 */ /* 0x0003e20000100800 */
[----:B------:R-:W3:Y:S03]  /*1f100*/  LDC R19, c[0x0][0x268] ;  /* 0x00009a00ff137b82 */ /* 0x000ee60000000800 */
[----:B------:R-:W-:Y:S04]  /*1f110*/  STL [R1+0xb0], R0 ;  /* 0x0000b00001007387 */ /* 0x000fe80000100800 */
[----:B0-----:R-:W3:Y:S04]  /*1f120*/  LDG.E.U16 R8, desc[UR10][R4.64] ;  /* 0x0000000a04087981 */ /* 0x001ee8000c1e1500 */
[----:B-1----:R0:W3:Y:S02]  /*1f130*/  LDG.E.U16 R7, desc[UR10][R12.64] ;  /* 0x0000000a0c077981 */ /* 0x0020e4000c1e1500 */
[----:B0-----:R-:W-:-:S04]  /*1f140*/  IMAD.WIDE R12, R2, 0x2, R26 ;  /* 0x00000002020c7825 */ /* 0x001fc800078e021a */
[----:B----4-:R-:W-:Y:S02]  /*1f150*/  IMAD R10, R18, 0x110, R28 ;  /* 0x00000110120a7824 */ /* 0x010fe400078e021c */
[C---:B------:R-:W-:Y:S01]  /*1f160*/  IMAD.WIDE R4, R2.reuse, 0x2, R24 ;  /* 0x0000000202047825 */ /* 0x040fe200078e0218 */
[----:B------:R-:W0:Y:S02]  /*1f170*/  LDC R18, c[0x0][0x268] ;  /* 0x00009a00ff127b82 */ /* 0x000e240000000800 */
[----:B------:R1:W-:Y:S01]  /*1f180*/  STL [R1+0x5f0], R10 ;  /* 0x0005f00a01007387 */ /* 0x0003e20000100800 */
[----:B------:R-:W-:-:S03]  /*1f190*/  IMAD.WIDE R14, R2, 0x2, R10 ;  /* 0x00000002020e7825 */ /* 0x000fc600078e020a */
[----:B------:R-:W-:Y:S04]  /*1f1a0*/  STL [R1+0x5b0], R26 ;  /* 0x0005b01a01007387 */ /* 0x000fe80000100800 */
[----:B------:R4:W-:Y:S04]  /*1f1b0*/  STL [R1+0x570], R24 ;  /* 0x0005701801007387 */ /* 0x0009e80000100800 */
[----:B-1----:R-:W3:Y:S04]  /*1f1c0*/  LDG.E.U16 R10, desc[UR10][R12.64] ;  /* 0x0000000a0c0a7981 */ /* 0x002ee8000c1e1500 */
[----:B------:R2:W3:Y:S04]  /*1f1d0*/  LDG.E.U16 R11, desc[UR10][R4.64] ;  /* 0x0000000a040b7981 */ /* 0x0004e8000c1e1500 */
[----:B------:R1:W3:Y:S04]  /*1f1e0*/  LDG.E.U16 R9, desc[UR10][R14.64] ;  /* 0x0000000a0e097981 */ /* 0x0002e8000c1e1500 */
[----:B------:R-:W3:Y:S01]  /*1f1f0*/  LDL.64 R12, [R1+0x760] ;  /* 0x00076000010c7983 */ /* 0x000ee20000100a00 */
[----:B--2---:R-:W-:-:S03]  /*1f200*/  IMAD.WIDE R4, R2, 0x2, R22 ;  /* 0x0000000202047825 */ /* 0x004fc600078e0216 */
[----:B----4-:R-:W2:Y:S01]  /*1f210*/  LDL.64 R24, [R1+0x628] ;  /* 0x0006280001187983 */ /* 0x010ea20000100a00 */
[----:B-1----:R-:W-:-:S03]  /*1f220*/  IMAD.WIDE R14, R2, 0x2, R20 ;  /* 0x00000002020e7825 */ /* 0x002fc600078e0214 */
[----:B------:R-:W4:Y:S04]  /*1f230*/  LDG.E.U16 R5, desc[UR10][R4.64] ;  /* 0x0000000a04057981 */ /* 0x000f28000c1e1500 */
[----:B------:R-:W4:Y:S04]  /*1f240*/  LDL.64 R22, [R1+0x5e8] ;  /* 0x0005e80001167983 */ /* 0x000f280000100a00 */
[----:B------:R-:W4:Y:S04]  /*1f250*/  LDL.64 R20, [R1+0x5a8] ;  /* 0x0005a80001147983 */ /* 0x000f280000100a00 */
[----:B------:R-:W4:Y:S04]  /*1f260*/  LDG.E.U16 R4, desc[UR10][R14.64] ;  /* 0x0000000a0e047981 */ /* 0x000f28000c1e1500 */
[----:B------:R-:W4:Y:S04]  /*1f270*/  LDL.64 R26, [R1+0x750] ;  /* 0x00075000011a7983 */ /* 0x000f280000100a00 */
[----:B------:R-:W4:Y:S04]  /*1f280*/  LDL.64 R16, [R1+0x748] ;  /* 0x0007480001107983 */ /* 0x000f280000100a00 */
[----:B------:R-:W4:Y:S01]  /*1f290*/  LDL.64 R14, [R1+0x758] ;  /* 0x00075800010e7983 */ /* 0x000f220000100a00 */
[----:B---3--:R-:W-:-:S03]  /*1f2a0*/  IMAD.WIDE R12, R2, 0x2, R12 ;  /* 0x00000002020c7825 */ /* 0x008fc600078e020c */
[----:B--2---:R-:W2:Y:S04]  /*1f2b0*/  LDL.64 R24, [R1+0x628] ;  /* 0x0006280001187983 */ /* 0x004ea80000100a00 */
[----:B------:R1:W3:Y:S04]  /*1f2c0*/  LDG.E.U16 R0, desc[UR10][R12.64] ;  /* 0x0000000a0c007981 */ /* 0x0002e8000c1e1500 */
[----:B----4-:R-:W0:Y:S04]  /*1f2d0*/  LDL.64 R22, [R1+0x5e8] ;  /* 0x0005e80001167983 */ /* 0x010e280000100a00 */
[----:B------:R-:W4:Y:S01]  /*1f2e0*/  LDL.64 R20, [R1+0x5a8] ;  /* 0x0005a80001147983 */ /* 0x000f220000100a00 */
[----:B-1----:R-:W-:-:S04]  /*1f2f0*/  IMAD.WIDE R12, R2, 0x2, R14 ;  /* 0x00000002020c7825 */ /* 0x002fc800078e020e */
[C---:B------:R-:W-:Y:S02]  /*1f300*/  IMAD.WIDE R14, R2.reuse, 0x2, R26 ;  /* 0x00000002020e7825 */ /* 0x040fe400078e021a */
[----:B------:R-:W4:Y:S02]  /*1f310*/  LDG.E.U16 R12, desc[UR10][R12.64] ;  /* 0x0000000a0c0c7981 */ /* 0x000f24000c1e1500 */
[----:B------:R-:W-:Y:S02]  /*1f320*/  IMAD.WIDE R16, R2, 0x2, R16 ;  /* 0x0000000202107825 */ /* 0x000fe400078e0210 */
[----:B------:R-:W4:Y:S04]  /*1f330*/  LDG.E.U16 R13, desc[UR10][R14.64] ;  /* 0x0000000a0e0d7981 */ /* 0x000f28000c1e1500 */
[----:B---3--:R1:W-:Y:S01]  /*1f340*/  STL [R1+0xa4], R0 ;  /* 0x0000a40001007387 */ /* 0x0083e20000100800 */
[----:B--2---:R-:W-:-:S02]  /*1f350*/  IMAD R24, R19, 0x102, R28 ;  /* 0x0000010213187824 */ /* 0x004fc400078e021c */
[--C-:B0-----:R-:W-:Y:S01]  /*1f360*/  IMAD R22, R18, 0x112, R28.reuse ;  /* 0x0000011212167824 */ /* 0x101fe200078e021c */
[----:B------:R-:W2:Y:S01]  /*1f370*/  LDL.64 R26, [R1+0x6a8] ;  /* 0x0006a800011a7983 */ /* 0x000ea20000100a00 */
[----:B----4-:R-:W-:-:S03]  /*1f380*/  IMAD R20, R3, 0x122, R28 ;  /* 0x0000012203147824 */ /* 0x010fc600078e021c */
[----:B------:R-:W3:Y:S04]  /*1f390*/  LDL.64 R18, [R1+0x6e8] ;  /* 0x0006e80001127983 */ /* 0x000ee80000100a00 */
[----:B-1----:R0:W4:Y:S04]  /*1f3a0*/  LDG.E.U16 R0, desc[UR10][R16.64] ;  /* 0x0000000a10007981 */ /* 0x002128000c1e1500 */
[----:B------:R1:W-:Y:S04]  /*1f3b0*/  STL [R1+0x628], R24 ;  /* 0x0006281801007387 */ /* 0x0003e80000100800 */
[----:B------:R-:W-:Y:S01]  /*1f3c0*/  STL [R1+0x5e8], R22 ;  /* 0x0005e81601007387 */ /* 0x000fe20000100800 */
[----:B0-----:R-:W-:-:S03]  /*1f3d0*/  IMAD.WIDE R16, R2, 0x2, R24 ;  /* 0x0000000202107825 */ /* 0x001fc600078e0218 */
[----:B------:R-:W-:Y:S04]  /*1f3e0*/  STL [R1+0x5a8], R20 ;  /* 0x0005a81401007387 */ /* 0x000fe80000100800 */
[----:B------:R-:W-:Y:S04]  /*1f3f0*/  STL [R1+0x9c], R13 ;  /* 0x00009c0d01007387 */ /* 0x000fe80000100800 */
[----:B------:R0:W-:Y:S04]  /*1f400*/  STL [R1+0xa0], R12 ;  /* 0x0000a00c01007387 */ /* 0x0001e80000100800 */
[----:B-1----:R-:W3:Y:S01]  /*1f410*/  LDL.64 R24, [R1+0x740] ;  /* 0x0007400001187983 */ /* 0x002ee20000100a00 */
[----:B0-----:R-:W-:-:S03]  /*1f420*/  IMAD.WIDE R12, R2, 0x2, R20 ;  /* 0x00000002020c7825 */ /* 0x001fc600078e0214 */
[----:B------:R-:W3:Y:S04]  /*1f430*/  LDL.64 R20, [R1+0x720] ;  /* 0x0007200001147983 */ /* 0x000ee80000100a00 */
[----:B----4-:R0:W-:Y:S04]  /*1f440*/  STL [R1+0x94], R0 ;  /* 0x0000940001007387 */ /* 0x0101e80000100800 */
[----:B0-----:R-:W4:Y:S01]  /*1f450*/  LDG.E.U16 R0, desc[UR10][R16.64] ;  /* 0x0000000a10007981 */ /* 0x001f22000c1e1500 */
[----:B------:R-:W-:-:S03]  /*1f460*/  IMAD.WIDE R14, R2, 0x2, R22 ;  /* 0x00000002020e7825 */ /* 0x000fc600078e0216 */
[----:B------:R-:W3:Y:S04]  /*1f470*/  LDL.64 R22, [R1+0x718] ;  /* 0x0007180001167983 */ /* 0x000ee80000100a00 */
[----:B------:R-:W3:Y:S04]  /*1f480*/  LDG.E.U16 R3, desc[UR10][R14.64] ;  /* 0x0000000a0e037981 */ /* 0x000ee8000c1e1500 */
[----:B------:R-:W3:Y:S04]  /*1f490*/  LDL.64 R16, [R1+0x728] ;  /* 0x0007280001107983 */ /* 0x000ee80000100a00 */
[----:B----4-:R0:W-:Y:S04]  /*1f4a0*/  STL [R1+0x84], R0 ;  /* 0x0000840001007387 */ /* 0x0101e80000100800 */
[----:B0-----:R2:W4:Y:S02]  /*1f4b0*/  LDG.E.U16 R0, desc[UR10][R12.64] ;  /* 0x0000000a0c007981 */ /* 0x001524000c1e1500 */
[----:B--2---:R-:W-:-:S02]  /*1f4c0*/  IMAD.WIDE R12, R2, 0x2, R26 ;  /* 0x00000002020c7825 */ /* 0x004fc400078e021a */
[----:B------:R-:W2:Y:S02]  /*1f4d0*/  LDL.64 R26, [R1+0x620] ;  /* 0x00062000011a7983 */ /* 0x000ea40000100a00 */
[C---:B---3--:R-:W-:Y:S02]  /*1f4e0*/  IMAD.WIDE R16, R2.reuse, 0x2, R16 ;  /* 0x0000000202107825 */ /* 0x048fe400078e0210 */
[----:B------:R0:W-:Y:S02]  /*1f4f0*/  STL [R1+0x80], R3 ;  /* 0x0000800301007387 */ /* 0x0001e40000100800 */
[C---:B------:R-:W-:Y:S02]  /*1f500*/  IMAD.WIDE R14, R2.reuse, 0x2, R18 ;  /* 0x00000002020e7825 */ /* 0x040fe400078e0212 */
[----:B------:R-:W3:Y:S01]  /*1f510*/  LDG.E.U16 R17, desc[UR10][R16.64] ;  /* 0x0000000a10117981 */ /* 0x000ee2000c1e1500 */
[----:B------:R-:W1:Y:S03]  /*1f520*/  LDC R19, c[0x0][0x268] ;  /* 0x00009a00ff137b82 */ /* 0x000e660000000800 */
[----:B0-----:R-:W3:Y:S05]  /*1f530*/  LDG.E.U16 R3, desc[UR10][R14.64] ;  /* 0x0000000a0e037981 */ /* 0x001eea000c1e1500 */
[----:B------:R-:W0:Y:S01]  /*1f540*/  LDC R18, c[0x0][0x268] ;  /* 0x00009a00ff127b82 */ /* 0x000e220000000800 */
[----:B--2---:R-:W0:Y:S04]  /*1f550*/  LDL.64 R26, [R1+0x620] ;  /* 0x00062000011a7983 */ /* 0x004e280000100a00 */
[----:B----4-:R2:W-:Y:S04]  /*1f560*/  STL [R1+0x7c], R0 ;  /* 0x00007c0001007387 */ /* 0x0105e80000100800 */
[----:B--2---:R2:W4:Y:S02]  /*1f570*/  LDG.E.U16 R0, desc[UR10][R12.64] ;  /* 0x0000000a0c007981 */ /* 0x004524000c1e1500 */
[----:B--2---:R-:W-:-:S02]  /*1f580*/  IMAD.WIDE R12, R2, 0x2, R24 ;  /* 0x00000002020c7825 */ /* 0x004fc400078e0218 */
[----:B----4-:R-:W-:Y:S04]  /*1f590*/  STL [R1+0x1ef4], R0 ;  /* 0x001ef40001007387 */ /* 0x010fe80000100800 */
[----:B---3--:R-:W-:Y:S04]  /*1f5a0*/  STL [R1+0x6c], R17 ;  /* 0x00006c1101007387 */ /* 0x008fe80000100800 */
[----:B------:R2:W-:Y:S01]  /*1f5b0*/  STL [R1+0x68], R3 ;  /* 0x0000680301007387 */ /* 0x0005e20000100800 */
[C---:B------:R-:W-:Y:S02]  /*1f5c0*/  IMAD.WIDE R14, R2.reuse, 0x2, R20 ;  /* 0x00000002020e7825 */ /* 0x040fe400078e0214 */
[----:B------:R-:W3:Y:S01]  /*1f5d0*/  LDC R20, c[0x0][0x268] ;  /* 0x00009a00ff147b82 */ /* 0x000ee20000000800 */
[----:B------:R-:W4:Y:S04]  /*1f5e0*/  LDL.64 R24, [R1+0x5a0] ;  /* 0x0005a00001187983 */ /* 0x000f280000100a00 */
[----:B------:R1:W3:Y:S04]  /*1f5f0*/  LDG.E.U16 R21, desc[UR10][R14.64] ;  /* 0x0000000a0e157981 */ /* 0x0002e8000c1e1500 */
[----:B--2---:R-:W2:Y:S04]  /*1f600*/  LDG.E.U16 R3, desc[UR10][R12.64] ;  /* 0x0000000a0c037981 */ /* 0x004ea8000c1e1500 */
[----:B------:R-:W1:Y:S04]  /*1f610*/  LDL.64 R14, [R1+0x6e0] ;  /* 0x0006e000010e7983 */ /* 0x000e680000100a00 */
[----:B------:R-:W3:Y:S01]  /*1f620*/  LDL.64 R12, [R1+0x660] ;  /* 0x00066000010c7983 */ /* 0x000ee20000100a00 */
[----:B------:R-:W-:-:S03]  /*1f630*/  IMAD.WIDE R16, R2, 0x2, R22 ;  /* 0x0000000202107825 */ /* 0x000fc600078e0216 */
[----:B------:R-:W2:Y:S01]  /*1f640*/  LDL.64 R22, [R1+0x6a0] ;  /* 0x0006a00001167983 */ /* 0x000ea20000100a00 */
[----:B0-----:R-:W-:-:S03]  /*1f650*/  IMAD R26, R18, 0x104, R28 ;  /* 0x00000104121a7824 */ /* 0x001fc600078e021c */
[----:B------:R0:W2:Y:S04]  /*1f660*/  LDG.E.U16 R0, desc[UR10][R16.64] ;  /* 0x0000000a10007981 */ /* 0x0000a8000c1e1500 */
[----:B----4-:R-:W4:Y:S04]  /*1f670*/  LDL.64 R24, [R1+0x5a0] ;  /* 0x0005a00001187983 */ /* 0x010f280000100a00 */
[----:B---3--:R-:W3:Y:S01]  /*1f680*/  LDL.64 R12, [R1+0x660] ;  /* 0x00066000010c7983 */ /* 0x008ee20000100a00 */
[----:B-1----:R-:W-:-:S03]  /*1f690*/  IMAD.WIDE R14, R2, 0x2, R14 ;  /* 0x00000002020e7825 */ /* 0x002fc600078e020e */
[----:B--2---:R1:W-:Y:S02]  /*1f6a0*/  STL [R1+0x88], R3 ;  /* 0x0000880301007387 */ /* 0x0043e40000100800 */
[----:B-1----:R-:W4:Y:S01]  /*1f6b0*/  LDC R3, c[0x0][0x268] ;  /* 0x00009a00ff037b82 */ /* 0x002f220000000800 */
[----:B---3--:R-:W-:Y:S02]  /*1f6c0*/  LEA R12, R19, R28, 0x2 ;  /* 0x0000001c130c7211 */ /* 0x008fe400078e10ff */
[----:B------:R-:W2:Y:S03]  /*1f6d0*/  LDL.64 R18, [R1+0x5e0] ;  /* 0x0005e00001127983 */ /* 0x000ea60000100a00 */
[C---:B0-----:R-:W-:Y:S01]  /*1f6e0*/  IMAD.WIDE R16, R2.reuse, 0x2, R12 ;  /* 0x0000000202107825 */ /* 0x041fe200078e020c */
[----:B------:R0:W-:Y:S03]  /*1f6f0*/  STL [R1+0x660], R12 ;  /* 0x0006600c01007387 */ /* 0x0001e60000100800 */
[----:B0-----:R-:W-:-:S02]  /*1f700*/  IMAD.WIDE R12, R2, 0x2, R26 ;  /* 0x00000002020c7825 */ /* 0x001fc400078e021a */
[----:B------:R-:W3:Y:S04]  /*1f710*/  LDG.E.U16 R27, desc[UR10][R14.64] ;  /* 0x0000000a0e1b7981 */ /* 0x000ee8000c1e1500 */
[----:B------:R-:W-:Y:S04]  /*1f720*/  STL [R1+0x620], R26 ;  /* 0x0006201a01007387 */ /* 0x000fe80000100800 */
[----:B------:R-:W3:Y:S04]  /*1f730*/  LDL.64 R14, [R1+0x5e0] ;  /* 0x0005e000010e7983 */ /* 0x000ee80000100a00 */
[----:B------:R0:W-:Y:S04]  /*1f740*/  STL [R1+0x78], R21 ;  /* 0x0000781501007387 */ /* 0x0001e80000100800 */
[----:B------:R1:W-:Y:S01]  /*1f750*/  STL [R1+0x74], R0 ;  /* 0x0000740001007387 */ /* 0x0003e20000100800 */
[----:B----4-:R-:W-:-:S03]  /*1f760*/  IMAD R24, R3, 0x124, R28 ;  /* 0x0000012403187824 */ /* 0x010fc600078e021c */
[----:B0-----:R0:W4:Y:S04]  /*1f770*/  LDG.E.U16 R21, desc[UR10][R16.64] ;  /* 0x0000000a10157981 */ /* 0x001128000c1e1500 */
[----:B-1----:R1:W4:Y:S01]  /*1f780*/  LDG.E.U16 R0, desc[UR10][R12.64] ;  /* 0x0000000a0c007981 */ /* 0x002322000c1e1500 */
[----:B--2---:R-:W2:Y:S03]  /*1f790*/  LDC R18, c[0x0][0x268] ;  /* 0x00009a00ff127b82 */ /* 0x004ea60000000800 */
[----:B---3--:R3:W-:Y:S04]  /*1f7a0*/  STL [R1+0x70], R27 ;  /* 0x0000701b01007387 */ /* 0x0087e80000100800 */
[----:B---3--:R-:W3:Y:S01]  /*1f7b0*/  LDL.64 R26, [R1+0x598] ;  /* 0x00059800011a7983 */ /* 0x008ee20000100a00 */
[----:B------:R-:W-:Y:S01]  /*1f7c0*/  MOV R15, R19 ;  /* 0x00000013000f7202 */ /* 0x000fe20000000f00 */
[----:B------:R-:W-:Y:S01]  /*1f7d0*/  IMAD R14, R20, 0x114, R28 ;  /* 0x00000114140e7824 */ /* 0x000fe200078e021c */
[----:B------:R-:W2:Y:S03]  /*1f7e0*/  LDC R19, c[0x0][0x268] ;  /* 0x00009a00ff137b82 */ /* 0x000ea60000000800 */
[----:B0-----:R-:W-:-:S05]  /*1f7f0*/  IMAD.WIDE R16, R2, 0x2, R14 ;  /* 0x0000000202107825 */ /* 0x001fca00078e020e */
[----:B------:R0:W2:Y:S01]  /*1f800*/  LDG.E.U16 R3, desc[UR10][R16.64] ;  /* 0x0000000a10037981 */ /* 0x0000a2000c1e1500 */
[C---:B-1----:R-:W-:Y:S01]  /*1f810*/  IMAD.WIDE R12, R2.reuse, 0x2, R22 ;  /* 0x00000002020c7825 */ /* 0x042fe200078e0216 */
[----:B------:R-:W0:Y:S02]  /*1f820*/  LDC R20, c[0x0][0x268] ;  /* 0x00009a00ff147b82 */ /* 0x000e240000000800 */
[----:B---3--:R-:W2:Y:S04]  /*1f830*/  LDL.64 R26, [R1+0x598] ;  /* 0x00059800011a7983 */ /* 0x008ea80000100a00 */
[----:B------:R1:W-:Y:S04]  /*1f840*/  STL [R1+0x5e0], R14 ;  /* 0x0005e00e01007387 */ /* 0x0003e80000100800 */
[----:B------:R-:W-:Y:S04]  /*1f850*/  STL [R1+0x5a0], R24 ;  /* 0x0005a01801007387 */ /* 0x000fe80000100800 */
[----:B------:R-:W3:Y:S01]  /*1f860*/  LDL.64 R16, [R1+0x618] ;  /* 0x0006180001107983 */ /* 0x000ee20000100a00 */
[----:B-1----:R-:W-:-:S03]  /*1f870*/  IMAD.WIDE R14, R2, 0x2, R24 ;  /* 0x00000002020e7825 */ /* 0x002fc600078e0218 */
[----:B---3--:R-:W0:Y:S04]  /*1f880*/  LDL.64 R16, [R1+0x618] ;  /* 0x0006180001107983 */ /* 0x008e280000100a00 */
[----:B----4-:R1:W-:Y:S04]  /*1f890*/  STL [R1+0x60], R21 ;  /* 0x0000601501007387 */ /* 0x0103e80000100800 */
[----:B-1----:R-:W3:Y:S04]  /*1f8a0*/  LDG.E.U16 R21, desc[UR10][R14.64] ;  /* 0x0000000a0e157981 */ /* 0x002ee8000c1e1500 */
[----:B------:R-:W4:Y:S04]  /*1f8b0*/  LDL.64 R14, [R1+0x5d8] ;  /* 0x0005d800010e7983 */ /* 0x000f280000100a00 */
[----:B----4-:R-:W4:Y:S04]  /*1f8c0*/  LDL.64 R14, [R1+0x5d8] ;  /* 0x0005d800010e7983 */ /* 0x010f280000100a00 */
[----:B------:R1:W-:Y:S04]  /*1f8d0*/  STL [R1+0x5c], R0 ;  /* 0x00005c0001007387 */ /* 0x0003e80000100800 */
[----:B------:R-:W3:Y:S01]  /*1f8e0*/  LDL.64 R22, [R1+0x658] ;  /* 0x0006580001167983 */ /* 0x000ee20000100a00 */
[----:B0-----:R-:W-:-:S02]  /*1f8f0*/  IMAD R16, R20, 0x106, R28 ;  /* 0x0000010614107824 */ /* 0x001fc400078e021c */
[----:B--2---:R-:W-:Y:S01]  /*1f900*/  IMAD R26, R18, 0x126, R28 ;  /* 0x00000126121a7824 */ /* 0x004fe200078e021c */
[----:B------:R-:W2:Y:S01]  /*1f910*/  LDL.64 R24, [R1+0x698] ;  /* 0x0006980001187983 */ /* 0x000ea20000100a00 */
[----:B------:R-:W0:Y:S03]  /*1f920*/  LDC R20, c[0x0][0x268] ;  /* 0x00009a00ff147b82 */ /* 0x000e260000000800 */
[----:B-1----:R1:W2:Y:S05]  /*1f930*/  LDG.E.U16 R0, desc[UR10][R12.64] ;  /* 0x0000000a0c007981 */ /* 0x0022aa000c1e1500 */
[----:B------:R-:W0:Y:S01]  /*1f940*/  LDC R18, c[0x0][0x268] ;  /* 0x00009a00ff127b82 */ /* 0x000e220000000800 */
[----:B-1----:R-:W-:-:S04]  /*1f950*/  IMAD.WIDE R12, R2, 0x2, R26 ;  /* 0x00000002020c7825 */ /* 0x002fc800078e021a */
[----:B----4-:R-:W-:-:S03]  /*1f960*/  IMAD R14, R19, 0x116, R28 ;  /* 0x00000116130e7824 */ /* 0x010fc600078e021c */
[----:B------:R-:W1:Y:S01]  /*1f970*/  LDC R19, c[0x0][0x268] ;  /* 0x00009a00ff137b82 */ /* 0x000e620000000800 */
[----:B---3--:R-:W3:Y:S04]  /*1f980*/  LDL.64 R22, [R1+0x658] ;  /* 0x0006580001167983 */ /* 0x008ee80000100a00 */
[----:B------:R4:W-:Y:S04]  /*1f990*/  STL [R1+0x54], R3 ;  /* 0x0000540301007387 */ /* 0x0009e80000100800 */
[----:B------:R-:W-:Y:S04]  /*1f9a0*/  STL [R1+0x618], R16 ;  /* 0x0006181001007387 */ /* 0x000fe80000100800 */
[----:B------:R-:W-:Y:S01]  /*1f9b0*/  STL [R1+0x5d8], R14 ;  /* 0x0005d80e01007387 */ /* 0x000fe20000100800 */
[----:B----4-:R-:W3:Y:S03]  /*1f9c0*/  LDC R3, c[0x0][0x268] ;  /* 0x00009a00ff037b82 */ /* 0x010ee60000000800 */
[----:B------:R4:W-:Y:S04]  /*1f9d0*/  STL [R1+0x598], R26 ;  /* 0x0005981a01007387 */ /* 0x0009e80000100800 */
[----:B----4-:R-:W4:Y:S01]  /*1f9e0*/  LDL.64 R26, [R1+0x590] ;  /* 0x00059000011a7983 */ /* 0x010f220000100a00 */
[----:B------:R-:W-:-:S04]  /*1f9f0*/  IMAD.WIDE R16, R2, 0x2, R16 ;  /* 0x0000000202107825 */ /* 0x000fc800078e0210 */
[----:B------:R-:W-:Y:S01]  /*1fa00*/  IMAD.WIDE R14, R2, 0x2, R14 ;  /* 0x00000002020e7825 */ /* 0x000fe200078e020e */
[----:B----4-:R-:W4:Y:S04]  /*1fa10*/  LDG.E.U16 R27, desc[UR10][R16.64] ;  /* 0x0000000a101b7981 */ /* 0x010f28000c1e1500 */
[----:B------:R-:W4:Y:S04]  /*1fa20*/  LDL.64 R16, [R1+0x6d8] ;  /* 0x0006d80001107983 */ /* 0x000f280000100a00 */
[----:B------:R0:W-:Y:S04]  /*1fa30*/  STL [R1+0x50], R21 ;  /* 0x0000501501007387 */ /* 0x0001e80000100800 */
[----:B0-----:R0:W4:Y:S01]  /*1fa40*/  LDG.E.U16 R21, desc[UR10][R14.64] ;  /* 0x0000000a0e157981 */ /* 0x001122000c1e1500 */
[----:B---3--:R-:W-:-:S03]  /*1fa50*/  IMAD R22, R3, 0x8, R28 ;  /* 0x0000000803167824 */ /* 0x008fc600078e021c */
[----:B--2---:R2:W-:Y:S01]  /*1fa60*/  STL [R1+0x58], R0 ;  /* 0x0000580001007387 */ /* 0x0045e20000100800 */
[----:B0-----:R-:W-:-:S03]  /*1fa70*/  IMAD.WIDE R14, R2, 0x2, R24 ;  /* 0x00000002020e7825 */ /* 0x001fc600078e0218 */
[----:B--2---:R0:W2:Y:S04]  /*1fa80*/  LDG.E.U16 R0, desc[UR10][R12.64] ;  /* 0x0000000a0c007981 */ /* 0x0040a8000c1e1500 */
[----:B------:R-:W3:Y:S04]  /*1fa90*/  LDG.E.U16 R3, desc[UR10][R14.64] ;  /* 0x0000000a0e037981 */ /* 0x000ee8000c1e1500 */
[----:B----4-:R4:W-:Y:S01]  /*1faa0*/  STL [R1+0x4c], R27 ;  /* 0x00004c1b01007387 */ /* 0x0109e20000100800 */
[----:B------:R-:W-:-:S03]  /*1fab0*/  IMAD.WIDE R16, R2, 0x2, R16 ;  /* 0x0000000202107825 */ /* 0x000fc600078e0210 */
[----:B----4-:R-:W4:Y:S04]  /*1fac0*/  LDL.64 R26, [R1+0x590] ;  /* 0x00059000011a7983 */ /* 0x010f280000100a00 */
[----:B------:R-:W-:Y:S04]  /*1fad0*/  STL [R1+0x658], R22 ;  /* 0x0006581601007387 */ /* 0x000fe80000100800 */
[----:B------:R1:W-:Y:S04]  /*1fae0*/  STL [R1+0x48], R21 ;  /* 0x0000481501007387 */ /* 0x0003e80000100800 */
[----:B------:R-:W2:Y:S01]  /*1faf0*/  LDL.64 R14, [R1+0x5d0] ;  /* 0x0005d000010e7983 */ /* 0x000ea20000100a00 */
[----:B0-----:R-:W-:-:S03]  /*1fb00*/  IMAD.WIDE R12, R2, 0x2, R22 ;  /* 0x00000002020c7825 */ /* 0x001fc600078e0216 */
[----:B------:R-:W3:Y:S04]  /*1fb10*/  LDL.64 R24, [R1+0x6d0] ;  /* 0x0006d00001187983 */ /* 0x000ee80000100a00 */
[----:B-1----:R-:W3:Y:S04]  /*1fb20*/  LDG.E.U16 R21, desc[UR10][R16.64] ;  /* 0x0000000a10157981 */ /* 0x002ee8000c1e1500 */
[----:B------:R-:W4:Y:S04]  /*1fb30*/  LDL.64 R16, [R1+0x610] ;  /* 0x0006100001107983 */ /* 0x000f280000100a00 */
[----:B--2---:R-:W2:Y:S04]  /*1fb40*/  LDL.64 R14, [R1+0x5d0] ;  /* 0x0005d000010e7983 */ /* 0x004ea80000100a00 */
[----:B----4-:R-:W4:Y:S01]  /*1fb50*/  LDL.64 R16, [R1+0x610] ;  /* 0x0006100001107983 */ /* 0x010f220000100a00 */
[----:B------:R-:W-:-:S02]  /*1fb60*/  IMAD R26, R18, 0x128, R28 ;  /* 0x00000128121a7824 */ /* 0x000fc400078e021c */
[----:B------:R-:W0:Y:S01]  /*1fb70*/  LDC R18, c[0x0][0x268] ;  /* 0x00009a00ff127b82 */ /* 0x000e220000000800 */
[----:B------:R1:W-:Y:S04]  /*1fb80*/  STL [R1+0x44], R0 ;  /* 0x0000440001007387 */ /* 0x0003e80000100800 */
[----:B------:R-:W4:Y:S04]  /*1fb90*/  LDL.64 R22, [R1+0x690] ;  /* 0x0006900001167983 */ /* 0x000f280000100a00 */
[----:B---3--:R3:W-:Y:S04]  /*1fba0*/  STL [R1+0x3c], R21 ;  /* 0x00003c1501007387 */ /* 0x0087e80000100800 */
[----:B-1----:R1:W3:Y:S02]  /*1fbb0*/  LDG.E.U16 R0, desc[UR10][R12.64] ;  /* 0x0000000a0c007981 */ /* 0x0022e4000c1e1500 */
[----:B-1----:R-:W-:-:S04]  /*1fbc0*/  IMAD.WIDE R12, R2, 0x2, R26 ;  /* 0x00000002020c7825 */ /* 0x002fc800078e021a */
[--C-:B--2---:R-:W-:Y:S02]  /*1fbd0*/  IMAD R14, R19, 0x118, R28.reuse ;  /* 0x00000118130e7824 */ /* 0x104fe400078e021c */
[----:B----4-:R-:W-:Y:S02]  /*1fbe0*/  IMAD R16, R20, 0x108, R28 ;  /* 0x0000010814107824 */ /* 0x010fe400078e021c */
[----:B---3--:R-:W2:Y:S04]  /*1fbf0*/  LDL.64 R20, [R1+0x710] ;  /* 0x0007100001147983 */ /* 0x008ea80000100a00 */
[----:B------:R1:W-:Y:S04]  /*1fc00*/  STL [R1+0x610], R16 ;  /* 0x0006101001007387 */ /* 0x0003e80000100800 */
[----:B------:R3:W-:Y:S04]  /*1fc10*/  STL [R1+0x5d0], R14 ;  /* 0x0005d00e01007387 */ /* 0x0007e80000100800 */
[----:B------:R4:W-:Y:S01]  /*1fc20*/  STL [R1+0x590], R26 ;  /* 0x0005901a01007387 */ /* 0x0009e20000100800 */
[----:B-1----:R-:W-:-:S03]  /*1fc30*/  IMAD.WIDE R16, R2, 0x2, R16 ;  /* 0x0000000202107825 */ /* 0x002fc600078e0210 */
[----:B------:R1:W-:Y:S01]  /*1fc40*/  STL [R1+0x38], R3 ;  /* 0x0000380301007387 */ /* 0x0003e20000100800 */
[----:B---3--:R-:W-:-:S03]  /*1fc50*/  IMAD.WIDE R14, R2, 0x2, R14 ;  /* 0x00000002020e7825 */ /* 0x008fc600078e020e */
[----:B------:R-:W3:Y:S04]  /*1fc60*/  LDG.E.U16 R17, desc[UR10][R16.64] ;  /* 0x0000000a10117981 */ /* 0x000ee8000c1e1500 */
[----:B----4-:R-:W4:Y:S01]  /*1fc70*/  LDL.64 R26, [R1+0x5c8] ;  /* 0x0005c800011a7983 */ /* 0x010f220000100a00 */
[----:B-1----:R-:W1:Y:S03]  /*1fc80*/  LDC R3, c[0x0][0x268] ;  /* 0x00009a00ff037b82 */ /* 0x002e660000000800 */
[----:B------:R0:W2:Y:S02]  /*1fc90*/  LDG.E.U16 R19, desc[UR10][R14.64] ;  /* 0x0000000a0e137981 */ /* 0x0000a4000c1e1500 */
[----:B0-----:R-:W-:-:S02]  /*1fca0*/  IMAD.WIDE R14, R2, 0x2, R24 ;  /* 0x00000002020e7825 */ /* 0x001fc400078e0218 */
[----:B----4-:R-:W1:Y:S04]  /*1fcb0*/  LDL.64 R26, [R1+0x5c8] ;  /* 0x0005c800011a7983 */ /* 0x010e680000100a00 */
[----:B------:R0:W-:Y:S04]  /*1fcc0*/  STL [R1+0x40], R0 ;  /* 0x0000400001007387 */ /* 0x0001e80000100800 */
[----:B---3--:R3:W-:Y:S04]  /*1fcd0*/  STL [R1+0x34], R17 ;  /* 0x0000341101007387 */ /* 0x0087e80000100800 */
[----:B--2---:R2:W-:Y:S04]  /*1fce0*/  STL [R1+0x30], R19 ;  /* 0x0000301301007387 */ /* 0x0045e80000100800 */
[----:B0-----:R0:W4:Y:S01]  /*1fcf0*/  LDG.E.U16 R0, desc[UR10][R12.64] ;  /* 0x0000000a0c007981 */ /* 0x001122000c1e1500 */
[----:B---3--:R-:W-:-:S03]  /*1fd00*/  IMAD.WIDE R16, R2, 0x2, R20 ;  /* 0x0000000202107825 */ /* 0x008fc600078e0214 */
[----:B------:R-:W3:Y:S01]  /*1fd10*/  LDG.E.U16 R21, desc[UR10][R14.64] ;  /* 0x0000000a0e157981 */ /* 0x000ee2000c1e1500 */
[----:B--2---:R-:W2:Y:S03]  /*1fd20*/  LDC R19, c[0x0][0x268] ;  /* 0x00009a00ff137b82 */ /* 0x004ea60000000800 */
[----:B------:R-:W2:Y:S04]  /*1fd30*/  LDG.E.U16 R20, desc[UR10][R16.64] ;  /* 0x0000000a10147981 */ /* 0x000ea8000c1e1500 */
[----:B------:R-:W2:Y:S04]  /*1fd40*/  LDL.64 R24, [R1+0x708] ;  /* 0x0007080001187983 */ /* 0x000ea80000100a00 */
[----:B------:R-:W4:Y:S01]  /*1fd50*/  LDL.64 R14, [R1+0x608] ;  /* 0x00060800010e7983 */ /* 0x000f220000100a00 */
[----:B0-----:R-:W-:-:S03]  /*1fd60*/  IMAD.WIDE R12, R2, 0x2, R22 ;  /* 0x00000002020c7825 */ /* 0x001fc600078e0216 */
[----:B------:R-:W3:Y:S04]  /*1fd70*/  LDL.64 R22, [R1+0x588] ;  /* 0x0005880001167983 */ /* 0x000ee80000100a00 */
[----:B------:R-:W2:Y:S04]  /*1fd80*/  LDL.64 R16, [R1+0x738] ;  /* 0x0007380001107983 */ /* 0x000ea80000100a00 */
[----:B----4-:R-:W4:Y:S01]  /*1fd90*/  LDL.64 R14, [R1+0x608] ;  /* 0x00060800010e7983 */ /* 0x010f220000100a00 */
[----:B-1----:R-:W-:Y:S02]  /*1fda0*/  IMAD R26, R3, 0x11a, R28 ;  /* 0x0000011a031a7824 */ /* 0x002fe400078e021c */
[----:B------:R-:W0:Y:S01]  /*1fdb0*/  LDC R3, c[0x0][0x268] ;  /* 0x00009a00ff037b82 */ /* 0x000e220000000800 */
[----:B---3--:R-:W3:Y:S04]  /*1fdc0*/  LDL.64 R22, [R1+0x588] ;  /* 0x0005880001167983 */ /* 0x008ee80000100a00 */
[----:B------:R1:W-:Y:S04]  /*1fdd0*/  STL [R1+0x2c], R0 ;  /* 0x00002c0001007387 */ /* 0x0003e80000100800 */
[----:B------:R-:W-:Y:S04]  /*1fde0*/  STL [R1+0x24], R21 ;  /* 0x0000241501007387 */ /* 0x000fe80000100800 */
[----:B--2---:R2:W-:Y:S04]  /*1fdf0*/  STL [R1+0x28], R20 ;  /* 0x0000281401007387 */ /* 0x0045e80000100800 */
[----:B-1----:R1:W3:Y:S04]  /*1fe00*/  LDG.E.U16 R0, desc[UR10][R12.64] ;  /* 0x0000000a0c007981 */ /* 0x0022e8000c1e1500 */
[----:B--2---:R-:W2:Y:S01]  /*1fe10*/  LDL.64 R20, [R1+0x700] ;  /* 0x0007000001147983 */ /* 0x004ea20000100a00 */
[----:B-1----:R-:W-:-:S04]  /*1fe20*/  IMAD.WIDE R12, R2, 0x2, R26 ;  /* 0x00000002020c7825 */ /* 0x002fc800078e021a */
[----:B----4-:R-:W-:-:S05]  /*1fe30*/  IMAD R14, R18, 0x10a, R28 ;  /* 0x0000010a120e7824 */ /* 0x010fca00078e021c */
[----:B------:R-:W-:Y:S04]  /*1fe40*/  STL [R1+0x608], R14 ;  /* 0x0006080e01007387 */ /* 0x000fe80000100800 */
[----:B------:R1:W-:Y:S04]  /*1fe50*/  STL [R1+0x5c8], R26 ;  /* 0x0005c81a01007387 */ /* 0x0003e80000100800 */
[----:B-1----:R-:W4:Y:S01]  /*1fe60*/  LDL.64 R26, [R1+0x600] ;  /* 0x00060000011a7983 */ /* 0x002f220000100a00 */
[----:B------:R-:W-:-:S04]  /*1fe70*/  IMAD.WIDE R16, R2, 0x2, R16 ;  /* 0x0000000202107825 */ /* 0x000fc800078e0210 */
[----:B------:R-:W-:Y:S02]  /*1fe80*/  IMAD.WIDE R14, R2, 0x2, R14 ;  /* 0x00000002020e7825 */ /* 0x000fe400078e020e */
[----:B------:R-:W2:Y:S04]  /*1fe90*/  LDG.E.U16 R17, desc[UR10][R16.64] ;  /* 0x0000000a10117981 */ /* 0x000ea8000c1e1500 */
[----:B------:R1:W2:Y:S04]  /*1fea0*/  LDG.E.U16 R18, desc[UR10][R14.64] ;  /* 0x0000000a0e127981 */ /* 0x0002a8000c1e1500 */
[----:B----4-:R-:W0:Y:S04]  /*1feb0*/  LDL.64 R26, [R1+0x600] ;  /* 0x00060000011a7983 */ /* 0x010e280000100a00 */
[----:B---3--:R3:W-:Y:S04]  /*1fec0*/  STL [R1+0x20], R0 ;  /* 0x0000200001007387 */ /* 0x0087e80000100800 */
[----:B---3--:R3:W4:Y:S01]  /*1fed0*/  LDG.E.U16 R0, desc[UR10][R12.64] ;  /* 0x0000000a0c007981 */ /* 0x008722000c1e1500 */
[----:B------:R-:W-:-:S02]  /*1fee0*/  IMAD R22, R19, 0x12a, R28 ;  /* 0x0000012a13167824 */ /* 0x000fc400078e021c */
[C---:B-1----:R-:W-:Y:S01]  /*1fef0*/  IMAD.WIDE R14, R2.reuse, 0x2, R24 ;  /* 0x00000002020e7825 */ /* 0x042fe200078e0218 */
[----:B------:R-:W1:Y:S02]  /*1ff00*/  LDC R19, c[0x0][0x268] ;  /* 0x00009a00ff137b82 */ /* 0x000e640000000800 */
[----:B------:R-:W-:Y:S04]  /*1ff10*/  STL [R1+0x588], R22 ;  /* 0x0005881601007387 */ /* 0x000fe80000100800 */
[----:B--2---:R2:W-:Y:S04]  /*1ff20*/  STL [R1+0x1c], R17 ;  /* 0x00001c1101007387 */ /* 0x0045e80000100800 */
[----:B------:R2:W-:Y:S01]  /*1ff30*/  STL [R1+0x18], R18 ;  /* 0x0000181201007387 */ /* 0x0005e20000100800 */
[----:B---3--:R-:W-:-:S03]  /*1ff40*/  IMAD.WIDE R12, R2, 0x2, R20 ;  /* 0x00000002020c7825 */ /* 0x008fc600078e0214 */
[----:B------:R-:W3:Y:S01]  /*1ff50*/  LDG.E.U16 R15, desc[UR10][R14.64] ;  /* 0x0000000a0e0f7981 */ /* 0x000ee2000c1e1500 */
[----:B--2---:R-:W-:Y:S01]  /*1ff60*/  IMAD.WIDE R16, R2, 0x2, R22 ;  /* 0x0000000202107825 */ /* 0x004fe200078e0216 */
[----:B------:R-:W2:Y:S02]  /*1ff70*/  LDC R18, c[0x0][0x268] ;  /* 0x00009a00ff127b82 */ /* 0x000ea40000000800 */
[----:B----4-:R4:W-:Y:S04]  /*1ff80*/  STL [R1+0x14], R0 ;  /* 0x0000140001007387 */ /* 0x0109e80000100800 */
[----:B------:R-:W2:Y:S04]  /*1ff90*/  LDL.64 R22, [R1+0x580] ;  /* 0x0005800001167983 */ /* 0x000ea80000100a00 */
[----:B------:R-:W3:Y:S04]  /*1ffa0*/  LDL.64 R20, [R1+0x5c0] ;  /* 0x0005c00001147983 */ /* 0x000ee80000100a00 */
[----:B----4-:R-:W4:Y:S01]  /*1ffb0*/  LDG.E.U16 R0, desc[UR10][R16.64] ;  /* 0x0000000a10007981 */ /* 0x010f22000c1e1500 */
[----:B0-----:R-:W-:-:S03]  /*1ffc0*/  IMAD R26, R3, 0x10c, R28 ;  /* 0x0000010c031a7824 */ /* 0x001fc600078e021c */
[----:B------:R-:W4:Y:S04]  /*1ffd0*/  LDL.64 R24, [R1+0x580] ;  /* 0x0005800001187983 */ /* 0x000f280000100a00 */
[----:B------:R-:W4:Y:S04]  /*1ffe0*/  LDL.64 R16, [R1+0x6c8] ;  /* 0x0006c80001107983 */ /* 0x000f280000100a00 */
[----:B--2---:R-:W2:Y:S04]  /*1fff0*/  LDL.64 R22, [R1+0x688] ;  /* 0x0006880001167983 */ /* 0x004ea80000100a00 */
[----:B---3--:R-:W1:Y:S04]  /*20000*/  LDL.64 R20, [R1+0x5c0] ;  /* 0x0005c00001147983 */ /* 0x008e680000100a00 */
[----:B----4-:R0:W-:Y:S04]  /*20010*/  STL [R1+0x8], R0 ;  /* 0x0000080001007387 */ /* 0x0101e80000100800 */
[----:B------:R2:W-:Y:S01]  /*20020*/  STL [R1+0x4], R15 ;  /* 0x0000040f01007387 */ /* 0x0005e20000100800 */
[----:B------:R-:W3:Y:S01]  /*20030*/  LDC R24, c[0x0][0x268] ;  /* 0x00009a00ff187b82 */ /* 0x000ee20000000800 */
[----:B------:R-:W-:-:S02]  /*20040*/  IMAD.WIDE R16, R2, 0x2, R16 ;  /* 0x0000000202107825 */ /* 0x000fc400078e0210 */
[----:B0-----:R0:W4:Y:S02]  /*20050*/  LDG.E.U16 R0, desc[UR10][R12.64] ;  /* 0x0000000a0c007981 */ /* 0x001124000c1e1500 */
[C---:B0-----:R-:W-:Y:S02]  /*20060*/  IMAD.WIDE R12, R2.reuse, 0x2, R26 ;  /* 0x00000002020c7825 */ /* 0x041fe400078e021a */
[----:B------:R-:W3:Y:S02]  /*20070*/  LDG.E.U16 R27, desc[UR10][R16.64] ;  /* 0x0000000a101b7981 */ /* 0x000ee4000c1e1500 */
[----:B--2---:R-:W-:-:S05]  /*20080*/  IMAD.WIDE R14, R2, 0x2, R22 ;  /* 0x00000002020e7825 */ /* 0x004fca00078e0216 */
[----:B------:R0:W2:Y:S01]  /*20090*/  LDG.E.U16 R3, desc[UR10][R14.64] ;  /* 0x0000000a0e037981 */ /* 0x0000a2000c1e1500 */
[----:B-1----:R-:W-:-:S03]  /*200a0*/  IMAD R20, R19, 0x11c, R28 ;  /* 0x0000011c13147824 */ /* 0x002fc600078e021c */
[----:B------:R1:W-:Y:S01]  /*200b0*/  STL [R1+0x600], R26 ;  /* 0x0006001a01007387 */ /* 0x0003e20000100800 */
[----:B0-----:R-:W-:-:S03]  /*200c0*/  IMAD.WIDE R14, R2, 0x2, R20 ;  /* 0x00000002020e7825 */ /* 0x001fc600078e0214 */
[----:B----4-:R0:W-:Y:S01]  /*200d0*/  STL [R1+0xc], R0 ;  /* 0x00000c0001007387 */ /* 0x0101e20000100800 */
[----:B------:R-:W-:Y:S01]  /*200e0*/  IMAD R22, R18, 0x12c, R28 ;  /* 0x0000012c12167824 */ /* 0x000fe200078e021c */
[----:B------:R-:W-:Y:S01]  /*200f0*/  MOV R23, R25 ;  /* 0x0000001900177202 */ /* 0x000fe20000000f00 */
[----:B-1----:R-:W1:Y:S01]  /*20100*/  LDC R26, c[0x0][0x268] ;  /* 0x00009a00ff1a7b82 */ /* 0x002e620000000800 */
[----:B------:R-:W4:Y:S04]  /*20110*/  LDL.64 R16, [R1+0x680] ;  /* 0x0006800001107983 */ /* 0x000f280000100a00 */
[----:B0-----:R-:W4:Y:S03]  /*20120*/  LDL R0, [R1+0x2ac] ;  /* 0x0002ac0001007983 */ /* 0x001f260000100800 */
[----:B------:R-:W0:Y:S01]  /*20130*/  LDC R25, c[0x0][0x268] ;  /* 0x00009a00ff197b82 */ /* 0x000e220000000800 */
[----:B---3--:R3:W-:Y:S04]  /*20140*/  STL [R1+0x1ee0], R27 ;  /* 0x001ee01b01007387 */ /* 0x0087e80000100800 */
[----:B---3--:R-:W3:Y:S04]  /*20150*/  LDL.LU R27, [R1+0x4d8] ;  /* 0x0004d800011b7983 */ /* 0x008ee80000300800 */
[----:B--2---:R2:W-:Y:S04]  /*20160*/  STL [R1+0x1ee4], R3 ;  /* 0x001ee40301007387 */ /* 0x0045e80000100800 */
[----:B------:R1:W-:Y:S01]  /*20170*/  STL [R1+0x5c0], R20 ;  /* 0x0005c01401007387 */ /* 0x0003e20000100800 */
[----:B------:R-:W0:Y:S03]  /*20180*/  S2R R21, SR_TID.X ;  /* 0x0000000000157919 */ /* 0x000e260000002100 */
[----:B--2---:R2:W3:Y:S04]  /*20190*/  LDG.E.U16 R3, desc[UR10][R12.64] ;  /* 0x0000000a0c037981 */ /* 0x0044e8000c1e1500 */
[----:B-1----:R-:W3:Y:S04]  /*201a0*/  LDG.E.U16 R20, desc[UR10][R14.64] ;  /* 0x0000000a0e147981 */ /* 0x002ee8000c1e1500 */
[----:B------:R1:W-:Y:S01]  /*201b0*/  STL [R1+0x580], R22 ;  /* 0x0005801601007387 */ /* 0x0003e20000100800 */
[----:B--2---:R-:W-:-:S03]  /*201c0*/  IMAD.WIDE R12, R2, 0x2, R22 ;  /* 0x00000002020c7825 */ /* 0x004fc600078e0216 */
[----:B------:R-:W2:Y:S04]  /*201d0*/  LDL.64 R14, [R1+0x6c0] ;  /* 0x0006c000010e7983 */ /* 0x000ea80000100a00 */
[----:B------:R2:W2:Y:S01]  /*201e0*/  LDG.E.U16 R18, desc[UR10][R12.64] ;  /* 0x0000000a0c127981 */ /* 0x0004a2000c1e1500 */
[----:B0-----:R-:W-:-:S04]  /*201f0*/  LOP3.LUT R21, R21, 0x1c, RZ, 0xc0, !PT ;  /* 0x0000001c15157812 */ /* 0x001fc800078ec0ff */
[----:B-1----:R-:W-:Y:S01]  /*20200*/  LEA R22, R21, UR6, 0x2 ;  /* 0x0000000615167c11 */ /* 0x002fe2000f8e10ff */
[----:B----4-:R-:W-:-:S05]  /*20210*/  IMAD.WIDE R16, R2, 0x2, R16 ;  /* 0x0000000202107825 */ /* 0x010fca00078e0210 */
[----:B------:R-:W4:Y:S04]  /*20220*/  LDG.E.U16 R23, desc[UR10][R16.64] ;  /* 0x0000000a10177981 */ /* 0x000f28000c1e1500 */
[----:B------:R-:W0:Y:S04]  /*20230*/  LDS R22, [R22] ;  /* 0x0000000016167984 */ /* 0x000e280000000800 */
[----:B---3--:R1:W-:Y:S04]  /*20240*/  STL [R1+0x1ee8], R20 ;  /* 0x001ee81401007387 */ /* 0x0083e80000100800 */
[----:B-1----:R-:W2:Y:S02]  /*20250*/  LDL.64 R20, [R1+0x6f8] ;  /* 0x0006f80001147983 */ /* 0x002ea40000100a00 */
[----:B--2---:R-:W-:-:S05]  /*20260*/  IMAD.WIDE R12, R2, 0x2, R20 ;  /* 0x00000002020c7825 */ /* 0x004fca00078e0214 */
[----:B------:R-:W2:Y:S01]  /*20270*/  LDG.E.U16 R19, desc[UR10][R12.64] ;  /* 0x0000000a0c137981 */ /* 0x000ea2000c1e1500 */
[----:B------:R-:W-:-:S03]  /*20280*/  IMAD.WIDE R14, R2, 0x2, R14 ;  /* 0x00000002020e7825 */ /* 0x000fc600078e020e */
[----:B------:R-:W-:Y:S04]  /*20290*/  STL [R1+0x1eec], R18 ;  /* 0x001eec1201007387 */ /* 0x000fe80000100800 */
[----:B------:R-:W3:Y:S04]  /*202a0*/  LDG.E.U16 R21, desc[UR10][R14.64] ;  /* 0x0000000a0e157981 */ /* 0x000ee8000c1e1500 */
[----:B------:R-:W4:Y:S04]  /*202b0*/  LDL.64 R12, [R1+0x5f8] ;  /* 0x0005f800010c7983 */ /* 0x000f280000100a00 */
[----:B--2---:R1:W-:Y:S04]  /*202c0*/  STL [R1+0x1ecc], R19 ;  /* 0x001ecc1301007387 */ /* 0x0043e80000100800 */
[----:B-1----:R-:W2:Y:S04]  /*202d0*/  LDL.64 R18, [R1+0x5b8] ;  /* 0x0005b80001127983 */ /* 0x002ea80000100a00 */
[----:B--2---:R-:W2:Y:S04]  /*202e0*/  LDL.64 R18, [R1+0x5b8] ;  /* 0x0005b80001127983 */ /* 0x004ea80000100a00 */
[----:B------:R-:W-:Y:S04]  /*202f0*/  STL [R1], R3 ;  /* 0x0000000301007387 */ /* 0x000fe80000100800 */
[----:B------:R-:W4:Y:S04]  /*20300*/  LDL.64 R14, [R1+0x5f8] ;  /* 0x0005f800010e7983 */ /* 0x000f280000100a00 */
[----:B---3--:R1:W-:Y:S04]  /*20310*/  STL [R1+0x1ed8], R21 ;  /* 0x001ed81501007387 */ /* 0x0083e80000100800 */
[----:B------:R-:W3:Y:S04]  /*20320*/  LDL.64 R16, [R1+0x578] ;  /* 0x0005780001107983 */ /* 0x000ee80000100a00 */
[----:B---3--:R-:W3:Y:S01]  /*20330*/  LDL.64 R16, [R1+0x578] ;  /* 0x0005780001107983 */ /* 0x008ee20000100a00 */
[----:B----4-:R-:W-:-:S02]  /*20340*/  IMAD R14, R24, 0x10e, R28 ;  /* 0x0000010e180e7824 */ /* 0x010fc400078e021c */
[----:B------:R-:W-:Y:S01]  /*20350*/  FADD R12, -R0, R27 ;  /* 0x0000001b000c7221 */ /* 0x000fe20000000100 */
[----:B------:R-:W-:Y:S01]  /*20360*/  STL [R1+0x1edc], R23 ;  /* 0x001edc1701007387 */ /* 0x000fe20000100800 */
[----:B------:R-:W-:Y:S01]  /*20370*/  MOV R15, R13 ;  /* 0x0000000d000f7202 */ /* 0x000fe20000000f00 */
[--C-:B--2---:R-:W-:Y:S02]  /*20380*/  IMAD R18, R26, 0x11e, R28.reuse ;  /* 0x0000011e1a127824 */ /* 0x104fe400078e021c */
[----:B-1----:R-:W2:Y:S04]  /*20390*/  LDL.64 R20, [R1+0x678] ;  /* 0x0006780001147983 */ /* 0x002ea80000100a00 */
[----:B------:R-:W-:Y:S04]  /*203a0*/  STL [R1+0x5f8], R14 ;  /* 0x0005f80e01007387 */ /* 0x000fe80000100800 */
[----:B------:R-:W4:Y:S01]  /*203b0*/  LDL.64 R26, [R1+0x6b8] ;  /* 0x0006b800011a7983 */ /* 0x000f220000100a00 */
[----:B---3--:R-:W-:Y:S01]  /*203c0*/  IMAD R16, R25, 0x12e, R28 ;  /* 0x0000012e19107824 */ /* 0x008fe200078e021c */
[----:B------:R-:W-:-:S04]  /*203d0*/  MOV R25, R17 ;  /* 0x0000001100197202 */ /* 0x000fc80000000f00 */
[----:B------:R1:W-:Y:S01]  /*203e0*/  STL [R1+0x578], R16 ;  /* 0x0005781001007387 */ /* 0x0003e20000100800 */
[----:B------:R-:W-:-:S03]  /*203f0*/  MOV R24, R16 ;  /* 0x0000001000187202 */ /* 0x000fc60000000f00 */
[----:B------:R3:W-:Y:S01]  /*20400*/  STL [R1+0x5b8], R18 ;  /* 0x0005b81201007387 */ /* 0x0007e20000100800 */
[----:B-1----:R-:W-:Y:S01]  /*20410*/  FMUL R16, R12, 1.4426950216293334961 ;  /* 0x3fb8aa3b0c107820 */ /* 0x002fe20000400000 */
[----:B------:R-:W-:-:S04]  /*20420*/  IMAD.WIDE R12, R2, 0x2, R14 ;  /* 0x00000002020c7825 */ /* 0x000fc800078e020e */
[C---:B------:R-:W-:Y:S02]  /*20430*/  IMAD.WIDE R14, R2.reuse, 0x2, R18 ;  /* 0x00000002020e7825 */ /* 0x040fe400078e0212 */
[----:B---3--:R1:W3:Y:S02]  /*20440*/  MUFU.EX2 R18, R16 ;  /* 0x0000001000127308 */ /* 0x0082e40000000800 */
[C---:B-1----:R-:W-:Y:S02]  /*20450*/  IMAD.WIDE R16, R2.reuse, 0x2, R24 ;  /* 0x0000000202107825 */ /* 0x042fe400078e0218 */
[----:B------:R4:W3:Y:S04]  /*20460*/  LDG.E.U16 R24, desc[UR10][R12.64] ;  /* 0x0000000a0c187981 */ /* 0x0008e8000c1e1500 */
[----:B------:R2:W3:Y:S04]  /*20470*/  LDG.E.U16 R25, desc[UR10][R14.64] ;  /* 0x0000000a0e197981 */ /* 0x0004e8000c1e1500 */
[----:B------:R-:W3:Y:S04]  /*20480*/  LDG.E.U16 R16, desc[UR10][R16.64] ;  /* 0x0000000a10107981 */ /* 0x000ee8000c1e1500 */
[----:B------:R-:W-:Y:S04]  /*20490*/  STL [R1+0x1560], R28 ;  /* 0x0015601c01007387 */ /* 0x000fe80000100800 */
[----:B------:R-:W-:Y:S01]  /*204a0*/  STL [R1+0x155c], R29 ;  /* 0x00155c1d01007387 */ /* 0x000fe20000100800 */
[----:B----4-:R-:W-:-:S04]  /*204b0*/  IMAD.WIDE R12, R2, 0x2, R26 ;  /* 0x00000002020c7825 */ /* 0x010fc800078e021a */
[----:B--2---:R-:W-:Y:S02]  /*204c0*/  IMAD.WIDE R14, R2, 0x2, R20 ;  /* 0x00000002020e7825 */ /* 0x004fe400078e0214 */
[----:B------:R-:W2:Y:S04]  /*204d0*/  LDG.E.U16 R12, desc[UR10][R12.64] ;  /* 0x0000000a0c0c7981 */ /* 0x000ea8000c1e1500 */
[----:B------:R-:W4:Y:S01]  /*204e0*/  LDG.E.U16 R26, desc[UR10][R14.64] ;  /* 0x0000000a0e1a7981 */ /* 0x000f22000c1e1500 */
[----:B------:R-:W1:Y:S03]  /*204f0*/  S2R R0, SR_TID.X ;  /* 0x0000000000007919 */ /* 0x000e660000002100 */
[----:B---3--:R-:W-:Y:S04]  /*20500*/  STL [R1+0x1ef0], R24 ;  /* 0x001ef01801007387 */ /* 0x008fe80000100800 */
[----:B------:R-:W-:Y:S04]  /*20510*/  STL [R1+0x10], R18 ;  /* 0x0000101201007387 */ /* 0x000fe80000100800 */
[----:B------:R-:W-:Y:S04]  /*20520*/  STL [R1+0x1ef8], R25 ;  /* 0x001ef81901007387 */ /* 0x000fe80000100800 */
[----:B------:R3:W-:Y:S04]  /*20530*/  STL [R1+0x1efc], R16 ;  /* 0x001efc1001007387 */ /* 0x0007e80000100800 */
[----:B------:R-:W0:Y:S04]  /*20540*/  LDL.LU R3, [R1+0x56c] ;  /* 0x00056c0001037983 */ /* 0x000e280000300800 */
[----:B---3--:R-:W3:Y:S04]  /*20550*/  LDL.LU R16, [R1+0x410] ;  /* 0x0004100001107983 */ /* 0x008ee80000300800 */
[----:B------:R-:W3:Y:S04]  /*20560*/  LDL.LU R17, [R1+0x3f0] ;  /* 0x0003f00001117983 */ /* 0x000ee80000300800 */
[----:B------:R-:W3:Y:S04]  /*20570*/  LDL.LU R25, [R1+0x2d4] ;  /* 0x0002d40001197983 */ /* 0x000ee80000300800 */
[----:B------:R-:W3:Y:S01]  /*20580*/  LDL.LU R27, [R1+0x274] ;  /* 0x00027400011b7983 */ /* 0x000ee20000300800 */
[----:B-1----:R-:W-:-:S03]  /*20590*/  LOP3.LUT R0, R0, 0x1c, RZ, 0xc0, !PT ;  /* 0x0000001c00007812 */ /* 0x002fc600078ec0ff */
[----:B------:R-:W3:Y:S04]  /*205a0*/  LDL.LU R24, [R1+0x254] ;  /* 0x0002540001187983 */ /* 0x000ee80000300800 */
[----:B------:R-:W3:Y:S04]  /*205b0*/  LDL.LU R29, [R1+0x22c] ;  /* 0x00022c00011d7983 */ /* 0x000ee80000300800 */
[----:B------:R-:W3:Y:S04]  /*205c0*/  LDL.LU R28, [R1+0x200] ;  /* 0x00020000011c7983 */ /* 0x000ee80000300800 */
[----:B------:R-:W3:Y:S04]  /*205d0*/  LDL.LU R23, [R1+0x1ec] ;  /* 0x0001ec0001177983 */ /* 0x000ee80000300800 */
[----:B------:R-:W3:Y:S04]  /*205e0*/  LDL.LU R21, [R1+0x1cc] ;  /* 0x0001cc0001157983 */ /* 0x000ee80000300800 */
[----:B------:R1:W-:Y:S04]  /*205f0*/  STL [R1+0x162c], R2 ;  /* 0x00162c0201007387 */ /* 0x0003e80000100800 */
[----:B-1----:R-:W3:Y:S04]  /*20600*/  LDL.LU R2, [R1+0x430] ;  /* 0x0004300001027983 */ /* 0x002ee80000300800 */
[----:B--2---:R1:W-:Y:S04]  /*20610*/  STL [R1+0x1ed0], R12 ;  /* 0x001ed00c01007387 */ /* 0x0043e80000100800 */
[----:B-1----:R-:W2:Y:S04]  /*20620*/  LDL.LU R12, [R1+0x46c] ;  /* 0x00046c00010c7983 */ /* 0x002ea80000300800 */
[----:B------:R-:W2:Y:S04]  /*20630*/  LDL.LU R14, [R1+0xb4] ;  /* 0x0000b400010e7983 */ /* 0x000ea80000300800 */
[----:B------:R-:W2:Y:S04]  /*20640*/  LDL.LU R15, [R1+0xb0] ;  /* 0x0000b000010f7983 */ /* 0x000ea80000300800 */
[----:B----4-:R1:W-:Y:S04]  /*20650*/  STL [R1+0x1ea8], R26 ;  /* 0x001ea81a01007387 */ /* 0x0103e80000100800 */
[----:B-1----:R-:W4:Y:S04]  /*20660*/  LDL.LU R26, [R1+0x4c0] ;  /* 0x0004c000011a7983 */ /* 0x002f280000300800 */
[----:B------:R-:W2:Y:S01]  /*20670*/  LDL.LU R19, [R1+0x190] ;  /* 0x0001900001137983 */ /* 0x000ea20000300800 */
[----:B0-----:R-:W-:Y:S01]  /*20680*/  FFMA R3, R18, R3, R22 ;  /* 0x0000000312037223 */ /* 0x001fe20000000016 */
[----:B------:R-:W-:-:S02]  /*20690*/  LEA R22, R0, UR6, 0x2 ;  /* 0x0000000600167c11 */ /* 0x000fc4000f8e10ff */
[----:B------:R-:W2:Y:S04]  /*206a0*/  LDL.LU R18, [R1+0x178] ;  /* 0x0001780001127983 */ /* 0x000ea80000300800 */
[----:B------:R-:W0:Y:S04]  /*206b0*/  LDS R13, [R22+0x80] ;  /* 0x00008000160d7984 */ /* 0x000e280000000800 */
[----:B------:R1:W-:Y:S04]  /*206c0*/  STL [R1+0x56c], R3 ;  /* 0x00056c0301007387 */ /* 0x0003e80000100800 */
[----:B------:R-:W2:Y:S04]  /*206d0*/  LDL.LU R20, [R1+0x150] ;  /* 0x0001500001147983 */ /* 0x000ea80000300800 */
[----:B-1----:R-:W2:Y:S04]  /*206e0*/  LDL.LU R3, [R1+0x130] ;  /* 0x0001300001037983 */ /* 0x002ea80000300800 */
[----:B------:R-:W4:Y:S04]  /*206f0*/  LDL.LU R0, [R1+0x110] ;  /* 0x0001100001007983 */ /* 0x000f280000300800 */
[----:B0-----:R-:W-:Y:S04]  /*20700*/  STL [R1+0x4dc], R13 ;  /* 0x0004dc0d01007387 */ /* 0x001fe80000100800 */
[----:B------:R-:W0:Y:S04]  /*20710*/  LDS R13, [R22+0x100] ;  /* 0x00010000160d7984 */ /* 0x000e280000000800 */
[----:B------:R-:W1:Y:S04]  /*20720*/  LDS R22, [R22+0x180] ;  /* 0x0001800016167984 */ /* 0x000e680000000800 */
[----:B0-----:R0:W-:Y:S02]  /*20730*/  STL [R1+0x4d8], R13 ;  /* 0x0004d80d01007387 */ /* 0x0011e40000100800 */
[----:B0-----:R-:W0:Y:S02]  /*20740*/  S2R R13, SR_TID.X ;  /* 0x00000000000d7919 */ /* 0x001e240000002100 */
[----:B-1----:R-:W-:Y:S01]  /*20750*/  STL [R1+0x4d4], R22 ;  /* 0x0004d41601007387 */ /* 0x002fe20000100800 */
[----:B0-----:R-:W-:-:S05]  /*20760*/  LOP3.LUT R13, R13, 0x7f, RZ, 0xc0, !PT ;  /* 0x0000007f0d0d7812 */ /* 0x001fca00078ec0ff */
[----:B------:R-:W-:Y:S01]  /*20770*/  IMAD.SHL.U32 R13, R13, 0x2, RZ ;  /* 0x000000020d0d7824 */ /* 0x000fe200078e00ff */
[----:B------:R-:W-:Y:S06]  /*20780*/  BAR.SYNC.DEFER_BLOCKING 0x0 ;  /* 0x0000000000007b1d */ /* 0x000fec0000010000 */
[----:B------:R0:W-:Y:S04]  /*20790*/  STS.U16 [R13+UR6+0x2000], R6 ;  /* 0x002000060d007988 */ /* 0x0001e80008000406 */
[----:B------:R1:W-:Y:S04]  /*207a0*/  STS.U16 [R13+UR6+0x4000], R7 ;  /* 0x004000070d007988 */ /* 0x0003e80008000406 */
[----:B---3--:R3:W-:Y:S04]  /*207b0*/  STS.U16 [R13+UR6+0x5000], R27 ;  /* 0x0050001b0d007988 */ /* 0x0087e80008000406 */
[----:B0-----:R-:W2:Y:S04]  /*207c0*/  LDL.LU R6, [R1+0x1f18] ;  /* 0x001f180001067983 */ /* 0x001ea80000300800 */
[----:B-1----:R-:W2:Y:S04]  /*207d0*/  LDL.LU R7, [R1+0x1f14] ;  /* 0x001f140001077983 */ /* 0x002ea80000300800 */
[----:B---3--:R-:W3:Y:S04]  /*207e0*/  LDL.LU R27, [R1+0x4bc] ;  /* 0x0004bc00011b7983 */ /* 0x008ee80000300800 */
[----:B------:R0:W-:Y:S04]  /*207f0*/  STS.U16 [R13+UR6+0x8000], R8 ;  /* 0x008000080d007988 */ /* 0x0001e80008000406 */
[----:B------:R1:W-:Y:S04]  /*20800*/  STS.U16 [R13+UR6+0x8800], R9 ;  /* 0x008800090d007988 */ /* 0x0003e80008000406 */
[----:B------:R1:W-:Y:S04]  /*20810*/  STS.U16 [R13+UR6+0x9000], R10 ;  /* 0x0090000a0d007988 */ /* 0x0003e80008000406 */
[----:B0-----:R-:W2:Y:S04]  /*20820*/  LDL.LU R8, [R1+0x1f10] ;  /* 0x001f100001087983 */ /* 0x001ea80000300800 */
[----:B-1----:R-:W3:Y:S04]  /*20830*/  LDL.LU R9, [R1+0x1f0c] ;  /* 0x001f0c0001097983 */ /* 0x002ee80000300800 */
[----:B------:R0:W-:Y:S04]  /*20840*/  STS.U16 [R13+UR6+0x3000], R16 ;  /* 0x003000100d007988 */ /* 0x0001e80008000406 */
[----:B------:R-:W3:Y:S04]  /*20850*/  LDL.LU R10, [R1+0x1f08] ;  /* 0x001f0800010a7983 */ /* 0x000ee80000300800 */
[----:B0-----:R-:W4:Y:S04]  /*20860*/  LDL.LU R16, [R1+0x464] ;  /* 0x0004640001107983 */ /* 0x001f280000300800 */
[----:B----4-:R0:W-:Y:S04]  /*20870*/  STL [R1+0x1f00], R16 ;  /* 0x001f001001007387 */ /* 0x0101e80000100800 */
[----:B0-----:R-:W4:Y:S04]  /*20880*/  LDL.LU R16, [R1+0x484] ;  /* 0x0004840001107983 */ /* 0x001f280000300800 */
[----:B------:R-:W-:Y:S04]  /*20890*/  STS.U16 [R13+UR6+0x4800], R25 ;  /* 0x004800190d007988 */ /* 0x000fe80008000406 */
[----:B------:R-:W-:Y:S04]  /*208a0*/  STS.U16 [R13+UR6+0xc000], R0 ;  /* 0x00c000000d007988 */ /* 0x000fe80008000406 */
[----:B--2---:R-:W-:Y:S04]  /*208b0*/  STS.U16 [R13+UR6+0xd800], R8 ;  /* 0x00d800080d007988 */ /* 0x004fe80008000406 */
[----:B------:R-:W-:Y:S04]  /*208c0*/  STS.U16 [R13+UR6+0xf800], R4 ;  /* 0x00f800040d007988 */ /* 0x000fe80008000406 */
[----:B------:R-:W-:Y:S04]  /*208d0*/  STS.U16 [R13+UR6], R26 ;  /* 0x0000001a0d007988 */ /* 0x000fe80008000406 */
[----:B----4-:R0:W-:Y:S04]  /*208e0*/  STL [R1+0x1f04], R16 ;  /* 0x001f041001007387 */ /* 0x0101e80000100800 */
[----:B0-----:R-:W2:Y:S01]  /*208f0*/  LDL.LU R16, [R1+0x4a0] ;  /* 0x0004a00001107983 */ /* 0x001ea20000300800 */
[----:B------:R-:W-:-:S03]  /*20900*/  LOP3.LUT R4, R13, 0x10, RZ, 0x3c, !PT ;  /* 0x000000100d047812 */ /* 0x000fc600078e3cff */
[----:B------:R-:W4:Y:S04]  /*20910*/  LDL.LU R25, [R1+0x448] ;  /* 0x0004480001197983 */ /* 0x000f280000300800 */
        /* <DEDUP_REMOVED lines=16> */
[----:B---3--:R-:W-:Y:S04]  /*20a20*/  STS.U16 [R13+UR6+0xc800], R10 ;  /* 0x00c8000a0d007988 */ /* 0x008fe80008000406 */
[----:B------:R-:W-:Y:S04]  /*20a30*/  STS.U16 [R13+UR6+0xd000], R9 ;  /* 0x00d000090d007988 */ /* 0x000fe80008000406 */
[----:B------:R-:W3:Y:S04]  /*20a40*/  LDL.LU R8, [R1+0x408] ;  /* 0x0004080001087983 */ /* 0x000ee80000300800 */
[----:B------:R-:W-:Y:S04]  /*20a50*/  STS.U16 [R13+UR6+0xe000], R7 ;  /* 0x00e000070d007988 */ /* 0x000fe80008000406 */
[----:B------:R-:W-:Y:S04]  /*20a60*/  STS.U16 [R13+UR6+0xe800], R6 ;  /* 0x00e800060d007988 */ /* 0x000fe80008000406 */
[----:B------:R0:W-:Y:S04]  /*20a70*/  STS.U16 [R13+UR6+0xf000], R5 ;  /* 0x00f000050d007988 */ /* 0x0001e80008000406 */
[----:B0-----:R-:W3:Y:S04]  /*20a80*/  LDL.LU R13, [R1+0x3e8] ;  /* 0x0003e800010d7983 */ /* 0x001ee80000300800 */
        /* <DEDUP_REMOVED lines=21> */
[----:B------:R0:W-:Y:S04]  /*20be0*/  STS.U16 [R4+UR6+0x100], R27 ;  /* 0x0001001b04007988 */ /* 0x0001e80008000406 */
[----:B------:R-:W3:Y:S04]  /*20bf0*/  LDL.LU R3, [R1+0x6c] ;  /* 0x00006c0001037983 */ /* 0x000ee80000300800 */
[----:B0-----:R-:W3:Y:S04]  /*20c00*/  LDL.LU R27, [R1+0x68] ;  /* 0x00006800011b7983 */ /* 0x001ee80000300800 */
[----:B--2---:R0:W-:Y:S04]  /*20c10*/  STS.U16 [R4+UR6+0x900], R16 ;  /* 0x0009001004007988 */ /* 0x0041e80008000406 */
[----:B0-----:R-:W2:Y:S04]  /*20c20*/  LDL.LU R16, [R1+0x1f04] ;  /* 0x001f040001107983 */ /* 0x001ea80000300800 */
[----:B--2---:R0:W-:Y:S04]  /*20c30*/  STS.U16 [R4+UR6+0x1100], R16 ;  /* 0x0011001004007988 */ /* 0x0041e80008000406 */
[----:B0-----:R-:W2:Y:S04]  /*20c40*/  LDL.LU R16, [R1+0x1f00] ;  /* 0x001f000001107983 */ /* 0x001ea80000300800 */
[----:B----4-:R-:W-:Y:S04]  /*20c50*/  STS.U16 [R4+UR6+0x2100], R25 ;  /* 0x0021001904007988 */ /* 0x010fe80008000406 */
[----:B------:R-:W-:Y:S04]  /*20c60*/  STS.U16 [R4+UR6+0x2900], R0 ;  /* 0x0029000004007988 */ /* 0x000fe80008000406 */
[----:B---3--:R-:W-:Y:S04]  /*20c70*/  STS.U16 [R4+UR6+0xf100], R27 ;  /* 0x00f1001b04007988 */ /* 0x008fe80008000406 */
[----:B------:R-:W-:Y:S04]  /*20c80*/  STS.U16 [R4+UR6+0xc900], R21 ;  /* 0x00c9001504007988 */ /* 0x000fe80008000406 */
[----:B------:R0:W-:Y:S02]  /*20c90*/  STS.U16 [R4+UR6+0x3100], R8 ;  /* 0x0031000804007988 */ /* 0x0001e40008000406 */
[----:B0-----:R-:W0:Y:S02]  /*20ca0*/  S2R R8, SR_TID.X ;  /* 0x0000000000087919 */ /* 0x001e240000002100 */
[----:B------:R-:W-:Y:S04]  /*20cb0*/  STS.U16 [R4+UR6+0x3900], R13 ;  /* 0x0039000d04007988 */ /* 0x000fe80008000406 */
[----:B--2---:R1:W-:Y:S04]  /*20cc0*/  STS.U16 [R4+UR6+0x1900], R16 ;  /* 0x0019001004007988 */ /* 0x0043e80008000406 */
[----:B-1----:R-:W2:Y:S04]  /*20cd0*/  LDL.LU R16, [R1+0x1efc] ;  /* 0x001efc0001107983 */ /* 0x002ea80000300800 */
[----:B------:R-:W3:Y:S04]  /*20ce0*/  LDL.LU R25, [R1+0x1ef8] ;  /* 0x001ef80001197983 */ /* 0x000ee80000300800 */
[----:B------:R-:W4:Y:S04]  /*20cf0*/  LDL.LU R0, [R1+0x1ef4] ;  /* 0x001ef40001007983 */ /* 0x000f280000300800 */
[----:B------:R-:W2:Y:S04]  /*20d00*/  LDL.LU R27, [R1+0x60] ;  /* 0x00006000011b7983 */ /* 0x000ea80000300800 */
[----:B------:R-:W3:Y:S01]  /*20d10*/  LDL.LU R21, [R1+0x4b8] ;  /* 0x0004b80001157983 */ /* 0x000ee20000300800 */
[----:B------:R-:W1:Y:S03]  /*20d20*/  S2R R13, SR_TID.X ;  /* 0x00000000000d7919 */ /* 0x000e660000002100 */
[----:B------:R0:W-:Y:S04]  /*20d30*/  STS.U16 [R4+UR6+0x5100], R7 ;  /* 0x0051000704007988 */ /* 0x0001e80008000406 */
[----:B------:R0:W-:Y:S04]  /*20d40*/  STS.U16 [R4+UR6+0x4100], R5 ;  /* 0x0041000504007988 */ /* 0x0001e80008000406 */
[----:B------:R0:W-:Y:S04]  /*20d50*/  STS.U16 [R4+UR6+0x4900], R6 ;  /* 0x0049000604007988 */ /* 0x0001e80008000406 */
[----:B------:R1:W-:Y:S01]  /*20d60*/  STS.U16 [R4+UR6+0x5900], R9 ;  /* 0x0059000904007988 */ /* 0x0003e20008000406 */
[----:B0-----:R-:W-:-:S02]  /*20d70*/  LOP3.LUT R7, R8, 0x7, RZ, 0xc0, !PT ;  /* 0x0000000708077812 */ /* 0x001fc400078ec0ff */
[C---:B------:R-:W-:Y:S02]  /*20d80*/  SHF.L.U32 R5, R8.reuse, 0x8, RZ ;  /* 0x0000000808057819 */ /* 0x040fe400000006ff */
[----:B------:R-:W-:Y:S01]  /*20d90*/  SHF.L.U32 R6, R7, 0x4, RZ ;  /* 0x0000000407067819 */ /* 0x000fe200000006ff */
        /* <DEDUP_REMOVED lines=13> */
[----:B------:R0:W-:Y:S04]  /*20e70*/  STS.U16 [R4+UR6+0xd100], R19 ;  /* 0x00d1001304007988 */ /* 0x0001e80008000406 */
[----:B------:R0:W-:Y:S04]  /*20e80*/  STS.U16 [R4+UR6+0xd900], R18 ;  /* 0x00d9001204007988 */ /* 0x0001e80008000406 */
[----:B------:R0:W-:Y:S04]  /*20e90*/  STS.U16 [R4+UR6+0xe100], R20 ;  /* 0x00e1001404007988 */ /* 0x0001e80008000406 */
[----:B------:R0:W-:Y:S01]  /*20ea0*/  STS.U16 [R4+UR6+0xe900], R3 ;  /* 0x00e9000304007988 */ /* 0x0001e20008000406 */
[----:B-1----:R-:W-:-:S03]  /*20eb0*/  SHF.L.U32 R9, R8, 0x1, RZ ;  /* 0x0000000108097819 */ /* 0x002fc600000006ff */
[----:B0-----:R-:W3:Y:S04]  /*20ec0*/  LDL.LU R19, [R1+0x480] ;  /* 0x0004800001137983 */ /* 0x001ee80000300800 */
[----:B------:R-:W3:Y:S04]  /*20ed0*/  LDL.LU R18, [R1+0x268] ;  /* 0x0002680001127983 */ /* 0x000ee80000300800 */
[----:B------:R-:W3:Y:S04]  /*20ee0*/  LDL.LU R10, [R1+0x21c] ;  /* 0x00021c00010a7983 */ /* 0x000ee80000300800 */
[----:B------:R-:W3:Y:S04]  /*20ef0*/  LDL.LU R11, [R1+0x210] ;  /* 0x00021000010b7983 */ /* 0x000ee80000300800 */
[----:B------:R-:W3:Y:S04]  /*20f00*/  LDL.LU R20, [R1+0x1e4] ;  /* 0x0001e40001147983 */ /* 0x000ee80000300800 */
[----:B------:R-:W3:Y:S04]  /*20f10*/  LDL.LU R22, [R1+0x5c] ;  /* 0x00005c0001167983 */ /* 0x000ee80000300800 */
[----:B------:R-:W3:Y:S04]  /*20f20*/  LDL.LU R26, [R1+0x54] ;  /* 0x00005400011a7983 */ /* 0x000ee80000300800 */
[----:B------:R-:W3:Y:S01]  /*20f30*/  LDL.LU R3, [R1+0x50] ;  /* 0x0000500001037983 */ /* 0x000ee20000300800 */
[----:B------:R-:W-:-:S04]  /*20f40*/  LOP3.LUT R13, R13, 0x7f, RZ, 0xc0, !PT ;  /* 0x0000007f0d0d7812 */ /* 0x000fc800078ec0ff */
[----:B------:R-:W-:Y:S01]  /*20f50*/  SHF.L.U32 R13, R13, 0x1, RZ ;  /* 0x000000010d0d7819 */ /* 0x000fe200000006ff */
[----:B----4-:R0:W-:Y:S02]  /*20f60*/  STS.U16 [R4+UR6+0xf900], R0 ;  /* 0x00f9000004007988 */ /* 0x0101e40008000406 */
[----:B0-----:R-:W-:Y:S02]  /*20f70*/  LOP3.LUT R4, R6, 0xf00, R5, 0xf8, !PT ;  /* 0x00000f0006047812 */ /* 0x001fe400078ef805 */
[----:B------:R-:W-:Y:S02]  /*20f80*/  LOP3.LUT R5, R8, 0x60, RZ, 0xc0, !PT ;  /* 0x0000006008057812 */ /* 0x000fe400078ec0ff */
[----:B------:R-:W-:Y:S02]  /*20f90*/  LOP3.LUT R6, R6, 0x30, R9, 0x78, !PT ;  /* 0x0000003006067812 */ /* 0x000fe400078e7809 */
[----:B------:R-:W-:Y:S01]  /*20fa0*/  LOP3.LUT R9, R8, 0x10, RZ, 0xc0, !PT ;  /* 0x0000001008097812 */ /* 0x000fe200078ec0ff */
[--C-:B------:R-:W-:Y:S01]  /*20fb0*/  IMAD R7, R7, 0x4, R5.reuse ;  /* 0x0000000407077824 */ /* 0x100fe200078e0205 */
[----:B------:R-:W-:-:S02]  /*20fc0*/  SHF.R.U32.HI R5, RZ, 0x1, R5 ;  /* 0x00000001ff057819 */ /* 0x000fc40000011605 */
[C---:B------:R-:W-:Y:S02]  /*20fd0*/  LOP3.LUT R0, R4.reuse, 0x10, R8, 0x78, !PT ;  /* 0x0000001004007812 */ /* 0x040fe400078e7808 */
[----:B------:R-:W-:Y:S02]  /*20fe0*/  LEA R2, R7, R6, 0x6 ;  /* 0x0000000607027211 */ /* 0x000fe400078e30ff */
[----:B------:R-:W-:Y:S02]  /*20ff0*/  LEA R5, R9, R5, 0x2 ;  /* 0x0000000509057211 */ /* 0x000fe400078e10ff */
[----:B------:R-:W4:Y:S04]  /*21000*/  LDL.LU R9, [R1+0x248] ;  /* 0x0002480001097983 */ /* 0x000f280000300800 */
[----:B------:R-:W4:Y:S04]  /*21010*/  LDL.LU R7, [R1+0x2e8] ;  /* 0x0002e80001077983 */ /* 0x000f280000300800 */
[----:B------:R-:W4:Y:S04]  /*21020*/  LDL.LU R6, [R1+0x2c8] ;  /* 0x0002c80001067983 */ /* 0x000f280000300800 */
[----:B------:R0:W-:Y:S01]  /*21030*/  STL [R1+0x1eac], R2 ;  /* 0x001eac0201007387 */ /* 0x0001e20000100800 */
[----:B------:R-:W-:-:S02]  /*21040*/  LOP3.LUT R15, R4, R5, RZ, 0x3c, !PT ;  /* 0x00000005040f7212 */ /* 0x000fc400078e3cff */
[----:B------:R-:W-:Y:S01]  /*21050*/  LOP3.LUT R5, R13, 0x20, RZ, 0x3c, !PT ;  /* 0x000000200d057812 */ /* 0x000fe200078e3cff */
[----:B0-----:R-:W4:Y:S04]  /*21060*/  LDL.LU R2, [R1+0x3e4] ;  /* 0x0003e40001027983 */ /* 0x001f280000300800 */
[----:B------:R-:W4:Y:S04]  /*21070*/  LDL.LU R8, [R1+0x404] ;  /* 0x0004040001087983 */ /* 0x000f280000300800 */
[----:B------:R0:W-:Y:S04]  /*21080*/  STL [R1+0x1eb0], R0 ;  /* 0x001eb00001007387 */ /* 0x0001e80000100800 */
[----:B--2---:R-:W-:Y:S04]  /*21090*/  STS.U16 [R5+UR6+0x200], R27 ;  /* 0x0002001b05007988 */ /* 0x004fe80008000406 */
[----:B0-----:R-:W2:Y:S04]  /*210a0*/  LDL.LU R0, [R1+0x424] ;  /* 0x0004240001007983 */ /* 0x001ea80000300800 */
[----:B------:R-:W4:Y:S04]  /*210b0*/  LDL.LU R4, [R1+0x444] ;  /* 0x0004440001047983 */ /* 0x000f280000300800 */
[----:B------:R0:W-:Y:S04]  /*210c0*/  STL [R1+0x1eb4], R15 ;  /* 0x001eb40f01007387 */ /* 0x0001e80000100800 */
[----:B0-----:R-:W2:Y:S04]  /*210d0*/  LDL.LU R15, [R1+0x460] ;  /* 0x00046000010f7983 */ /* 0x001ea80000300800 */
[----:B------:R-:W4:Y:S04]  /*210e0*/  LDL.LU R13, [R1+0x49c] ;  /* 0x00049c00010d7983 */ /* 0x000f280000300800 */
[----:B------:R-:W2:Y:S04]  /*210f0*/  LDL.LU R14, [R1+0x1c8] ;  /* 0x0001c800010e7983 */ /* 0x000ea80000300800 */
[----:B------:R-:W2:Y:S04]  /*21100*/  LDL.LU R12, [R1+0x1a8] ;  /* 0x0001a800010c7983 */ /* 0x000ea80000300800 */
[----:B------:R-:W4:Y:S04]  /*21110*/  LDL.LU R27, [R1+0x18c] ;  /* 0x00018c00011b7983 */ /* 0x000f280000300800 */
[----:B------:R-:W2:Y:S04]  /*21120*/  LDL.LU R17, [R1+0x16c] ;  /* 0x00016c0001117983 */ /* 0x000ea80000300800 */
[----:B------:R-:W2:Y:S04]  /*21130*/  LDL.LU R24, [R1+0x140] ;  /* 0x0001400001187983 */ /* 0x000ea80000300800 */
[----:B------:R-:W2:Y:S04]  /*21140*/  LDL.LU R29, [R1+0x12c] ;  /* 0x00012c00011d7983 */ /* 0x000ea80000300800 */
[----:B------:R-:W2:Y:S04]  /*21150*/  LDL.LU R28, [R1+0x100] ;  /* 0x00010000011c7983 */ /* 0x000ea80000300800 */
[----:B---3--:R0:W-:Y:S04]  /*21160*/  STS.U16 [R5+UR6+0xa00], R21 ;  /* 0x000a001505007988 */ /* 0x0081e80008000406 */
[----:B------:R-:W3:Y:S04]  /*21170*/  LDL.LU R23, [R1+0xf4] ;  /* 0x0000f40001177983 */ /* 0x000ee80000300800 */
[----:B0-----:R-:W2:Y:S04]  /*21180*/  LDL.LU R21, [R1+0xd0] ;  /* 0x0000d00001157983 */ /* 0x001ea80000300800 */
[----:B------:R0:W-:Y:S04]  /*21190*/  STS.U16 [R5+UR6+0x1a00], R19 ;  /* 0x001a001305007988 */ /* 0x0001e80008000406 */
[----:B------:R1:W-:Y:S04]  /*211a0*/  STS.U16 [R5+UR6+0x5a00], R18 ;  /* 0x005a001205007988 */ /* 0x0003e80008000406 */
[----:B------:R1:W-:Y:S04]  /*211b0*/  STS.U16 [R5+UR6+0x7a00], R20 ;  /* 0x007a001405007988 */ /* 0x0003e80008000406 */
[----:B------:R1:W-:Y:S04]  /*211c0*/  STS.U16 [R5+UR6+0x9200], R3 ;  /* 0x0092000305007988 */ /* 0x0003e80008000406 */
[----:B0-----:R-:W3:Y:S04]  /*211d0*/  LDL.LU R19, [R1+0xa4] ;  /* 0x0000a40001137983 */ /* 0x001ee80000300800 */
[----:B-1----:R-:W3:Y:S04]  /*211e0*/  LDL.LU R18, [R1+0x78] ;  /* 0x0000780001127983 */ /* 0x002ee80000300800 */
[----:B------:R-:W3:Y:S04]  /*211f0*/  LDL.LU R20, [R1+0x70] ;  /* 0x0000700001147983 */ /* 0x000ee80000300800 */
[----:B------:R-:W3:Y:S04]  /*21200*/  LDL.LU R3, [R1+0x58] ;  /* 0x0000580001037983 */ /* 0x000ee80000300800 */
[----:B----4-:R0:W-:Y:S04]  /*21210*/  STS.U16 [R5+UR6+0xaa00], R27 ;  /* 0x00aa001b05007988 */ /* 0x0101e80008000406 */
[----:B0-----:R-:W4:Y:S04]  /*21220*/  LDL.LU R27, [R1+0x4d0] ;  /* 0x0004d000011b7983 */ /* 0x001f280000300800 */
[----:B--2---:R0:W-:Y:S04]  /*21230*/  STS.U16 [R5+UR6+0xda00], R21 ;  /* 0x00da001505007988 */ /* 0x0041e80008000406 */
[----:B0-----:R-:W2:Y:S04]  /*21240*/  LDL.LU R21, [R1+0x4b4] ;  /* 0x0004b40001157983 */ /* 0x001ea80000300800 */
[----:B------:R0:W-:Y:S02]  /*21250*/  STS.U16 [R5+UR6+0x1200], R13 ;  /* 0x0012000d05007988 */ /* 0x0001e40008000406 */
[----:B0-----:R-:W0:Y:S02]  /*21260*/  S2R R13, SR_TID.X ;  /* 0x00000000000d7919 */ /* 0x001e240000002100 */
[----:B------:R-:W-:Y:S04]  /*21270*/  STS.U16 [R5+UR6+0x2a00], R4 ;  /* 0x002a000405007988 */ /* 0x000fe80008000406 */
[----:B------:R1:W-:Y:S04]  /*21280*/  STS.U16 [R5+UR6+0xba00], R24 ;  /* 0x00ba001805007988 */ /* 0x0003e80008000406 */
[----:B-1----:R-:W2:Y:S01]  /*21290*/  LDL.LU R24, [R1+0x498] ;  /* 0x0004980001187983 */ /* 0x002ea20000300800 */
[----:B0-----:R-:W-:-:S04]  /*212a0*/  LOP3.LUT R13, R13, 0x7f, RZ, 0xc0, !PT ;  /* 0x0000007f0d0d7812 */ /* 0x001fc800078ec0ff */
[----:B------:R-:W-:-:S04]  /*212b0*/  SHF.L.U32 R13, R13, 0x1, RZ ;  /* 0x000000010d0d7819 */ /* 0x000fc800000006ff */
[----:B------:R-:W-:Y:S02]  /*212c0*/  LOP3.LUT R4, R13, 0x30, RZ, 0x3c, !PT ;  /* 0x000000300d047812 */ /* 0x000fe400078e3cff */
[----:B------:R-:W2:Y:S04]  /*212d0*/  LDL.LU R13, [R1+0x47c] ;  /* 0x00047c00010d7983 */ /* 0x000ea80000300800 */
[----:B------:R0:W-:Y:S04]  /*212e0*/  STS.U16 [R5+UR6+0x2200], R15 ;  /* 0x0022000f05007988 */ /* 0x0001e80008000406 */
[----:B------:R1:W-:Y:S04]  /*212f0*/  STS.U16 [R5+UR6+0x3200], R0 ;  /* 0x0032000005007988 */ /* 0x0003e80008000406 */
[----:B------:R1:W-:Y:S04]  /*21300*/  STS.U16 [R5+UR6+0x3a00], R8 ;  /* 0x003a000805007988 */ /* 0x0003e80008000406 */
[----:B------:R1:W-:Y:S04]  /*21310*/  STS.U16 [R5+UR6+0x4200], R2 ;  /* 0x0042000205007988 */ /* 0x0003e80008000406 */
[----:B------:R1:W-:Y:S04]  /*21320*/  STS.U16 [R5+UR6+0x4a00], R7 ;  /* 0x004a000705007988 */ /* 0x0003e80008000406 */
[----:B---3--:R3:W-:Y:S04]  /*21330*/  STS.U16 [R5+UR6+0xe200], R19 ;  /* 0x00e2001305007988 */ /* 0x0087e80008000406 */
[----:B0-----:R-:W2:Y:S04]  /*21340*/  LDL.LU R15, [R1+0x440] ;  /* 0x00044000010f7983 */ /* 0x001ea80000300800 */
[----:B-1----:R-:W2:Y:S04]  /*21350*/  LDL.LU R0, [R1+0x420] ;  /* 0x0004200001007983 */ /* 0x002ea80000300800 */
[----:B------:R-:W2:Y:S04]  /*21360*/  LDL.LU R8, [R1+0x400] ;  /* 0x0004000001087983 */ /* 0x000ea80000300800 */
[----:B------:R-:W2:Y:S04]  /*21370*/  LDL.LU R2, [R1+0x3e0] ;  /* 0x0003e00001027983 */ /* 0x000ea80000300800 */
[----:B------:R-:W2:Y:S04]  /*21380*/  LDL.LU R7, [R1+0x2e4] ;  /* 0x0002e40001077983 */ /* 0x000ea80000300800 */
[----:B------:R0:W-:Y:S04]  /*21390*/  STS.U16 [R5+UR6+0x5200], R6 ;  /* 0x0052000605007988 */ /* 0x0001e80008000406 */
[----:B---3--:R-:W3:Y:S04]  /*213a0*/  LDL.LU R19, [R1+0x2c4] ;  /* 0x0002c40001137983 */ /* 0x008ee80000300800 */
[----:B------:R1:W-:Y:S04]  /*213b0*/  STS.U16 [R5+UR6+0x6200], R9 ;  /* 0x0062000905007988 */ /* 0x0003e80008000406 */
        /* <DEDUP_REMOVED lines=8> */
[----:B------:R-:W3:Y:S04]  /*21440*/  LDL.LU R11, [R1+0x1e8] ;  /* 0x0001e800010b7983 */ /* 0x000ee80000300800 */
[----:B------:R0:W-:Y:S04]  /*21450*/  STS.U16 [R5+UR6+0xf200], R20 ;  /* 0x00f2001405007988 */ /* 0x0001e80008000406 */
[----:B------:R-:W3:Y:S04]  /*21460*/  LDL.LU R22, [R1+0x4c] ;  /* 0x00004c0001167983 */ /* 0x000ee80000300800 */
[----:B------:R-:W-:Y:S04]  /*21470*/  STS.U16 [R5+UR6+0x8a00], R26 ;  /* 0x008a001a05007988 */ /* 0x000fe80008000406 */
[----:B------:R-:W-:Y:S04]  /*21480*/  STS.U16 [R5+UR6+0x9a00], R14 ;  /* 0x009a000e05007988 */ /* 0x000fe80008000406 */
[----:B------:R-:W-:Y:S04]  /*21490*/  STS.U16 [R5+UR6+0xa200], R12 ;  /* 0x00a2000c05007988 */ /* 0x000fe80008000406 */
[----:B------:R-:W-:Y:S04]  /*214a0*/  STS.U16 [R5+UR6+0xb200], R17 ;  /* 0x00b2001105007988 */ /* 0x000fe80008000406 */
[----:B------:R-:W-:Y:S04]  /*214b0*/  STS.U16 [R5+UR6+0xc200], R29 ;  /* 0x00c2001d05007988 */ /* 0x000fe80008000406 */
[----:B------:R-:W-:Y:S04]  /*214c0*/  STS.U16 [R5+UR6+0xca00], R28 ;  /* 0x00ca001c05007988 */ /* 0x000fe80008000406 */
[----:B------:R-:W-:Y:S04]  /*214d0*/  STS.U16 [R5+UR6+0xd200], R23 ;  /* 0x00d2001705007988 */ /* 0x000fe80008000406 */
[----:B0-----:R-:W3:Y:S04]  /*214e0*/  LDL.LU R20, [R1+0x48] ;  /* 0x0000480001147983 */ /* 0x001ee80000300800 */
        /* <DEDUP_REMOVED lines=11> */
[----:B0-----:R-:W4:Y:S04]  /*215a0*/  LDL.LU R27, [R1+0xf0] ;  /* 0x0000f000011b7983 */ /* 0x001f280000300800 */
[----:B--2---:R0:W-:Y:S04]  /*215b0*/  STS.U16 [R4+UR6+0xb00], R21 ;  /* 0x000b001504007988 */ /* 0x0041e80008000406 */
[----:B0-----:R-:W2:Y:S04]  /*215c0*/  LDL.LU R21, [R1+0xd4] ;  /* 0x0000d40001157983 */ /* 0x001ea80000300800 */
[----:B------:R0:W-:Y:S04]  /*215d0*/  STS.U16 [R4+UR6+0x1300], R24 ;  /* 0x0013001804007988 */ /* 0x0001e80008000406 */
[----:B0-----:R-:W2:Y:S04]  /*215e0*/  LDL.LU R24, [R1+0x1ef0] ;  /* 0x001ef00001187983 */ /* 0x001ea80000300800 */
[----:B------:R0:W-:Y:S02]  /*215f0*/  STS.U16 [R4+UR6+0x1b00], R13 ;  /* 0x001b000d04007988 */ /* 0x0001e40008000406 */
[----:B0-----:R-:W0:Y:S02]  /*21600*/  S2R R13, SR_TID.X ;  /* 0x00000000000d7919 */ /* 0x001e240000002100 */
[----:B---3--:R1:W-:Y:S04]  /*21610*/  STS.U16 [R4+UR6+0x5300], R19 ;  /* 0x0053001304007988 */ /* 0x0083e80008000406 */
[----:B-1----:R-:W3:Y:S04]  /*21620*/  LDL.LU R19, [R1+0xa0] ;  /* 0x0000a00001137983 */ /* 0x002ee80000300800 */
[----:B------:R1:W-:Y:S04]  /*21630*/  STS.U16 [R4+UR6+0x7300], R18 ;  /* 0x0073001204007988 */ /* 0x0003e80008000406 */
[----:B------:R-:W-:Y:S04]  /*21640*/  STS.U16 [R4+UR6+0x2b00], R15 ;  /* 0x002b000f04007988 */ /* 0x000fe80008000406 */
[----:B-1----:R-:W3:Y:S04]  /*21650*/  LDL.LU R18, [R1+0x74] ;  /* 0x0000740001127983 */ /* 0x002ee80000300800 */
[----:B------:R1:W-:Y:S01]  /*21660*/  STS.U16 [R4+UR6+0x8b00], R20 ;  /* 0x008b001404007988 */ /* 0x0003e20008000406 */
[----:B0-----:R-:W-:-:S03]  /*21670*/  LOP3.LUT R13, R13, 0x7f, RZ, 0xc0, !PT ;  /* 0x0000007f0d0d7812 */ /* 0x001fc600078ec0ff */
[----:B-1----:R-:W3:Y:S04]  /*21680*/  LDL.LU R20, [R1+0x3c] ;  /* 0x00003c0001147983 */ /* 0x002ee80000300800 */
[----:B------:R0:W-:Y:S04]  /*21690*/  STS.U16 [R4+UR6+0x9b00], R3 ;  /* 0x009b000304007988 */ /* 0x0001e80008000406 */
[----:B------:R-:W-:Y:S04]  /*216a0*/  STS.U16 [R4+UR6+0x3300], R0 ;  /* 0x0033000004007988 */ /* 0x000fe80008000406 */
[----:B0-----:R-:W3:Y:S01]  /*216b0*/  LDL.LU R3, [R1+0x38] ;  /* 0x0000380001037983 */ /* 0x001ee20000300800 */
[----:B------:R-:W-:-:S03]  /*216c0*/  SHF.L.U32 R13, R13, 0x1, RZ ;  /* 0x000000010d0d7819 */ /* 0x000fc600000006ff */
[----:B------:R-:W-:Y:S04]  /*216d0*/  STS.U16 [R4+UR6+0x3b00], R8 ;  /* 0x003b000804007988 */ /* 0x000fe80008000406 */
[----:B------:R-:W-:Y:S04]  /*216e0*/  STS.U16 [R4+UR6+0x4300], R2 ;  /* 0x0043000204007988 */ /* 0x000fe80008000406 */
[----:B------:R-:W-:Y:S04]  /*216f0*/  STS.U16 [R4+UR6+0x4b00], R7 ;  /* 0x004b000704007988 */ /* 0x000fe80008000406 */
[----:B------:R-:W-:Y:S04]  /*21700*/  STS.U16 [R4+UR6+0xbb00], R29 ;  /* 0x00bb001d04007988 */ /* 0x000fe80008000406 */
[----:B------:R0:W-:Y:S04]  /*21710*/  STS.U16 [R4+UR6+0x2300], R5 ;  /* 0x0023000504007988 */ /* 0x0001e80008000406 */
[----:B------:R-:W-:Y:S04]  /*21720*/  STS.U16 [R4+UR6+0xcb00], R23 ;  /* 0x00cb001704007988 */ /* 0x000fe80008000406 */
[----:B------:R-:W-:Y:S04]  /*21730*/  STS.U16 [R4+UR6+0x5b00], R6 ;  /* 0x005b000604007988 */ /* 0x000fe80008000406 */
[----:B------:R-:W-:Y:S04]  /*21740*/  STS.U16 [R4+UR6+0x6300], R9 ;  /* 0x0063000904007988 */ /* 0x000fe80008000406 */
[----:B------:R-:W-:Y:S01]  /*21750*/  STS.U16 [R4+UR6+0x6b00], R10 ;  /* 0x006b000a04007988 */ /* 0x000fe20008000406 */
[----:B0-----:R-:W-:-:S03]  /*21760*/  LOP3.LUT R5, R13, 0x40, RZ, 0x3c, !PT ;  /* 0x000000400d057812 */ /* 0x001fc600078e3cff */
[----:B----4-:R0:W-:Y:S04]  /*21770*/  STS.U16 [R4+UR6+0xd300], R27 ;  /* 0x00d3001b04007988 */ /* 0x0101e80008000406 */
[----:B0-----:R-:W4:Y:S04]  /*21780*/  LDL.LU R27, [R1+0x40] ;  /* 0x00004000011b7983 */ /* 0x001f280000300800 */
[----:B------:R-:W4:Y:S04]  /*21790*/  LDL.LU R15, [R1+0x478] ;  /* 0x00047800010f7983 */ /* 0x000f280000300800 */
        /* <DEDUP_REMOVED lines=9> */
[----:B--2---:R0:W-:Y:S04]  /*21830*/  STS.U16 [R4+UR6+0xdb00], R21 ;  /* 0x00db001504007988 */ /* 0x0041e80008000406 */
[----:B------:R-:W2:Y:S04]  /*21840*/  LDL.LU R10, [R1+0x240] ;  /* 0x00024000010a7983 */ /* 0x000ea80000300800 */
[----:B0-----:R-:W2:Y:S04]  /*21850*/  LDL.LU R21, [R1+0x228] ;  /* 0x0002280001157983 */ /* 0x001ea80000300800 */
[----:B------:R0:W-:Y:S04]  /*21860*/  STS.U16 [R4+UR6+0x7b00], R11 ;  /* 0x007b000b04007988 */ /* 0x0001e80008000406 */
[----:B------:R1:W-:Y:S04]  /*21870*/  STS.U16 [R4+UR6+0x8300], R22 ;  /* 0x0083001604007988 */ /* 0x0003e80008000406 */
[----:B------:R1:W-:Y:S04]  /*21880*/  STS.U16 [R4+UR6+0xc300], R28 ;  /* 0x00c3001c04007988 */ /* 0x0003e80008000406 */
[----:B------:R1:W-:Y:S04]  /*21890*/  STS.U16 [R4+UR6+0x9300], R26 ;  /* 0x0093001a04007988 */ /* 0x0003e80008000406 */
[----:B------:R-:W-:Y:S04]  /*218a0*/  STS.U16 [R4+UR6+0xa300], R14 ;  /* 0x00a3000e04007988 */ /* 0x000fe80008000406 */
[----:B------:R-:W-:Y:S04]  /*218b0*/  STS.U16 [R4+UR6+0xab00], R12 ;  /* 0x00ab000c04007988 */ /* 0x000fe80008000406 */
[----:B------:R-:W-:Y:S04]  /*218c0*/  STS.U16 [R4+UR6+0xb300], R17 ;  /* 0x00b3001104007988 */ /* 0x000fe80008000406 */
[----:B0-----:R-:W2:Y:S04]  /*218d0*/  LDL.LU R11, [R1+0x208] ;  /* 0x00020800010b7983 */ /* 0x001ea80000300800 */
[----:B-1----:R-:W2:Y:S04]  /*218e0*/  LDL.LU R22, [R1+0x1e0] ;  /* 0x0001e00001167983 */ /* 0x002ea80000300800 */
[----:B------:R-:W2:Y:S04]  /*218f0*/  LDL.LU R28, [R1+0x34] ;  /* 0x00003400011c7983 */ /* 0x000ea80000300800 */
[----:B------:R-:W2:Y:S04]  /*21900*/  LDL.LU R26, [R1+0x30] ;  /* 0x00003000011a7983 */ /* 0x000ea80000300800 */
[----:B---3--:R0:W-:Y:S04]  /*21910*/  STS.U16 [R4+UR6+0xe300], R19 ;  /* 0x00e3001304007988 */ /* 0x0081e80008000406 */
[----:B0-----:R-:W3:Y:S04]  /*21920*/  LDL.LU R19, [R1+0x2c] ;  /* 0x00002c0001137983 */ /* 0x001ee80000300800 */
        /* <DEDUP_REMOVED lines=12> */
[----:B------:R0:W-:Y:S04]  /*219f0*/  STS.U16 [R5+UR6+0x4400], R29 ;  /* 0x0044001d05007988 */ /* 0x0001e80008000406 */
[----:B------:R1:W-:Y:S04]  /*21a00*/  STS.U16 [R5+UR6+0x4c00], R23 ;  /* 0x004c001705007988 */ /* 0x0003e80008000406 */
[----:B0-----:R-:W4:Y:S04]  /*21a10*/  LDL.LU R29, [R1+0xec] ;  /* 0x0000ec00011d7983 */ /* 0x001f280000300800 */
[----:B-1----:R-:W4:Y:S04]  /*21a20*/  LDL.LU R23, [R1+0xc0] ;  /* 0x0000c00001177983 */ /* 0x002f280000300800 */
[----:B--2---:R0:W-:Y:S04]  /*21a30*/  STS.U16 [R5+UR6+0x6c00], R21 ;  /* 0x006c001505007988 */ /* 0x0041e80008000406 */
[----:B0-----:R-:W2:Y:S04]  /*21a40*/  LDL.LU R21, [R1+0x9c] ;  /* 0x00009c0001157983 */ /* 0x001ea80000300800 */
[----:B------:R0:W-:Y:S02]  /*21a50*/  STS.U16 [R5+UR6+0xc00], R13 ;  /* 0x000c000d05007988 */ /* 0x0001e40008000406 */
[----:B0-----:R-:W0:Y:S02]  /*21a60*/  S2R R13, SR_TID.X ;  /* 0x00000000000d7919 */ /* 0x001e240000002100 */
[----:B------:R1:W-:Y:S04]  /*21a70*/  STS.U16 [R5+UR6+0x8400], R28 ;  /* 0x0084001c05007988 */ /* 0x0003e80008000406 */
[----:B------:R-:W-:Y:S04]  /*21a80*/  STS.U16 [R5+UR6+0x1c00], R15 ;  /* 0x001c000f05007988 */ /* 0x000fe80008000406 */
[----:B------:R-:W-:Y:S04]  /*21a90*/  STS.U16 [R5+UR6+0x2400], R0 ;  /* 0x0024000005007988 */ /* 0x000fe80008000406 */
[----:B------:R-:W-:Y:S04]  /*21aa0*/  STS.U16 [R5+UR6+0x2c00], R8 ;  /* 0x002c000805007988 */ /* 0x000fe80008000406 */
[----:B-1----:R-:W2:Y:S04]  /*21ab0*/  LDL.LU R28, [R1+0x28] ;  /* 0x00002800011c7983 */ /* 0x002ea80000300800 */
[----:B------:R-:W-:Y:S04]  /*21ac0*/  STS.U16 [R5+UR6+0x3400], R2 ;  /* 0x0034000205007988 */ /* 0x000fe80008000406 */
[----:B------:R-:W-:Y:S04]  /*21ad0*/  STS.U16 [R5+UR6+0x3c00], R7 ;  /* 0x003c000705007988 */ /* 0x000fe80008000406 */
[----:B------:R-:W-:Y:S04]  /*21ae0*/  STS.U16 [R5+UR6+0x5400], R6 ;  /* 0x0054000605007988 */ /* 0x000fe80008000406 */
[----:B------:R-:W-:Y:S01]  /*21af0*/  STS.U16 [R5+UR6+0x5c00], R9 ;  /* 0x005c000905007988 */ /* 0x000fe20008000406 */
[----:B0-----:R-:W-:-:S03]  /*21b00*/  LOP3.LUT R13, R13, 0x7f, RZ, 0xc0, !PT ;  /* 0x0000007f0d0d7812 */ /* 0x001fc600078ec0ff */
[----:B---3--:R0:W-:Y:S02]  /*21b10*/  STS.U16 [R5+UR6+0x9400], R19 ;  /* 0x0094001305007988 */ /* 0x0081e40008000406 */
[----:B------:R-:W-:Y:S02]  /*21b20*/  IMAD.SHL.U32 R13, R13, 0x2, RZ ;  /* 0x000000020d0d7824 */ /* 0x000fe400078e00ff */
[----:B0-----:R-:W3:Y:S04]  /*21b30*/  LDL.LU R19, [R1+0x24] ;  /* 0x0000240001137983 */ /* 0x001ee80000300800 */
[----:B------:R0:W-:Y:S04]  /*21b40*/  STS.U16 [R5+UR6+0xb400], R18 ;  /* 0x00b4001205007988 */ /* 0x0001e80008000406 */
[----:B------:R1:W-:Y:S04]  /*21b50*/  STS.U16 [R5+UR6+0xbc00], R20 ;  /* 0x00bc001405007988 */ /* 0x0003e80008000406 */
[----:B------:R1:W-:Y:S04]  /*21b60*/  STS.U16 [R5+UR6+0xc400], R3 ;  /* 0x00c4000305007988 */ /* 0x0003e80008000406 */
[----:B------:R-:W-:Y:S04]  /*21b70*/  STS.U16 [R5+UR6+0x9c00], R14 ;  /* 0x009c000e05007988 */ /* 0x000fe80008000406 */
[----:B0-----:R-:W3:Y:S04]  /*21b80*/  LDL.LU R18, [R1+0x20] ;  /* 0x0000200001127983 */ /* 0x001ee80000300800 */
[----:B-1----:R-:W3:Y:S04]  /*21b90*/  LDL.LU R20, [R1+0x4cc] ;  /* 0x0004cc0001147983 */ /* 0x002ee80000300800 */
[----:B------:R-:W3:Y:S04]  /*21ba0*/  LDL.LU R3, [R1+0x4ac] ;  /* 0x0004ac0001037983 */ /* 0x000ee80000300800 */
[----:B------:R-:W-:Y:S04]  /*21bb0*/  STS.U16 [R5+UR6+0xa400], R12 ;  /* 0x00a4000c05007988 */ /* 0x000fe80008000406 */
[----:B------:R-:W-:Y:S04]  /*21bc0*/  STS.U16 [R5+UR6+0xac00], R17 ;  /* 0x00ac001105007988 */ /* 0x000fe80008000406 */
[----:B------:R0:W-:Y:S02]  /*21bd0*/  STS.U16 [R5+UR6+0x1400], R4 ;  /* 0x0014000405007988 */ /* 0x0001e40008000406 */
[----:B0-----:R-:W-:-:S02]  /*21be0*/  LOP3.LUT R4, R13, 0x50, RZ, 0x3c, !PT ;  /* 0x000000500d047812 */ /* 0x001fc400078e3cff */
        /* <DEDUP_REMOVED lines=8> */
[----:B------:R0:W-:Y:S04]  /*21c70*/  STS.U16 [R5+UR6+0xdc00], R23 ;  /* 0x00dc001705007988 */ /* 0x0001e80008000406 */
[----:B------:R-:W4:Y:S04]  /*21c80*/  LDL.LU R17, [R1+0x25c] ;  /* 0x00025c0001117983 */ /* 0x000f280000300800 */
[----:B------:R-:W-:Y:S04]  /*21c90*/  STS.U16 [R5+UR6+0xd400], R29 ;  /* 0x00d4001d05007988 */ /* 0x000fe80008000406 */
[----:B--2---:R1:W-:Y:S04]  /*21ca0*/  STS.U16 [R5+UR6+0xe400], R21 ;  /* 0x00e4001505007988 */ /* 0x0043e80008000406 */
[----:B0-----:R-:W2:Y:S04]  /*21cb0*/  LDL.LU R23, [R1+0x23c] ;  /* 0x00023c0001177983 */ /* 0x001ea80000300800 */
[----:B------:R-:W2:Y:S04]  /*21cc0*/  LDL.LU R13, [R1+0x474] ;  /* 0x00047400010d7983 */ /* 0x000ea80000300800 */
[----:B------:R-:W2:Y:S04]  /*21cd0*/  LDL.LU R7, [R1+0x220] ;  /* 0x0002200001077983 */ /* 0x000ea80000300800 */
[----:B------:R-:W2:Y:S04]  /*21ce0*/  LDL.LU R6, [R1+0x1fc] ;  /* 0x0001fc0001067983 */ /* 0x000ea80000300800 */
[----:B-1----:R-:W2:Y:S04]  /*21cf0*/  LDL.LU R21, [R1+0x1dc] ;  /* 0x0001dc0001157983 */ /* 0x002ea80000300800 */
[----:B------:R-:W2:Y:S04]  /*21d00*/  LDL.LU R9, [R1+0x18] ;  /* 0x0000180001097983 */ /* 0x000ea80000300800 */
[----:B------:R-:W2:Y:S04]  /*21d10*/  LDL.LU R29, [R1+0x14] ;  /* 0x00001400011d7983 */ /* 0x000ea80000300800 */
[----:B------:R0:W-:Y:S04]  /*21d20*/  STS.U16 [R5+UR6+0x6400], R10 ;  /* 0x0064000a05007988 */ /* 0x0001e80008000406 */
[----:B------:R1:W-:Y:S04]  /*21d30*/  STS.U16 [R5+UR6+0x7400], R11 ;  /* 0x0074000b05007988 */ /* 0x0003e80008000406 */
[----:B------:R1:W-:Y:S04]  /*21d40*/  STS.U16 [R5+UR6+0x7c00], R22 ;  /* 0x007c001605007988 */ /* 0x0003e80008000406 */
[----:B------:R1:W-:Y:S04]  /*21d50*/  STS.U16 [R5+UR6+0x8c00], R26 ;  /* 0x008c001a05007988 */ /* 0x0003e80008000406 */
[----:B0-----:R-:W2:Y:S04]  /*21d60*/  LDL.LU R10, [R1+0x8] ;  /* 0x00000800010a7983 */ /* 0x001ea80000300800 */
[----:B-1----:R-:W2:Y:S04]  /*21d70*/  LDL.LU R11, [R1+0x1bc] ;  /* 0x0001bc00010b7983 */ /* 0x002ea80000300800 */
[----:B------:R-:W2:Y:S04]  /*21d80*/  LDL.LU R22, [R1+0x1a0] ;  /* 0x0001a00001167983 */ /* 0x000ea80000300800 */
[----:B------:R0:W-:Y:S04]  /*21d90*/  STS.U16 [R5+UR6+0xec00], R28 ;  /* 0x00ec001c05007988 */ /* 0x0001e80008000406 */
[----:B------:R-:W2:Y:S04]  /*21da0*/  LDL.LU R26, [R1+0x180] ;  /* 0x00018000011a7983 */ /* 0x000ea80000300800 */
[----:B0-----:R-:W2:Y:S04]  /*21db0*/  LDL.LU R28, [R1+0x160] ;  /* 0x00016000011c7983 */ /* 0x001ea80000300800 */
[----:B---3--:R0:W-:Y:S04]  /*21dc0*/  STS.U16 [R5+UR6+0xf400], R19 ;  /* 0x00f4001305007988 */ /* 0x0081e80008000406 */
[----:B0-----:R-:W3:Y:S04]  /*21dd0*/  LDL.LU R19, [R1+0x144] ;  /* 0x0001440001137983 */ /* 0x001ee80000300800 */
[----:B------:R0:W-:Y:S04]  /*21de0*/  STS.U16 [R5+UR6+0xfc00], R18 ;  /* 0x00fc001205007988 */ /* 0x0001e80008000406 */
[----:B------:R1:W-:Y:S04]  /*21df0*/  STS.U16 [R4+UR6+0x500], R20 ;  /* 0x0005001404007988 */ /* 0x0003e80008000406 */
[----:B------:R1:W-:Y:S04]  /*21e00*/  STS.U16 [R4+UR6+0xd00], R3 ;  /* 0x000d000304007988 */ /* 0x0003e80008000406 */
[----:B0-----:R-:W3:Y:S04]  /*21e10*/  LDL.LU R18, [R1+0x1eec] ;  /* 0x001eec0001127983 */ /* 0x001ee80000300800 */
[----:B------:R-:W3:Y:S04]  /*21e20*/  LDL.LU R5, [R1+0x454] ;  /* 0x0004540001057983 */ /* 0x000ee80000300800 */
[----:B-1----:R-:W3:Y:S04]  /*21e30*/  LDL.LU R20, [R1+0x1ee8] ;  /* 0x001ee80001147983 */ /* 0x002ee80000300800 */
[----:B------:R-:W3:Y:S04]  /*21e40*/  LDL.LU R3, [R1+0x1ee4] ;  /* 0x001ee40001037983 */ /* 0x000ee80000300800 */
[----:B----4-:R0:W-:Y:S04]  /*21e50*/  STS.U16 [R4+UR6+0x1500], R27 ;  /* 0x0015001b04007988 */ /* 0x0101e80008000406 */
[----:B------:R1:W-:Y:S04]  /*21e60*/  STS.U16 [R4+UR6+0x4d00], R14 ;  /* 0x004d000e04007988 */ /* 0x0003e80008000406 */
[----:B------:R4:W-:Y:S04]  /*21e70*/  STS.U16 [R4+UR6+0x5500], R12 ;  /* 0x0055000c04007988 */ /* 0x0009e80008000406 */
[----:B------:R2:W-:Y:S04]  /*21e80*/  STS.U16 [R4+UR6+0x5d00], R17 ;  /* 0x005d001104007988 */ /* 0x0005e80008000406 */
[----:B0-----:R-:W3:Y:S04]  /*21e90*/  LDL.LU R27, [R1+0x1ee0] ;  /* 0x001ee000011b7983 */ /* 0x001ee80000300800 */
[----:B-1----:R-:W3:Y:S04]  /*21ea0*/  LDL.LU R14, [R1+0x120] ;  /* 0x00012000010e7983 */ /* 0x002ee80000300800 */
[----:B----4-:R-:W4:Y:S04]  /*21eb0*/  LDL.LU R12, [R1+0x104] ;  /* 0x00010400010c7983 */ /* 0x010f280000300800 */
[----:B--2---:R0:W-:Y:S04]  /*21ec0*/  STS.U16 [R4+UR6+0x6500], R23 ;  /* 0x0065001704007988 */ /* 0x0041e80008000406 */
[----:B------:R-:W2:Y:S04]  /*21ed0*/  LDL.LU R17, [R1+0xe8] ;  /* 0x0000e80001117983 */ /* 0x000ea80000300800 */
[----:B------:R1:W-:Y:S04]  /*21ee0*/  STS.U16 [R4+UR6+0x7d00], R21 ;  /* 0x007d001504007988 */ /* 0x0003e80008000406 */
[----:B0-----:R-:W2:Y:S04]  /*21ef0*/  LDL.LU R23, [R1+0xc8] ;  /* 0x0000c80001177983 */ /* 0x001ea80000300800 */
[----:B------:R0:W-:Y:S04]  /*21f00*/  STS.U16 [R4+UR6+0x8d00], R29 ;  /* 0x008d001d04007988 */ /* 0x0001e80008000406 */
[----:B-1----:R-:W2:Y:S04]  /*21f10*/  LDL.LU R21, [R1+0x94] ;  /* 0x0000940001157983 */ /* 0x002ea80000300800 */
[----:B0-----:R-:W2:Y:S04]  /*21f20*/  LDL.LU R29, [R1+0x4] ;  /* 0x00000400011d7983 */ /* 0x001ea80000300800 */
[----:B------:R0:W-:Y:S02]  /*21f30*/  STS.U16 [R4+UR6+0x1d00], R13 ;  /* 0x001d000d04007988 */ /* 0x0001e40008000406 */
[----:B0-----:R-:W0:Y:S02]  /*21f40*/  S2R R13, SR_TID.X ;  /* 0x00000000000d7919 */ /* 0x001e240000002100 */
[----:B------:R1:W-:Y:S04]  /*21f50*/  STS.U16 [R4+UR6+0x2d00], R15 ;  /* 0x002d000f04007988 */ /* 0x0003e80008000406 */
[----:B------:R1:W-:Y:S04]  /*21f60*/  STS.U16 [R4+UR6+0x3500], R0 ;  /* 0x0035000004007988 */ /* 0x0003e80008000406 */
[----:B------:R1:W-:Y:S04]  /*21f70*/  STS.U16 [R4+UR6+0x3d00], R8 ;  /* 0x003d000804007988 */ /* 0x0003e80008000406 */
[----:B------:R0:W-:Y:S04]  /*21f80*/  STS.U16 [R4+UR6+0x4500], R2 ;  /* 0x0045000204007988 */ /* 0x0001e80008000406 */
[----:B------:R0:W-:Y:S04]  /*21f90*/  STS.U16 [R4+UR6+0x6d00], R7 ;  /* 0x006d000704007988 */ /* 0x0001e80008000406 */
[----:B------:R0:W-:Y:S04]  /*21fa0*/  STS.U16 [R4+UR6+0x7500], R6 ;  /* 0x0075000604007988 */ /* 0x0001e80008000406 */
[----:B-1----:R-:W2:Y:S04]  /*21fb0*/  LDL.LU R15, [R1+0x470] ;  /* 0x00047000010f7983 */ /* 0x002ea80000300800 */
[----:B------:R-:W2:Y:S04]  /*21fc0*/  LDL.LU R0, [R1+0x450] ;  /* 0x0004500001007983 */ /* 0x000ea80000300800 */
[----:B------:R-:W2:Y:S04]  /*21fd0*/  LDL.LU R8, [R1+0x434] ;  /* 0x0004340001087983 */ /* 0x000ea80000300800 */
[----:B0-----:R-:W2:Y:S04]  /*21fe0*/  LDL.LU R2, [R1+0x414] ;  /* 0x0004140001027983 */ /* 0x001ea80000300800 */
[----:B------:R-:W2:Y:S04]  /*21ff0*/  LDL.LU R7, [R1+0x3f4] ;  /* 0x0003f40001077983 */ /* 0x000ea80000300800 */
[----:B------:R0:W-:Y:S04]  /*22000*/  STS.U16 [R4+UR6+0x8500], R9 ;  /* 0x0085000904007988 */ /* 0x0001e80008000406 */
        /* <DEDUP_REMOVED lines=8> */
[----:B------:R-:W2:Y:S04]  /*22090*/  LDL.LU R22, [R1+0x238] ;  /* 0x0002380001167983 */ /* 0x000ea80000300800 */
[----:B------:R-:W2:Y:S01]  /*220a0*/  LDL.LU R28, [R1+0x218] ;  /* 0x00021800011c7983 */ /* 0x000ea20000300800 */
[----:B------:R-:W-:-:S03]  /*220b0*/  LOP3.LUT R13, R13, 0x7f, RZ, 0xc0, !PT ;  /* 0x0000007f0d0d7812 */ /* 0x000fc600078ec0ff */
[----:B------:R-:W-:Y:S04]  /*220c0*/  STS.U16 [R4+UR6+0xad00], R26 ;  /* 0x00ad001a04007988 */ /* 0x000fe80008000406 */
[----:B---3--:R0:W-:Y:S01]  /*220d0*/  STS.U16 [R4+UR6+0xbd00], R19 ;  /* 0x00bd001304007988 */ /* 0x0081e20008000406 */
[----:B------:R-:W-:-:S03]  /*220e0*/  SHF.L.U32 R13, R13, 0x1, RZ ;  /* 0x000000010d0d7819 */ /* 0x000fc600000006ff */
[----:B0-----:R-:W3:Y:S04]  /*220f0*/  LDL.LU R19, [R1+0x1f8] ;  /* 0x0001f80001137983 */ /* 0x001ee80000300800 */
[----:B------:R-:W3:Y:S04]  /*22100*/  LDL.LU R26, [R1+0x1d8] ;  /* 0x0001d800011a7983 */ /* 0x000ee80000300800 */
[----:B------:R0:W-:Y:S04]  /*22110*/  STS.U16 [R4+UR6+0x2500], R5 ;  /* 0x0025000504007988 */ /* 0x0001e80008000406 */
[----:B------:R-:W-:Y:S01]  /*22120*/  STS.U16 [R4+UR6+0xfd00], R3 ;  /* 0x00fd000304007988 */ /* 0x000fe20008000406 */
[----:B0-----:R-:W-:-:S03]  /*22130*/  LOP3.LUT R5, R13, 0x60, RZ, 0x3c, !PT ;  /* 0x000000600d057812 */ /* 0x001fc600078e3cff */
[----:B------:R-:W-:Y:S04]  /*22140*/  STS.U16 [R4+UR6+0xf500], R27 ;  /* 0x00f5001b04007988 */ /* 0x000fe80008000406 */
[----:B------:R0:W-:Y:S04]  /*22150*/  STS.U16 [R4+UR6+0xc500], R14 ;  /* 0x00c5000e04007988 */ /* 0x0001e80008000406 */
[----:B----4-:R-:W-:Y:S04]  /*22160*/  STS.U16 [R4+UR6+0xcd00], R12 ;  /* 0x00cd000c04007988 */ /* 0x010fe80008000406 */
[----:B--2---:R-:W-:Y:S04]  /*22170*/  STS.U16 [R4+UR6+0xd500], R17 ;  /* 0x00d5001104007988 */ /* 0x004fe80008000406 */
[----:B0-----:R-:W2:Y:S04]  /*22180*/  LDL.LU R14, [R1] ;  /* 0x00000000010e7983 */ /* 0x001ea80000300800 */
[----:B------:R0:W-:Y:S04]  /*22190*/  STS.U16 [R4+UR6+0xdd00], R23 ;  /* 0x00dd001704007988 */ /* 0x0001e80008000406 */
[----:B------:R1:W-:Y:S04]  /*221a0*/  STS.U16 [R4+UR6+0xe500], R21 ;  /* 0x00e5001504007988 */ /* 0x0003e80008000406 */
[----:B0-----:R-:W4:Y:S04]  /*221b0*/  LDL.LU R23, [R1+0x1b8] ;  /* 0x0001b80001177983 */ /* 0x001f280000300800 */
[----:B------:R-:W3:Y:S04]  /*221c0*/  LDL.LU R13, [R1+0x48c] ;  /* 0x00048c00010d7983 */ /* 0x000ee80000300800 */
[----:B------:R-:W2:Y:S04]  /*221d0*/  LDL.LU R12, [R1+0x19c] ;  /* 0x00019c00010c7983 */ /* 0x000ea80000300800 */
[----:B------:R0:W-:Y:S04]  /*221e0*/  STS.U16 [R4+UR6+0xed00], R29 ;  /* 0x00ed001d04007988 */ /* 0x0001e80008000406 */
[----:B-1----:R-:W2:Y:S04]  /*221f0*/  LDL.LU R21, [R1+0x17c] ;  /* 0x00017c0001157983 */ /* 0x002ea80000300800 */
[----:B------:R-:W2:Y:S04]  /*22200*/  LDL.LU R17, [R1+0x15c] ;  /* 0x00015c0001117983 */ /* 0x000ea80000300800 */
[----:B0-----:R-:W2:Y:S04]  /*22210*/  LDL.LU R29, [R1+0x13c] ;  /* 0x00013c00011d7983 */ /* 0x001ea80000300800 */
[----:B------:R-:W4:Y:S04]  /*22220*/  LDL.LU R27, [R1+0x4a8] ;  /* 0x0004a800011b7983 */ /* 0x000f280000300800 */
[----:B------:R-:W2:Y:S04]  /*22230*/  LDL.LU R4, [R1+0x4c8] ;  /* 0x0004c80001047983 */ /* 0x000ea80000300800 */
[----:B------:R-:W-:Y:S04]  /*22240*/  STS.U16 [R5+UR6+0x1e00], R15 ;  /* 0x001e000f05007988 */ /* 0x000fe80008000406 */
[----:B------:R-:W-:Y:S04]  /*22250*/  STS.U16 [R5+UR6+0x2600], R0 ;  /* 0x0026000005007988 */ /* 0x000fe80008000406 */
[----:B------:R-:W-:Y:S04]  /*22260*/  STS.U16 [R5+UR6+0x2e00], R8 ;  /* 0x002e000805007988 */ /* 0x000fe80008000406 */
[----:B------:R-:W-:Y:S04]  /*22270*/  STS.U16 [R5+UR6+0x3600], R2 ;  /* 0x0036000205007988 */ /* 0x000fe80008000406 */
[----:B---3--:R-:W-:Y:S04]  /*22280*/  STS.U16 [R5+UR6+0x1600], R13 ;  /* 0x0016000d05007988 */ /* 0x008fe80008000406 */
[----:B----4-:R-:W-:Y:S04]  /*22290*/  STS.U16 [R5+UR6+0xe00], R27 ;  /* 0x000e001b05007988 */ /* 0x010fe80008000406 */
[----:B--2---:R-:W-:Y:S04]  /*222a0*/  STS.U16 [R5+UR6+0x600], R4 ;  /* 0x0006000405007988 */ /* 0x004fe80008000406 */
[----:B------:R-:W-:Y:S04]  /*222b0*/  STS.U16 [R5+UR6+0x3e00], R7 ;  /* 0x003e000705007988 */ /* 0x000fe80008000406 */
[----:B------:R0:W-:Y:S04]  /*222c0*/  STS.U16 [R5+UR6+0x6e00], R28 ;  /* 0x006e001c05007988 */ /* 0x0001e80008000406 */
[----:B------:R1:W-:Y:S04]  /*222d0*/  STS.U16 [R5+UR6+0x7600], R19 ;  /* 0x0076001305007988 */ /* 0x0003e80008000406 */
[----:B------:R2:W-:Y:S04]  /*222e0*/  STS.U16 [R5+UR6+0x9e00], R23 ;  /* 0x009e001705007988 */ /* 0x0005e80008000406 */
[----:B------:R3:W-:Y:S04]  /*222f0*/  STS.U16 [R5+UR6+0xae00], R21 ;  /* 0x00ae001505007988 */ /* 0x0007e80008000406 */
[----:B0-----:R-:W4:Y:S04]  /*22300*/  LDL.LU R28, [R1+0x11c] ;  /* 0x00011c00011c7983 */ /* 0x001f280000300800 */
[----:B-1----:R-:W4:Y:S04]  /*22310*/  LDL.LU R19, [R1+0xf8] ;  /* 0x0000f80001137983 */ /* 0x002f280000300800 */
[----:B--2---:R-:W2:Y:S04]  /*22320*/  LDL.LU R23, [R1+0xe4] ;  /* 0x0000e40001177983 */ /* 0x004ea80000300800 */
[----:B------:R-:W2:Y:S04]  /*22330*/  LDL.LU R3, [R1+0xcc] ;  /* 0x0000cc0001037983 */ /* 0x000ea80000300800 */
[----:B---3--:R-:W3:Y:S04]  /*22340*/  LDL.LU R21, [R1+0x88] ;  /* 0x0000880001157983 */ /* 0x008ee80000300800 */
[----:B------:R0:W-:Y:S04]  /*22350*/  STS.U16 [R5+UR6+0x9600], R18 ;  /* 0x0096001205007988 */ /* 0x0001e80008000406 */
[----:B------:R1:W-:Y:S04]  /*22360*/  STS.U16 [R5+UR6+0x8e00], R20 ;  /* 0x008e001405007988 */ /* 0x0003e80008000406 */
        /* <DEDUP_REMOVED lines=31> */
[----:B------:R1:W-:Y:S04]  /*22560*/  STS.U16 [R5+UR6+0xce00], R19 ;  /* 0x00ce001305007988 */ /* 0x0003e80008000406 */
[----:B--2---:R2:W-:Y:S04]  /*22570*/  STS.U16 [R5+UR6+0xd600], R23 ;  /* 0x00d6001705007988 */ /* 0x0045e80008000406 */
[----:B---3--:R3:W-:Y:S04]  /*22580*/  STS.U16 [R5+UR6+0xe600], R21 ;  /* 0x00e6001505007988 */ /* 0x0087e80008000406 */
[----:B0-----:R-:W4:Y:S04]  /*22590*/  LDL.LU R28, [R1+0x158] ;  /* 0x00015800011c7983 */ /* 0x001f280000300800 */
[----:B-1----:R-:W4:Y:S04]  /*225a0*/  LDL.LU R19, [R1+0x138] ;  /* 0x0001380001137983 */ /* 0x002f280000300800 */
[----:B--2---:R-:W2:Y:S04]  /*225b0*/  LDL.LU R23, [R1+0x1edc] ;  /* 0x001edc0001177983 */ /* 0x004ea80000300800 */
[----:B---3--:R-:W3:Y:S04]  /*225c0*/  LDL.LU R21, [R1+0x1ed8] ;  /* 0x001ed80001157983 */ /* 0x008ee80000300800 */
[----:B------:R0:W-:Y:S02]  /*225d0*/  STS.U16 [R5+UR6+0xde00], R3 ;  /* 0x00de000305007988 */ /* 0x0001e40008000406 */
[----:B0-----:R-:W0:Y:S02]  /*225e0*/  S2R R3, SR_TID.X ;  /* 0x0000000000037919 */ /* 0x001e240000002100 */
[----:B------:R-:W-:Y:S01]  /*225f0*/  STS.U16 [R5+UR6+0xee00], R18 ;  /* 0x00ee001205007988 */ /* 0x000fe20008000406 */
[----:B0-----:R-:W-:-:S04]  /*22600*/  LOP3.LUT R3, R3, 0x7f, RZ, 0xc0, !PT ;  /* 0x0000007f03037812 */ /* 0x001fc800078ec0ff */
[----:B------:R-:W-:-:S04]  /*22610*/  SHF.L.U32 R3, R3, 0x1, RZ ;  /* 0x0000000103037819 */ /* 0x000fc800000006ff */
[----:B------:R-:W-:Y:S01]  /*22620*/  LOP3.LUT R3, R3, 0x70, RZ, 0x3c, !PT ;  /* 0x0000007003037812 */ /* 0x000fe200078e3cff */
[----:B--2---:R-:W-:Y:S04]  /*22630*/  STS.U16 [R5+UR6+0xfe00], R23 ;  /* 0x00fe001705007988 */ /* 0x004fe80008000406 */
[----:B---3--:R-:W-:Y:S04]  /*22640*/  STS.U16 [R5+UR6+0xf600], R21 ;  /* 0x00f6001505007988 */ /* 0x008fe80008000406 */
[----:B------:R0:W-:Y:S04]  /*22650*/  STS.U16 [R3+UR6+0x9f00], R12 ;  /* 0x009f000c03007988 */ /* 0x0001e80008000406 */
[----:B0-----:R-:W2:Y:S04]  /*22660*/  LDL.LU R12, [R1+0xfc] ;  /* 0x0000fc00010c7983 */ /* 0x001ea80000300800 */
        /* <DEDUP_REMOVED lines=8> */
[----:B--2---:R0:W-:Y:S04]  /*226f0*/  STL [R1+0x1ed4], R12 ;  /* 0x001ed40c01007387 */ /* 0x0041e80000100800 */
[----:B0-----:R-:W2:Y:S04]  /*22700*/  LDL.LU R12, [R1+0x118] ;  /* 0x00011800010c7983 */ /* 0x001ea80000300800 */
[----:B------:R-:W3:Y:S04]  /*22710*/  LDL.LU R19, [R1+0xe0] ;  /* 0x0000e00001137983 */ /* 0x000ee80000300800 */
[----:B------:R-:W4:Y:S04]  /*22720*/  LDL.LU R24, [R1+0xc4] ;  /* 0x0000c40001187983 */ /* 0x000f280000300800 */
[----:B------:R-:W4:Y:S04]  /*22730*/  LDL.LU R4, [R1+0x1c] ;  /* 0x00001c0001047983 */ /* 0x000f280000300800 */
[----:B------:R-:W4:Y:S04]  /*22740*/  LDL.LU R29, [R1+0x558] ;  /* 0x00055800011d7983 */ /* 0x000f280000300800 */
[----:B------:R-:W4:Y:S04]  /*22750*/  LDL.LU R28, [R1+0x55c] ;  /* 0x00055c00011c7983 */ /* 0x000f280000300800 */
[----:B------:R-:W4:Y:S04]  /*22760*/  LDL.LU R23, [R1+0x550] ;  /* 0x0005500001177983 */ /* 0x000f280000300800 */
[----:B------:R-:W4:Y:S04]  /*22770*/  LDL.LU R6, [R1+0x554] ;  /* 0x0005540001067983 */ /* 0x000f280000300800 */
[----:B------:R-:W4:Y:S04]  /*22780*/  LDL.LU R8, [R1+0x54c] ;  /* 0x00054c0001087983 */ /* 0x000f280000300800 */
[----:B------:R-:W2:Y:S04]  /*22790*/  LDL.LU R10, [R1+0x544] ;  /* 0x00054400010a7983 */ /* 0x000ea80000300800 */
[----:B--2---:R0:W-:Y:S04]  /*227a0*/  STL [R1+0x1ec8], R10 ;  /* 0x001ec80a01007387 */ /* 0x0041e80000100800 */
[----:B0-----:R-:W2:Y:S04]  /*227b0*/  LDL.LU R10, [R1+0x548] ;  /* 0x00054800010a7983 */ /* 0x001ea80000300800 */
[----:B------:R-:W3:Y:S04]  /*227c0*/  LDL.LU R5, [R1+0x53c] ;  /* 0x00053c0001057983 */ /* 0x000ee80000300800 */
[----:B------:R-:W-:Y:S04]  /*227d0*/  STS.U16 [R3+UR6+0x4700], R7 ;  /* 0x0047000703007988 */ /* 0x000fe80008000406 */
[----:B---3--:R0:W-:Y:S04]  /*227e0*/  STL [R1+0x1ec4], R5 ;  /* 0x001ec40501007387 */ /* 0x0081e80000100800 */
[----:B0-----:R-:W3:Y:S04]  /*227f0*/  LDL.LU R5, [R1+0x540] ;  /* 0x0005400001057983 */ /* 0x001ee80000300800 */
[----:B------:R-:W4:Y:S04]  /*22800*/  LDL.LU R7, [R1+0x534] ;  /* 0x0005340001077983 */ /* 0x000f280000300800 */
[----:B----4-:R0:W-:Y:S04]  /*22810*/  STL [R1+0x1ec0], R7 ;  /* 0x001ec00701007387 */ /* 0x0101e80000100800 */
[----:B0-----:R-:W4:Y:S04]  /*22820*/  LDL.LU R7, [R1+0x538] ;  /* 0x0005380001077983 */ /* 0x001f280000300800 */
[----:B------:R-:W2:Y:S04]  /*22830*/  LDL.LU R21, [R1+0x528] ;  /* 0x0005280001157983 */ /* 0x000ea80000300800 */
[----:B------:R-:W-:Y:S04]  /*22840*/  STS.U16 [R3+UR6+0x5700], R9 ;  /* 0x0057000903007988 */ /* 0x000fe80008000406 */
[----:B------:R-:W-:Y:S04]  /*22850*/  STS.U16 [R3+UR6+0x6700], R11 ;  /* 0x0067000b03007988 */ /* 0x000fe80008000406 */
[----:B------:R-:W-:Y:S04]  /*22860*/  STS.U16 [R3+UR6+0x2700], R15 ;  /* 0x0027000f03007988 */ /* 0x000fe80008000406 */
[----:B--2---:R0:W-:Y:S04]  /*22870*/  STL [R1+0x1ebc], R21 ;  /* 0x001ebc1501007387 */ /* 0x0041e80000100800 */
[----:B0-----:R-:W2:Y:S04]  /*22880*/  LDL.LU R21, [R1+0x530] ;  /* 0x0005300001157983 */ /* 0x001ea80000300800 */
[----:B------:R-:W2:Y:S04]  /*22890*/  LDL.LU R9, [R1+0x52c] ;  /* 0x00052c0001097983 */ /* 0x000ea80000300800 */
[----:B------:R-:W2:Y:S04]  /*228a0*/  LDL.LU R11, [R1+0x524] ;  /* 0x00052400010b7983 */ /* 0x000ea80000300800 */
        /* <DEDUP_REMOVED lines=13> */
[----:B---3--:R0:W-:Y:S04]  /*22980*/  STL [R1+0x1eb8], R15 ;  /* 0x001eb80f01007387 */ /* 0x0081e80000100800 */
        /* <DEDUP_REMOVED lines=13> */
[----:B------:R-:W4:Y:S04]  /*22a60*/  LDL.LU R12, [R1+0x1ed4] ;  /* 0x001ed400010c7983 */ /* 0x000f280000300800 */
[----:B------:R-:W-:Y:S04]  /*22a70*/  STS.U16 [R3+UR6+0xd700], R19 ;  /* 0x00d7001303007988 */ /* 0x000fe80008000406 */
[----:B----4-:R0:W-:Y:S04]  /*22a80*/  STS.U16 [R3+UR6+0xcf00], R12 ;  /* 0x00cf000c03007988 */ /* 0x0101e80008000406 */
[----:B0-----:R-:W4:Y:S04]  /*22a90*/  LDL.LU R12, [R1+0x1ed0] ;  /* 0x001ed000010c7983 */ /* 0x001f280000300800 */
[----:B------:R-:W2:Y:S04]  /*22aa0*/  LDL.LU R19, [R1+0x1ecc] ;  /* 0x001ecc0001137983 */ /* 0x000ea80000300800 */
[----:B------:R0:W-:Y:S04]  /*22ab0*/  STS.U16 [R3+UR6+0xe700], R4 ;  /* 0x00e7000403007988 */ /* 0x0001e80008000406 */
[----:B------:R-:W-:Y:S01]  /*22ac0*/  STS.U16 [R3+UR6+0xdf00], R24 ;  /* 0x00df001803007988 */ /* 0x000fe20008000406 */
[----:B------:R-:W-:-:S02]  /*22ad0*/  F2FP.BF16.F32.PACK_AB R6, R23, R6 ;  /* 0x000000061706723e */ /* 0x000fc400000010ff */
[----:B------:R-:W-:Y:S02]  /*22ae0*/  F2FP.BF16.F32.PACK_AB R8, R10, R8 ;  /* 0x000000080a08723e */ /* 0x000fe400000010ff */
[----:B0-----:R-:W-:Y:S01]  /*22af0*/  F2FP.BF16.F32.PACK_AB R4, R29, R28 ;  /* 0x0000001c1d04723e */ /* 0x001fe200000010ff */
[----:B----4-:R-:W-:Y:S04]  /*22b00*/  STS.U16 [R3+UR6+0xf700], R12 ;  /* 0x00f7000c03007988 */ /* 0x010fe80008000406 */
[----:B--2---:R0:W-:Y:S04]  /*22b10*/  STS.U16 [R3+UR6+0xef00], R19 ;  /* 0x00ef001303007988 */ /* 0x0041e80008000406 */
[----:B0-----:R-:W2:Y:S04]  /*22b20*/  LDL.LU R19, [R1+0x4e0] ;  /* 0x0004e00001137983 */ /* 0x001ea80000300800 */
[----:B------:R-:W4:Y:S04]  /*22b30*/  LDL.LU R12, [R1+0x51c] ;  /* 0x00051c00010c7983 */ /* 0x000f280000300800 */
[----:B------:R-:W2:Y:S04]  /*22b40*/  LDL R28, [R1+0x2a4] ;  /* 0x0002a400011c7983 */ /* 0x000ea80000100800 */
[----:B------:R-:W2:Y:S04]  /*22b50*/  LDL R29, [R1+0x2a0] ;  /* 0x0002a000011d7983 */ /* 0x000ea80000100800 */
[----:B------:R-:W2:Y:S04]  /*22b60*/  LDL.LU R24, [R1+0x560] ;  /* 0x0005600001187983 */ /* 0x000ea80000300800 */
[----:B------:R-:W2:Y:S04]  /*22b70*/  LDL R23, [R1+0x2a8] ;  /* 0x0002a80001177983 */ /* 0x000ea80000100800 */
[----:B------:R-:W3:Y:S02]  /*22b80*/  LDL.LU R10, [R1+0x1ec8] ;  /* 0x001ec800010a7983 */ /* 0x000ee40000300800 */
[----:B---3--:R-:W-:-:S02]  /*22b90*/  F2FP.BF16.F32.PACK_AB R10, R5, R10 ;  /* 0x0000000a050a723e */ /* 0x008fc400000010ff */
[----:B------:R-:W3:Y:S02]  /*22ba0*/  LDL.LU R5, [R1+0x1ec4] ;  /* 0x001ec40001057983 */ /* 0x000ee40000300800 */
[----:B---3--:R-:W-:Y:S02]  /*22bb0*/  F2FP.BF16.F32.PACK_AB R5, R7, R5 ;  /* 0x000000050705723e */ /* 0x008fe400000010ff */
[----:B------:R-:W3:Y:S02]  /*22bc0*/  LDL.LU R7, [R1+0x1ec0] ;  /* 0x001ec00001077983 */ /* 0x000ee40000300800 */
[----:B---3--:R-:W-:Y:S02]  /*22bd0*/  F2FP.BF16.F32.PACK_AB R7, R21, R7 ;  /* 0x000000071507723e */ /* 0x008fe400000010ff */
[----:B------:R-:W3:Y:S01]  /*22be0*/  LDL.LU R21, [R1+0x1ebc] ;  /* 0x001ebc0001157983 */ /* 0x000ee20000300800 */
[----:B------:R-:W-:Y:S02]  /*22bf0*/  F2FP.BF16.F32.PACK_AB R11, R15, R11 ;  /* 0x0000000b0f0b723e */ /* 0x000fe400000010ff */
[----:B---3--:R-:W-:-:S02]  /*22c00*/  F2FP.BF16.F32.PACK_AB R9, R21, R9 ;  /* 0x000000091509723e */ /* 0x008fc400000010ff */
[----:B------:R-:W3:Y:S04]  /*22c10*/  LDL.LU R21, [R1+0x564] ;  /* 0x0005640001157983 */ /* 0x000ee80000300800 */
[----:B------:R-:W4:Y:S01]  /*22c20*/  LDL.LU R15, [R1+0x1eb8] ;  /* 0x001eb800010f7983 */ /* 0x000f220000300800 */
[----:B------:R-:W-:Y:S02]  /*22c30*/  F2FP.BF16.F32.PACK_AB R14, R27, R14 ;  /* 0x0000000e1b0e723e */ /* 0x000fe400000010ff */
[----:B----4-:R-:W-:Y:S02]  /*22c40*/  F2FP.BF16.F32.PACK_AB R12, R15, R12 ;  /* 0x0000000c0f0c723e */ /* 0x010fe400000010ff */
[----:B------:R-:W4:Y:S04]  /*22c50*/  LDL.LU R15, [R1+0x1eb4] ;  /* 0x001eb400010f7983 */ /* 0x000f280000300800 */
[----:B------:R-:W3:Y:S01]  /*22c60*/  LDL.LU R27, [R1+0x10] ;  /* 0x00001000011b7983 */ /* 0x000ee20000300800 */
[----:B------:R-:W-:-:S02]  /*22c70*/  F2FP.BF16.F32.PACK_AB R16, R0, R16 ;  /* 0x000000100010723e */ /* 0x000fc400000010ff */
[----:B------:R-:W-:Y:S01]  /*22c80*/  F2FP.BF16.F32.PACK_AB R18, R18, R22 ;  /* 0x000000161212723e */ /* 0x000fe200000010ff */
[----:B------:R-:W3:Y:S01]  /*22c90*/  LDL.LU R0, [R1+0x1eb0] ;  /* 0x001eb00001007983 */ /* 0x000ee20000300800 */
[----:B------:R-:W-:-:S03]  /*22ca0*/  F2FP.BF16.F32.PACK_AB R13, R20, R13 ;  /* 0x0000000d140d723e */ /* 0x000fc600000010ff */
[----:B------:R-:W3:Y:S01]  /*22cb0*/  LDL.LU R22, [R1+0x568] ;  /* 0x0005680001167983 */ /* 0x000ee20000300800 */
[----:B----4-:R-:W-:-:S03]  /*22cc0*/  IADD3 R20, R15, UR6, RZ ;  /* 0x000000060f147c10 */ /* 0x010fc6000fffe0ff */
[----:B------:R-:W4:Y:S01]  /*22cd0*/  LDL.LU R15, [R1+0x4f4] ;  /* 0x0004f400010f7983 */ /* 0x000f220000300800 */
[----:B------:R-:W-:Y:S02]  /*22ce0*/  F2FP.BF16.F32.PACK_AB R17, R26, R17 ;  /* 0x000000111a11723e */ /* 0x000fe400000010ff */
[----:B----4-:R-:W-:Y:S02]  /*22cf0*/  F2FP.BF16.F32.PACK_AB R15, R2, R15 ;  /* 0x0000000f020f723e */ /* 0x010fe400000010ff */
[----:B------:R-:W4:Y:S04]  /*22d00*/  LDL.LU R2, [R1+0x1eac] ;  /* 0x001eac0001027983 */ /* 0x000f280000300800 */
[----:B------:R-:W3:Y:S01]  /*22d10*/  LDL.LU R26, [R1+0x1ea8] ;  /* 0x001ea800011a7983 */ /* 0x000ee20000300800 */
[----:B--2---:R-:W-:-:S03]  /*22d20*/  F2FP.BF16.F32.PACK_AB R19, R19, R25 ;  /* 0x000000191313723e */ /* 0x004fc600000010ff */
[----:B---3--:R0:W-:Y:S04]  /*22d30*/  STS.U16 [R3+UR6+0xff00], R26 ;  /* 0x00ff001a03007988 */ /* 0x0081e80008000406 */
[----:B------:R-:W-:Y:S04]  /*22d40*/  STSM.16.M88.4 [R20+0x14000], R4 ;  /* 0x0140000414007844 */ /* 0x000fe80000000200 */
[----:B------:R-:W-:Y:S04]  /*22d50*/  STSM.16.M88.4 [R20+0x14080], R8 ;  /* 0x0140800814007844 */ /* 0x000fe80000000200 */
[----:B------:R-:W-:Y:S04]  /*22d60*/  STSM.16.M88.4 [R20+0x15000], R12 ;  /* 0x0150000c14007844 */ /* 0x000fe80000000200 */
[----:B------:R-:W-:Y:S01]  /*22d70*/  STSM.16.M88.4 [R20+0x15080], R16 ;  /* 0x0150801014007844 */ /* 0x000fe20000000200 */
[----:B------:R-:W-:Y:S06]  /*22d80*/  BAR.SYNC.DEFER_BLOCKING 0x0 ;  /* 0x0000000000007b1d */ /* 0x000fec0000010000 */
[----:B------:R-:W1:Y:S04]  /*22d90*/  LDSM.16.M88.4 R4, [R0+UR6+0x14000] ;  /* 0x014000060004783b */ /* 0x000e680008000200 */
[----:B----4-:R-:W2:Y:S01]  /*22da0*/  LDSM.16.M88.4 R8, [R2+UR6] ;  /* 0x000000060208783b */ /* 0x010ea20008000200 */
[----:B0-----:R-:W-:-:S03]  /*22db0*/  FADD R3, -R23, R24 ;  /* 0x0000001817037221 */ /* 0x001fc60000000100 */
[----:B------:R-:W-:Y:S04]  /*22dc0*/  LDSM.16.M88.4 R16, [R2+UR6+0x6000] ;  /* 0x006000060210783b */ /* 0x000fe80008000200 */
[----:B-1----:R-:W-:Y:S04]  /*22dd0*/  STL.64 [R1+0x1ea0], R6 ;  /* 0x001ea00601007387 */ /* 0x002fe80000100a00 */
[----:B------:R-:W-:Y:S04]  /*22de0*/  STL.64 [R1+0x1e98], R4 ;  /* 0x001e980401007387 */ /* 0x000fe80000100a00 */
[----:B------:R-:W0:Y:S04]  /*22df0*/  LDSM.16.M88.4 R4, [R2+UR6+0x2000] ;  /* 0x002000060204783b */ /* 0x000e280008000200 */
[----:B--2---:R-:W-:Y:S04]  /*22e00*/  STL.64 [R1+0x90], R8 ;  /* 0x0000900801007387 */ /* 0x004fe80000100a00 */
[----:B------:R1:W-:Y:S04]  /*22e10*/  STL.64 [R1+0x98], R10 ;  /* 0x0000980a01007387 */ /* 0x0003e80000100a00 */
[----:B-1----:R-:W2:Y:S01]  /*22e20*/  LDL.LU R10, [R1+0x290] ;  /* 0x00029000010a7983 */ /* 0x002ea20000300800 */
[----:B------:R-:W-:-:S03]  /*22e30*/  FMUL R3, R3, 1.4426950216293334961 ;  /* 0x3fb8aa3b03037820 */ /* 0x000fc60000400000 */
[----:B0-----:R-:W-:Y:S04]  /*22e40*/  STL.64 [R1+0x80], R4 ;  /* 0x0000800401007387 */ /* 0x001fe80000100a00 */
[----:B------:R-:W-:Y:S04]  /*22e50*/  STL.64 [R1+0x88], R6 ;  /* 0x0000880601007387 */ /* 0x000fe80000100a00 */
[----:B------:R-:W0:Y:S01]  /*22e60*/  LDSM.16.M88.4 R4, [R2+UR6+0x4000] ;  /* 0x004000060204783b */ /* 0x000e220008000200 */
[----:B------:R-:W1:Y:S01]  /*22e70*/  MUFU.EX2 R3, R3 ;  /* 0x0000000300037308 */ /* 0x000e620000000800 */
[----:B------:R-:W-:Y:S01]  /*22e80*/  MOV R15, R8 ;  /* 0x00000008000f7202 */ /* 0x000fe20000000f00 */
[----:B------:R-:W-:-:S02]  /*22e90*/  IMAD.MOV.U32 R14, RZ, RZ, R9 ;  /* 0x000000ffff0e7224 */ /* 0x000fc400078e0009 */
[----:B------:R-:W-:-:S04]  /*22ea0*/  FADD R8, -R28, R21 ;  /* 0x000000151c087221 */ /* 0x000fc80000000100 */
[----:B------:R-:W-:Y:S01]  /*22eb0*/  FMUL R8, R8, 1.4426950216293334961 ;  /* 0x3fb8aa3b08087820 */ /* 0x000fe20000400000 */
[----:B-1----:R1:W-:Y:S04]  /*22ec0*/  STL [R1+0x2c8], R3 ;  /* 0x0002c80301007387 */ /* 0x0023e80000100800 */
[----:B------:R-:W3:Y:S01]  /*22ed0*/  LDL.LU R9, [R1+0x294] ;  /* 0x0002940001097983 */ /* 0x000ee20000300800 */
[----:B-1----:R-:W-:-:S03]  /*22ee0*/  FADD R3, -R29, R22 ;  /* 0x000000161d037221 */ /* 0x002fc60000000100 */
[----:B0-----:R-:W-:Y:S04]  /*22ef0*/  STL.64 [R1+0x70], R4 ;  /* 0x0000700401007387 */ /* 0x001fe80000100a00 */
[----:B------:R0:W-:Y:S04]  /*22f00*/  STL.64 [R1+0x78], R6 ;  /* 0x0000780601007387 */ /* 0x0001e80000100a00 */
[----:B0-----:R-:W4:Y:S04]  /*22f10*/  LDL.LU R7, [R1+0x280] ;  /* 0x0002800001077983 */ /* 0x001f280000300800 */
[----:B------:R-:W3:Y:S04]  /*22f20*/  LDL.LU R6, [R1+0x284] ;  /* 0x0002840001067983 */ /* 0x000ee80000300800 */
[----:B------:R-:W3:Y:S04]  /*22f30*/  LDL.LU R5, [R1+0x300] ;  /* 0x0003000001057983 */ /* 0x000ee80000300800 */
[----:B------:R-:W3:Y:S04]  /*22f40*/  LDL.LU R4, [R1+0x298] ;  /* 0x0002980001047983 */ /* 0x000ee80000300800 */
[----:B------:R0:W-:Y:S01]  /*22f50*/  STL [R1+0x1568], R28 ;  /* 0x0015681c01007387 */ /* 0x0001e20000100800 */
[----:B------:R-:W-:Y:S01]  /*22f60*/  FMUL R3, R3, 1.4426950216293334961 ;  /* 0x3fb8aa3b03037820 */ /* 0x000fe20000400000 */
[----:B0-----:R-:W0:Y:S02]  /*22f70*/  MUFU.EX2 R28, R8 ;  /* 0x00000008001c7308 */ /* 0x001e240000000800 */
[----:B------:R-:W-:Y:S04]  /*22f80*/  STL [R1+0x1564], R29 ;  /* 0x0015641d01007387 */ /* 0x000fe80000100800 */
[----:B------:R-:W-:Y:S04]  /*22f90*/  STL [R1+0x1e68], R3 ;  /* 0x001e680301007387 */ /* 0x000fe80000100800 */
[----:B------:R-:W-:Y:S04]  /*22fa0*/  STL.64 [R1+0x60], R16 ;  /* 0x0000601001007387 */ /* 0x000fe80000100a00 */
[----:B------:R-:W-:Y:S04]  /*22fb0*/  STL.64 [R1+0x68], R18 ;  /* 0x0000681201007387 */ /* 0x000fe80000100a00 */
[----:B------:R-:W1:Y:S04]  /*22fc0*/  LDSM.16.M88.4 R16, [R2+UR6+0x8000] ;  /* 0x008000060210783b */ /* 0x000e680008000200 */
[----:B0-----:R0:W-:Y:S04]  /*22fd0*/  STL [R1+0x1e38], R28 ;  /* 0x001e381c01007387 */ /* 0x0011e80000100800 */
[----:B0-----:R-:W3:Y:S04]  /*22fe0*/  LDL R28, [R1+0x2c8] ;  /* 0x0002c800011c7983 */ /* 0x001ee80000100800 */
[----:B------:R-:W3:Y:S04]  /*22ff0*/  LDL.LU R21, [R1+0x324] ;  /* 0x0003240001157983 */ /* 0x000ee80000300800 */
[----:B-1----:R4:W-:Y:S04]  /*23000*/  STL.64 [R1+0x50], R16 ;  /* 0x0000501001007387 */ /* 0x0029e80000100a00 */
[----:B------:R-:W-:Y:S04]  /*23010*/  STL.64 [R1+0x58], R18 ;  /* 0x0000581201007387 */ /* 0x000fe80000100a00 */
[----:B------:R-:W3:Y:S01]  /*23020*/  LDL.LU R11, [R1+0x29c] ;  /* 0x00029c00010b7983 */ /* 0x000ee20000300800 */
[C---:B--2---:R-:W-:Y:S01]  /*23030*/  FMUL R8, R27.reuse, R10 ;  /* 0x0000000a1b087220 */ /* 0x044fe20000400000 */
[C---:B----4-:R-:W-:Y:S01]  /*23040*/  FMUL R16, R27.reuse, R7 ;  /* 0x000000071b107220 */ /* 0x050fe20000400000 */
[C---:B---3--:R-:W-:Y:S01]  /*23050*/  FMUL R17, R27.reuse, R6 ;  /* 0x000000061b117220 */ /* 0x048fe20000400000 */
[----:B------:R-:W-:Y:S01]  /*23060*/  FMUL R12, R27, R5 ;  /* 0x000000051b0c7220 */ /* 0x000fe20000400000 */
[----:B------:R-:W-:-:S02]  /*23070*/  FMUL R10, R28, R4 ;  /* 0x000000041c0a7220 */ /* 0x000fc40000400000 */
[----:B------:R-:W0:Y:S04]  /*23080*/  LDSM.16.M88.4 R4, [R2+UR6+0xa000] ;  /* 0x00a000060204783b */ /* 0x000e280008000200 */
[----:B0-----:R-:W-:Y:S01]  /*23090*/  STL.64 [R1+0xc0], R4 ;  /* 0x0000c00401007387 */ /* 0x001fe20000100a00 */
[----:B------:R-:W-:-:S03]  /*230a0*/  MOV R23, R4 ;  /* 0x0000000400177202 */ /* 0x000fc60000000f00 */
[----:B------:R-:W-:Y:S01]  /*230b0*/  STL.64 [R1+0xc8], R6 ;  /* 0x0000c80601007387 */ /* 0x000fe20000100a00 */
[----:B------:R-:W-:-:S03]  /*230c0*/  MOV R22, R5 ;  /* 0x0000000500167202 */ /* 0x000fc60000000f00 */
[----:B------:R-:W2:Y:S04]  /*230d0*/  LDL.LU R13, [R1+0x304] ;  /* 0x00030400010d7983 */ /* 0x000ea80000300800 */
[----:B------:R-:W0:Y:S04]  /*230e0*/  LDSM.16.M88.4 R4, [R2+UR6+0xc000] ;  /* 0x00c000060204783b */ /* 0x000e280008000200 */
[----:B------:R-:W3:Y:S04]  /*230f0*/  LDL.LU R25, [R1+0x310] ;  /* 0x0003100001197983 */ /* 0x000ee80000300800 */
[----:B------:R-:W4:Y:S04]  /*23100*/  LDL.LU R3, [R1+0x314] ;  /* 0x0003140001037983 */ /* 0x000f280000300800 */
[----:B------:R-:W2:Y:S04]  /*23110*/  LDL.LU R24, [R1+0x320] ;  /* 0x0003200001187983 */ /* 0x000ea80000300800 */
[----:B------:R-:W4:Y:S04]  /*23120*/  LDL.LU R18, [R1+0x288] ;  /* 0x0002880001127983 */ /* 0x000f280000300800 */
[----:B------:R-:W4:Y:S04]  /*23130*/  LDL.LU R19, [R1+0x28c] ;  /* 0x00028c0001137983 */ /* 0x000f280000300800 */
[----:B0-----:R-:W-:Y:S04]  /*23140*/  STL.64 [R1+0xd0], R4 ;  /* 0x0000d00401007387 */ /* 0x001fe80000100a00 */
[----:B------:R-:W-:Y:S04]  /*23150*/  STL.64 [R1+0xd8], R6 ;  /* 0x0000d80601007387 */ /* 0x000fe80000100a00 */
[----:B------:R-:W0:Y:S04]  /*23160*/  LDSM.16.M88.4 R4, [R2+UR6+0xe000] ;  /* 0x00e000060204783b */ /* 0x000e280008000200 */
[----:B0-----:R-:W-:Y:S04]  /*23170*/  STL.64 [R1+0xe0], R4 ;  /* 0x0000e00401007387 */ /* 0x001fe80000100a00 */
[----:B------:R0:W-:Y:S04]  /*23180*/  STL.64 [R1+0xe8], R6 ;  /* 0x0000e80601007387 */ /* 0x0001e80000100a00 */
[----:B0-----:R-:W2:Y:S04]  /*23190*/  LDL.LU.64 R6, [R1+0x1ea0] ;  /* 0x001ea00001067983 */ /* 0x001ea80000300a00 */
[----:B------:R-:W2:Y:S04]  /*231a0*/  LDL.LU.64 R4, [R1+0x1e98] ;  /* 0x001e980001047983 */ /* 0x000ea80000300a00 */
[----:B------:R-:W3:Y:S04]  /*231b0*/  LDL.LU R20, [R1+0x330] ;  /* 0x0003300001147983 */ /* 0x000ee80000300800 */
[----:B------:R-:W-:Y:S01]  /*231c0*/  STL.64 [R1+0x1e90], R22 ;  /* 0x001e901601007387 */ /* 0x000fe20000100a00 */
[----:B------:R-:W-:Y:S01]  /*231d0*/  FMUL R9, R27, R9 ;  /* 0x000000091b097220 */ /* 0x000fe20000400000 */
[----:B------:R-:W-:-:S02]  /*231e0*/  FMUL R11, R28, R11 ;  /* 0x0000000b1c0b7220 */ /* 0x000fc40000400000 */
[----:B---3--:R-:W-:Y:S04]  /*231f0*/  STL.64 [R1+0x1e88], R20 ;  /* 0x001e881401007387 */ /* 0x008fe80000100a00 */
[----:B------:R0:W-:Y:S02]  /*23200*/  STL [R1+0x1dc8], R2 ;  /* 0x001dc80201007387 */ /* 0x0001e40000100800 */
[C---:B0-----:R-:W-:Y:S01]  /*23210*/  FMUL R2, R27.reuse, R25 ;  /* 0x000000191b027220 */ /* 0x041fe20000400000 */
[----:B------:R-:W-:Y:S02]  /*23220*/  MOV R20, R15 ;  /* 0x0000000f00147202 */ /* 0x000fe40000000f00 */
[----:B------:R-:W-:Y:S02]  /*23230*/  MOV R21, R14 ;  /* 0x0000000e00157202 */ /* 0x000fe40000000f00 */
[----:B------:R-:W3:Y:S04]  /*23240*/  LDL.LU R14, [R1+0x308] ;  /* 0x00030800010e7983 */ /* 0x000ee80000300800 */
[----:B------:R-:W3:Y:S04]  /*23250*/  LDL.LU R15, [R1+0x30c] ;  /* 0x00030c00010f7983 */ /* 0x000ee80000300800 */
[----:B------:R0:W-:Y:S04]  /*23260*/  STL [R1], R2 ;  /* 0x0000000201007387 */ /* 0x0001e80000100800 */
[----:B------:R-:W3:Y:S01]  /*23270*/  LDL.LU.64 R22, [R1+0x1e90] ;  /* 0x001e900001167983 */ /* 0x000ee20000300a00 */
[----:B--2---:R-:W-:Y:S03]  /*23280*/  HMMA.16816.F32.BF16 R8, R4, R20, R8 ;  /* 0x000000140408723c */ /* 0x004fe60000041808 */
[----:B------:R-:W2:Y:S03]  /*23290*/  LDL.LU.64 R20, [R1+0x1e88] ;  /* 0x001e880001147983 */ /* 0x000ea60000300a00 */
[----:B--2---:R-:W-:-:S02]  /*232a0*/  FMUL R25, R27, R21 ;  /* 0x000000151b197220 */ /* 0x004fc40000400000 */
[----:B------:R-:W2:-:S15]  /*232b0*/  LDL.LU R21, [R1+0x334] ;  /* 0x0003340001157983 */ /* 0x000e9e0000300800 */
[----:B------:R-:W-:Y:S04]  /*232c0*/  STL.64 [R1+0xb0], R8 ;  /* 0x0000b00801007387 */ /* 0x000fe80000100a00 */
[----:B------:R-:W-:Y:S04]  /*232d0*/  STL.64 [R1+0xb8], R10 ;  /* 0x0000b80a01007387 */ /* 0x000fe80000100a00 */
[----:B------:R-:W2:Y:S04]  /*232e0*/  LDL.LU R29, [R1+0x344] ;  /* 0x00034400011d7983 */ /* 0x000ea80000300800 */
[----:B------:R-:W3:Y:S01]  /*232f0*/  LDL.LU R26, [R1+0x318] ;  /* 0x00031800011a7983 */ /* 0x000ee20000300800 */
[----:B------:R-:W-:-:S03]  /*23300*/  FMUL R24, R27, R24 ;  /* 0x000000181b187220 */ /* 0x000fc60000400000 */
[----:B0-----:R-:W2:Y:S04]  /*23310*/  LDL.LU R2, [R1+0x31c] ;  /* 0x00031c0001027983 */ /* 0x001ea80000300800 */
[----:B------:R-:W0:Y:S01]  /*23320*/  LDSM.16.M88.4 R8, [R0+UR6+0x15000] ;  /* 0x015000060008783b */ /* 0x000e220008000200 */
[C---:B----4-:R-:W-:Y:S01]  /*23330*/  FMUL R18, R28.reuse, R18 ;  /* 0x000000121c127220 */ /* 0x050fe20000400000 */
[----:B------:R-:W-:Y:S02]  /*23340*/  FMUL R19, R28, R19 ;  /* 0x000000131c137220 */ /* 0x000fe40000400000 */
[----:B---3--:R-:W-:Y:S04]  /*23350*/  STL.64 [R1+0x1e80], R26 ;  /* 0x001e801a01007387 */ /* 0x008fe80000100a00 */
[----:B------:R1:W-:Y:S04]  /*23360*/  STL.64 [R1+0x1e78], R24 ;  /* 0x001e781801007387 */ /* 0x0003e80000100a00 */
[----:B-1----:R-:W3:Y:S04]  /*23370*/  LDL.LU.64 R24, [R1+0x80] ;  /* 0x0000800001187983 */ /* 0x002ee80000300a00 */
[----:B0-----:R0:W-:Y:S04]  /*23380*/  STL.64 [R1+0x1e18], R10 ;  /* 0x001e180a01007387 */ /* 0x0011e80000100a00 */
[----:B------:R-:W-:Y:S01]  /*23390*/  STL.64 [R1+0x1e10], R8 ;  /* 0x001e100801007387 */ /* 0x000fe20000100a00 */
[C---:B------:R-:W-:Y:S01]  /*233a0*/  FMUL R13, R27.reuse, R13 ;  /* 0x0000000d1b0d7220 */ /* 0x040fe20000400000 */
[C---:B------:R-:W-:Y:S01]  /*233b0*/  FMUL R3, R27.reuse, R3 ;  /* 0x000000031b037220 */ /* 0x040fe20000400000 */
[----:B------:R-:W-:Y:S01]  /*233c0*/  FMUL R20, R27, R20 ;  /* 0x000000141b147220 */ /* 0x000fe20000400000 */
[----:B---3--:R-:W-:Y:S06]  /*233d0*/  HMMA.16816.F32.BF16 R16, R4, R24, R16 ;  /* 0x000000180410723c */ /* 0x008fec0000041810 */
[----:B0-----:R-:W-:Y:S01]  /*233e0*/  IMAD.MOV.U32 R11, RZ, RZ, R24 ;  /* 0x000000ffff0b7224 */ /* 0x001fe200078e0018 */
[----:B------:R-:W-:-:S15]  /*233f0*/  MOV R10, R25 ;  /* 0x00000019000a7202 */ /* 0x000fde0000000f00 */
[----:B------:R-:W-:-:S01]  /*23400*/  NOP ;  /* 0x0000000000007918 */ /* 0x000fc20000000000 */
[----:B------:R-:W-:Y:S04]  /*23410*/  STL.64 [R1+0x130], R16 ;  /* 0x0001301001007387 */ /* 0x000fe80000100a00 */
[----:B------:R0:W-:Y:S04]  /*23420*/  STL.64 [R1+0x138], R18 ;  /* 0x0001381201007387 */ /* 0x0001e80000100a00 */
[----:B------:R-:W2:Y:S04]  /*23430*/  LDL.LU.64 R26, [R1+0x1e80] ;  /* 0x001e8000011a7983 */ /* 0x000ea80000300a00 */
[----:B------:R-:W3:Y:S04]  /*23440*/  LDL.LU.64 R24, [R1+0x1e78] ;  /* 0x001e780001187983 */ /* 0x000ee80000300a00 */
[----:B0-----:R-:W4:Y:S04]  /*23450*/  LDL.LU R19, [R1+0x340] ;  /* 0x0003400001137983 */ /* 0x001f280000300800 */
[----:B------:R-:W-:Y:S04]  /*23460*/  STL.64 [R1+0x1e70], R10 ;  /* 0x001e700a01007387 */ /* 0x000fe80000100a00 */
[----:B------:R-:W2:Y:S04]  /*23470*/  LDL R8, [R1+0x70] ;  /* 0x0000700001087983 */ /* 0x000ea80000100800 */
[----:B------:R-:W2:Y:S01]  /*23480*/  LDL R9, [R1+0x74] ;  /* 0x0000740001097983 */ /* 0x000ea20000100800 */
[C---:B------:R-:W-:Y:S01]  /*23490*/  FMUL R14, R28.reuse, R14 ;  /* 0x0000000e1c0e7220 */ /* 0x040fe20000400000 */
[----:B------:R-:W-:-:S07]  /*234a0*/  FMUL R15, R28, R15 ;  /* 0x0000000f1c0f7220 */ /* 0x000fce0000400000 */
[----:B--2---:R-:W-:Y:S01]  /*234b0*/  HMMA.16816.F32.BF16 R12, R4, R8, R12 ;  /* 0x00000008040c723c */ /* 0x004fe2000004180c */
[----:B------:R-:W-:-:S05]  /*234c0*/  FMUL R21, R27, R21 ;  /* 0x000000151b157220 */ /* 0x000fca0000400000 */
[----:B------:R0:W-:Y:S04]  /*234d0*/  STL.64 [R1+0x1e50], R20 ;  /* 0x001e501401007387 */ /* 0x0001e80000100a00 */
[----:B0-----:R-:W2:Y:S04]  /*234e0*/  LDL.64 R20, [R1+0x60] ;  /* 0x0000600001147983 */ /* 0x001ea80000100a00 */
[----:B------:R-:W3:Y:S09]  /*234f0*/  LDL.LU.64 R10, [R1+0x1e70] ;  /* 0x001e7000010a7983 */ /* 0x000ef20000300a00 */
[----:B------:R0:W-:Y:S04]  /*23500*/  STL.64 [R1+0x120], R12 ;  /* 0x0001200c01007387 */ /* 0x0001e80000100a00 */
[----:B------:R-:W-:Y:S04]  /*23510*/  STL [R1+0x128], R14 ;  /* 0x0001280e01007387 */ /* 0x000fe80000100800 */
[----:B0-----:R-:W2:Y:S04]  /*23520*/  LDL.LU R12, [R1+0x350] ;  /* 0x00035000010c7983 */ /* 0x001ea80000300800 */
[----:B------:R-:W2:Y:S04]  /*23530*/  LDL.LU R13, [R1+0x354] ;  /* 0x00035400010d7983 */ /* 0x000ea80000300800 */
[----:B------:R-:W4:Y:S04]  /*23540*/  LDL.64 R8, [R1+0xe0] ;  /* 0x0000e00001087983 */ /* 0x000f280000100a00 */
[----:B----4-:R0:W-:Y:S04]  /*23550*/  STL.64 [R1+0x1e20], R8 ;  /* 0x001e200801007387 */ /* 0x0101e80000100a00 */
[----:B0-----:R-:W4:Y:S04]  /*23560*/  LDL.LU.64 R8, [R1+0xd0] ;  /* 0x0000d00001087983 */ /* 0x001f280000300a00 */
[----:B---3--:R-:W-:Y:S01]  /*23570*/  STL.64 [R1+0x1e30], R10 ;  /* 0x001e300a01007387 */ /* 0x008fe20000100a00 */
[----:B------:R-:W-:-:S03]  /*23580*/  FMUL R16, R27, R19 ;  /* 0x000000131b107220 */ /* 0x000fc60000400000 */
[----:B----4-:R0:W-:Y:S02]  /*23590*/  STL.64 [R1+0x1e28], R8 ;  /* 0x001e280801007387 */ /* 0x0101e40000100a00 */
[----:B0-----:R-:W-:Y:S02]  /*235a0*/  MOV R8, R23 ;  /* 0x0000001700087202 */ /* 0x001fe40000000f00 */
[----:B------:R-:W-:Y:S01]  /*235b0*/  MOV R9, R22 ;  /* 0x0000001600097202 */ /* 0x000fe20000000f00 */
[----:B------:R-:W3:Y:S04]  /*235c0*/  LDL.LU R23, [R1+0x328] ;  /* 0x0003280001177983 */ /* 0x000ee80000300800 */
[----:B------:R-:W4:Y:S04]  /*235d0*/  LDL.LU R22, [R1+0x32c] ;  /* 0x00032c0001167983 */ /* 0x000f280000300800 */
[----:B------:R-:W2:Y:S04]  /*235e0*/  LDL.LU R19, [R1+0x338] ;  /* 0x0003380001137983 */ /* 0x000ea80000300800 */
[----:B------:R-:W2:Y:S01]  /*235f0*/  LDL.LU R18, [R1+0x33c] ;  /* 0x00033c0001127983 */ /* 0x000ea20000300800 */
[----:B------:R-:W-:Y:S01]  /*23600*/  FMUL R17, R27, R29 ;  /* 0x0000001d1b117220 */ /* 0x000fe20000400000 */
[C---:B------:R-:W-:Y:S01]  /*23610*/  FMUL R29, R28.reuse, R26 ;  /* 0x0000001a1c1d7220 */ /* 0x040fe20000400000 */
[----:B------:R-:W-:Y:S01]  /*23620*/  FMUL R26, R28, R2 ;  /* 0x000000021c1a7220 */ /* 0x000fe20000400000 */
[----:B------:R-:W-:Y:S01]  /*23630*/  MOV R2, R15 ;  /* 0x0000000f00027202 */ /* 0x000fe20000000f00 */
[----:B--2---:R-:W-:Y:S04]  /*23640*/  STL.64 [R1+0x1e60], R18 ;  /* 0x001e601201007387 */ /* 0x004fe80000100a00 */
[----:B------:R0:W-:Y:S04]  /*23650*/  STL.64 [R1+0x1e58], R16 ;  /* 0x001e581001007387 */ /* 0x0001e80000100a00 */
[----:B0-----:R-:W2:Y:S01]  /*23660*/  LDL.LU R16, [R1] ;  /* 0x0000000001107983 */ /* 0x001ea20000300800 */
[----:B------:R-:W-:-:S03]  /*23670*/  IMAD.MOV.U32 R17, RZ, RZ, R3 ;  /* 0x000000ffff117224 */ /* 0x000fc600078e0003 */
[----:B------:R-:W2:Y:S04]  /*23680*/  LDL.LU R3, [R1+0x1e68] ;  /* 0x001e680001037983 */ /* 0x000ea80000300800 */
[----:B------:R-:W2:Y:S04]  /*23690*/  LDL.LU R15, [R1+0x348] ;  /* 0x00034800010f7983 */ /* 0x000ea80000300800 */
[----:B------:R-:W2:Y:S04]  /*236a0*/  LDL.LU R14, [R1+0x34c] ;  /* 0x00034c00010e7983 */ /* 0x000ea80000300800 */
[----:B------:R-:W2:Y:S04]  /*236b0*/  LDL.LU R11, [R1+0x358] ;  /* 0x00035800010b7983 */ /* 0x000ea80000300800 */
[----:B------:R-:W-:Y:S04]  /*236c0*/  STL [R1+0x1e08], R2 ;  /* 0x001e080201007387 */ /* 0x000fe80000100800 */
[----:B------:R-:W4:Y:S01]  /*236d0*/  LDL.LU R10, [R1+0x35c] ;  /* 0x00035c00010a7983 */ /* 0x000f220000300800 */
[----:B------:R-:W-:-:S02]  /*236e0*/  MOV R18, R29 ;  /* 0x0000001d00127202 */ /* 0x000fc40000000f00 */
[----:B------:R-:W-:Y:S01]  /*236f0*/  MOV R19, R26 ;  /* 0x0000001a00137202 */ /* 0x000fe20000000f00 */
[C---:B------:R-:W-:Y:S01]  /*23700*/  FMUL R12, R27.reuse, R12 ;  /* 0x0000000c1b0c7220 */ /* 0x040fe20000400000 */
[----:B------:R-:W-:Y:S01]  /*23710*/  FMUL R13, R27, R13 ;  /* 0x0000000d1b0d7220 */ /* 0x000fe20000400000 */
[C---:B---3--:R-:W-:Y:S01]  /*23720*/  FMUL R26, R28.reuse, R23 ;  /* 0x000000171c1a7220 */ /* 0x048fe20000400000 */
[----:B----4-:R-:W-:Y:S04]  /*23730*/  STL [R1+0x1e48], R10 ;  /* 0x001e480a01007387 */ /* 0x010fe80000100800 */
[----:B------:R0:W-:Y:S04]  /*23740*/  STL.64 [R1+0x1e40], R8 ;  /* 0x001e400801007387 */ /* 0x0001e80000100a00 */
[----:B0-----:R-:W3:Y:S01]  /*23750*/  LDL.64 R8, [R1+0x50] ;  /* 0x0000500001087983 */ /* 0x001ee20000100a00 */
[----:B------:R-:W-:Y:S01]  /*23760*/  FMUL R27, R28, R22 ;  /* 0x000000161c1b7220 */ /* 0x000fe20000400000 */
[----:B--2---:R-:W-:Y:S01]  /*23770*/  HMMA.16816.F32.BF16 R16, R4, R20, R16 ;  /* 0x000000140410723c */ /* 0x004fe20000041810 */
[----:B------:R0:W1:Y:S05]  /*23780*/  MUFU.EX2 R29, R3 ;  /* 0x00000003001d7308 */ /* 0x00006a0000000800 */
[----:B0-----:R-:W-:-:S15]  /*23790*/  MOV R3, R21 ;  /* 0x0000001500037202 */ /* 0x001fde0000000f00 */
[----:B------:R-:W-:-:S02]  /*237a0*/  NOP ;  /* 0x0000000000007918 */ /* 0x000fc40000000000 */
[----:B------:R-:W-:Y:S04]  /*237b0*/  STL.64 [R1+0x160], R16 ;  /* 0x0001601001007387 */ /* 0x000fe80000100a00 */
[----:B------:R0:W-:Y:S04]  /*237c0*/  STL.64 [R1+0x168], R18 ;  /* 0x0001681201007387 */ /* 0x0001e80000100a00 */
[----:B0-----:R-:W2:Y:S04]  /*237d0*/  LDL.LU.64 R18, [R1+0x1e60] ;  /* 0x001e600001127983 */ /* 0x001ea80000300a00 */
[----:B------:R-:W4:Y:S04]  /*237e0*/  LDL.LU.64 R16, [R1+0x1e58] ;  /* 0x001e580001107983 */ /* 0x000f280000300a00 */
[----:B------:R-:W4:Y:S04]  /*237f0*/  LDL.LU.64 R20, [R1+0x1e50] ;  /* 0x001e500001147983 */ /* 0x000f280000300a00 */
[----:B------:R-:W4:Y:S01]  /*23800*/  LDL.LU R10, [R1+0x1e48] ;  /* 0x001e4800010a7983 */ /* 0x000f220000300800 */
[----:B---3--:R-:W-:Y:S06]  /*23810*/  HMMA.16816.F32.BF16 R24, R4, R8, R24 ;  /* 0x000000080418723c */ /* 0x008fec0000041818 */
[----:B------:R-:W-:-:S15]  /*23820*/  MOV R2, R9 ;  /* 0x0000000900027202 */ /* 0x000fde0000000f00 */
[----:B------:R-:W-:-:S02]  /*23830*/  NOP ;  /* 0x0000000000007918 */ /* 0x000fc40000000000 */
[----:B------:R0:W-:Y:S04]  /*23840*/  STL.64 [R1+0x150], R24 ;  /* 0x0001501801007387 */ /* 0x0001e80000100a00 */
[----:B------:R3:W-:Y:S04]  /*23850*/  STL.64 [R1+0x158], R26 ;  /* 0x0001581a01007387 */ /* 0x0007e80000100a00 */
[----:B------:R-:W4:Y:S04]  /*23860*/  LDL.LU.64 R8, [R1+0x1e40] ;  /* 0x001e400001087983 */ /* 0x000f280000300a00 */
[----:B------:R-:W-:Y:S04]  /*23870*/  STL [R1+0x1e0c], R2 ;  /* 0x001e0c0201007387 */ /* 0x000fe80000100800 */
[----:B0-----:R-:W4:Y:S04]  /*23880*/  LDL.LU R24, [R1+0x90] ;  /* 0x0000900001187983 */ /* 0x001f280000300800 */
[----:B------:R-:W4:Y:S04]  /*23890*/  LDL.LU R25, [R1+0x94] ;  /* 0x0000940001197983 */ /* 0x000f280000300800 */
[----:B---3--:R-:W3:Y:S01]  /*238a0*/  LDL R26, [R1+0x98] ;  /* 0x00009800011a7983 */ /* 0x008ee20000100800 */
[C---:B--2---:R-:W-:Y:S01]  /*238b0*/  FMUL R22, R28.reuse, R19 ;  /* 0x000000131c167220 */ /* 0x044fe20000400000 */
[C---:B------:R-:W-:Y:S01]  /*238c0*/  FMUL R23, R28.reuse, R18 ;  /* 0x000000121c177220 */ /* 0x040fe20000400000 */
[C---:B------:R-:W-:Y:S01]  /*238d0*/  FMUL R18, R28.reuse, R15 ;  /* 0x0000000f1c127220 */ /* 0x040fe20000400000 */
[C---:B------:R-:W-:Y:S01]  /*238e0*/  FMUL R19, R28.reuse, R14 ;  /* 0x0000000e1c137220 */ /* 0x040fe20000400000 */
[C---:B------:R-:W-:Y:S01]  /*238f0*/  FMUL R14, R28.reuse, R11 ;  /* 0x0000000b1c0e7220 */ /* 0x040fe20000400000 */
[----:B------:R-:W3:Y:S01]  /*23900*/  LDL R27, [R1+0x9c] ;  /* 0x00009c00011b7983 */ /* 0x000ee20000100800 */
[----:B----4-:R-:W-:-:S03]  /*23910*/  FMUL R15, R28, R10 ;  /* 0x0000000a1c0f7220 */ /* 0x010fc60000400000 */
[----:B------:R-:W2:Y:S04]  /*23920*/  LDL.LU R28, [R1+0x1e38] ;  /* 0x001e3800011c7983 */ /* 0x000ea80000300800 */
[----:B------:R-:W4:Y:S01]  /*23930*/  LDL.LU.64 R10, [R1+0x1e30] ;  /* 0x001e3000010a7983 */ /* 0x000f220000300a00 */
[----:B------:R-:W-:Y:S03]  /*23940*/  HMMA.16816.F32.BF16 R20, R4, R8, R20 ;  /* 0x000000080414723c */ /* 0x000fe60000041814 */
[----:B------:R-:W3:-:S15]  /*23950*/  LDL.LU.64 R8, [R1+0x1e28] ;  /* 0x001e280001087983 */ /* 0x000ede0000300a00 */
[----:B------:R-:W-:-:S05]  /*23960*/  NOP ;  /* 0x0000000000007918 */ /* 0x000fca0000000000 */
[----:B------:R-:W-:Y:S04]  /*23970*/  STL.64 [R1+0x140], R20 ;  /* 0x0001401401007387 */ /* 0x000fe80000100a00 */
[----:B------:R0:W-:Y:S04]  /*23980*/  STL.64 [R1+0x148], R22 ;  /* 0x0001481601007387 */ /* 0x0001e80000100a00 */
[----:B0-----:R-:W2:Y:S04]  /*23990*/  LDL R22, [R1+0x88] ;  /* 0x0000880001167983 */ /* 0x001ea80000100800 */
[----:B------:R-:W2:Y:S01]  /*239a0*/  LDL R23, [R1+0x8c] ;  /* 0x00008c0001177983 */ /* 0x000ea20000100800 */
[----:B---3--:R-:W-:-:S15]  /*239b0*/  HMMA.16816.F32.BF16 R16, R4, R8, R16 ;  /* 0x000000080410723c */ /* 0x008fde0000041810 */
[----:B------:R-:W-:-:S08]  /*239c0*/  NOP ;  /* 0x0000000000007918 */ /* 0x000fd00000000000 */
[----:B------:R-:W-:Y:S04]  /*239d0*/  STL.64 [R1+0x190], R16 ;  /* 0x0001901001007387 */ /* 0x000fe80000100a00 */
[----:B------:R0:W-:Y:S02]  /*239e0*/  STL.64 [R1+0x198], R18 ;  /* 0x0001981201007387 */ /* 0x0001e40000100a00 */
[----:B0-----:R-:W-:Y:S02]  /*239f0*/  MOV R19, R8 ;  /* 0x0000000800137202 */ /* 0x001fe40000000f00 */
[----:B------:R-:W-:Y:S02]  /*23a00*/  MOV R18, R9 ;  /* 0x0000000900127202 */ /* 0x000fe40000000f00 */
[----:B------:R-:W3:Y:S04]  /*23a10*/  LDL.LU.64 R8, [R1+0x1e20] ;  /* 0x001e200001087983 */ /* 0x000ee80000300a00 */
[----:B------:R-:W2:Y:S01]  /*23a20*/  LDL.LU R16, [R1+0x378] ;  /* 0x0003780001107983 */ /* 0x000ea20000300800 */
[----:B----4-:R-:W-:Y:S01]  /*23a30*/  IMAD.MOV.U32 R20, RZ, RZ, R11 ;  /* 0x000000ffff147224 */ /* 0x010fe200078e000b */
[----:B------:R-:W-:-:S02]  /*23a40*/  MOV R21, R10 ;  /* 0x0000000a00157202 */ /* 0x000fc40000000f00 */
[----:B------:R-:W4:Y:S04]  /*23a50*/  LDL.LU R17, [R1+0x37c] ;  /* 0x00037c0001117983 */ /* 0x000f280000300800 */
[----:B------:R-:W4:Y:S01]  /*23a60*/  LDL.LU.64 R10, [R1+0x1e18] ;  /* 0x001e1800010a7983 */ /* 0x000f220000300a00 */
[----:B---3--:R-:W-:Y:S06]  /*23a70*/  HMMA.16816.F32.BF16 R4, R4, R8, R12 ;  /* 0x000000080404723c */ /* 0x008fec000004180c */
[----:B------:R-:W-:-:S15]  /*23a80*/  MOV R2, R9 ;  /* 0x0000000900027202 */ /* 0x000fde0000000f00 */
[----:B------:R-:W-:-:S02]  /*23a90*/  NOP ;  /* 0x0000000000007918 */ /* 0x000fc40000000000 */
[----:B------:R-:W-:Y:S04]  /*23aa0*/  STL.64 [R1+0x110], R4 ;  /* 0x0001100401007387 */ /* 0x000fe80000100a00 */
[----:B------:R0:W-:Y:S04]  /*23ab0*/  STL.64 [R1+0x118], R6 ;  /* 0x0001180601007387 */ /* 0x0001e80000100a00 */
[----:B------:R-:W4:Y:S04]  /*23ac0*/  LDL.LU.64 R8, [R1+0x1e10] ;  /* 0x001e100001087983 */ /* 0x000f280000300a00 */
[----:B0-----:R-:W2:Y:S04]  /*23ad0*/  LDL.LU R6, [R1+0x360] ;  /* 0x0003600001067983 */ /* 0x001ea80000300800 */
[----:B------:R-:W3:Y:S04]  /*23ae0*/  LDL.LU R7, [R1+0x364] ;  /* 0x0003640001077983 */ /* 0x000ee80000300800 */
[----:B------:R-:W4:Y:S04]  /*23af0*/  LDL.LU R12, [R1+0x370] ;  /* 0x00037000010c7983 */ /* 0x000f280000300800 */
[----:B------:R-:W4:Y:S04]  /*23b00*/  LDL.LU R13, [R1+0x374] ;  /* 0x00037400010d7983 */ /* 0x000f280000300800 */
[----:B------:R-:W1:Y:S04]  /*23b10*/  LDL.LU R14, [R1+0x368] ;  /* 0x00036800010e7983 */ /* 0x000e680000300800 */
[----:B------:R-:W4:Y:S04]  /*23b20*/  LDL.LU R15, [R1+0x36c] ;  /* 0x00036c00010f7983 */ /* 0x000f280000300800 */
[----:B------:R-:W-:Y:S01]  /*23b30*/  STL.64 [R1+0x1dd0], R26 ;  /* 0x001dd01a01007387 */ /* 0x000fe20000100a00 */
[C---:B--2---:R-:W-:Y:S01]  /*23b40*/  FMUL R4, R28.reuse, R6 ;  /* 0x000000061c047220 */ /* 0x044fe20000400000 */
[----:B---3--:R-:W-:Y:S01]  /*23b50*/  FMUL R5, R28, R7 ;  /* 0x000000071c057220 */ /* 0x008fe20000400000 */
[C---:B-1----:R-:W-:Y:S01]  /*23b60*/  FMUL R6, R29.reuse, R14 ;  /* 0x0000000e1d067220 */ /* 0x042fe20000400000 */
[----:B----4-:R-:W-:-:S07]  /*23b70*/  FMUL R7, R29, R15 ;  /* 0x0000000f1d077220 */ /* 0x010fce0000400000 */
[----:B------:R-:W-:Y:S01]  /*23b80*/  HMMA.16816.F32.BF16 R4, R8, R24, R4 ;  /* 0x000000180804723c */ /* 0x000fe20000041804 */
[C---:B------:R-:W-:Y:S01]  /*23b90*/  FMUL R12, R28.reuse, R12 ;  /* 0x0000000c1c0c7220 */ /* 0x040fe20000400000 */
[----:B------:R-:W-:Y:S01]  /*23ba0*/  FMUL R13, R28, R13 ;  /* 0x0000000d1c0d7220 */ /* 0x000fe20000400000 */
[C---:B------:R-:W-:Y:S01]  /*23bb0*/  FMUL R14, R29.reuse, R16 ;  /* 0x000000101d0e7220 */ /* 0x040fe20000400000 */
[----:B------:R-:W-:-:S15]  /*23bc0*/  FMUL R15, R29, R17 ;  /* 0x000000111d0f7220 */ /* 0x000fde0000400000 */
[----:B------:R-:W-:-:S04]  /*23bd0*/  NOP ;  /* 0x0000000000007918 */ /* 0x000fc80000000000 */
[----:B------:R-:W-:Y:S04]  /*23be0*/  STL.64 [R1+0x100], R4 ;  /* 0x0001000401007387 */ /* 0x000fe80000100a00 */
[----:B------:R0:W-:Y:S04]  /*23bf0*/  STL.64 [R1+0x108], R6 ;  /* 0x0001080601007387 */ /* 0x0001e80000100a00 */
[----:B------:R-:W2:Y:S04]  /*23c00*/  LDL.LU R17, [R1+0x380] ;  /* 0x0003800001117983 */ /* 0x000ea80000300800 */
[----:B------:R-:W3:Y:S01]  /*23c10*/  LDL.LU R16, [R1+0x384] ;  /* 0x0003840001107983 */ /* 0x000ee20000300800 */
[----:B0-----:R-:W-:-:S15]  /*23c20*/  HMMA.16816.F32.BF16 R4, R8, R20, R12 ;  /* 0x000000140804723c */ /* 0x001fde000004180c */
[----:B------:R-:W-:-:S08]  /*23c30*/  NOP ;  /* 0x0000000000007918 */ /* 0x000fd00000000000 */
[----:B------:R-:W-:Y:S04]  /*23c40*/  STL.64 [R1+0xf0], R4 ;  /* 0x0000f00401007387 */ /* 0x000fe80000100a00 */
[----:B------:R0:W-:Y:S04]  /*23c50*/  STL.64 [R1+0xf8], R6 ;  /* 0x0000f80601007387 */ /* 0x0001e80000100a00 */
[----:B0-----:R-:W4:Y:S04]  /*23c60*/  LDL.LU R7, [R1+0x390] ;  /* 0x0003900001077983 */ /* 0x001f280000300800 */
[----:B------:R-:W4:Y:S04]  /*23c70*/  LDL.LU R6, [R1+0x394] ;  /* 0x0003940001067983 */ /* 0x000f280000300800 */
[----:B------:R-:W4:Y:S04]  /*23c80*/  LDL.LU R5, [R1+0x388] ;  /* 0x0003880001057983 */ /* 0x000f280000300800 */
[----:B------:R-:W4:Y:S01]  /*23c90*/  LDL.LU R4, [R1+0x38c] ;  /* 0x00038c0001047983 */ /* 0x000f220000300800 */
[----:B------:R-:W-:Y:S01]  /*23ca0*/  IMAD.MOV.U32 R20, RZ, RZ, R19 ;  /* 0x000000ffff147224 */ /* 0x000fe200078e0013 */
[----:B------:R-:W-:-:S02]  /*23cb0*/  MOV R21, R18 ;  /* 0x0000001200157202 */ /* 0x000fc40000000f00 */
[----:B------:R-:W-:Y:S04]  /*23cc0*/  STL.64 [R1+0x1dd8], R22 ;  /* 0x001dd81601007387 */ /* 0x000fe80000100a00 */
[----:B------:R0:W-:Y:S04]  /*23cd0*/  STL.64 [R1+0x1df8], R20 ;  /* 0x001df81401007387 */ /* 0x0001e80000100a00 */
[----:B0-----:R-:W4:Y:S01]  /*23ce0*/  LDL.LU R20, [R1+0x60] ;  /* 0x0000600001147983 */ /* 0x001f220000300800 */
[----:B------:R-:W-:Y:S02]  /*23cf0*/  MOV R21, R3 ;  /* 0x0000000300157202 */ /* 0x000fe40000000f00 */
[----:B------:R-:W-:-:S02]  /*23d00*/  LOP3.LUT R3, R0, 0x20, RZ, 0x3c, !PT ;  /* 0x0000002000037812 */ /* 0x000fc400078e3cff */
[----:B------:R-:W-:Y:S01]  /*23d10*/  MOV R25, R2 ;  /* 0x0000000200197202 */ /* 0x000fe20000000f00 */
[C---:B--2---:R-:W-:Y:S01]  /*23d20*/  FMUL R12, R28.reuse, R17 ;  /* 0x000000111c0c7220 */ /* 0x044fe20000400000 */
[C---:B---3--:R-:W-:Y:S01]  /*23d30*/  FMUL R13, R28.reuse, R16 ;  /* 0x000000101c0d7220 */ /* 0x048fe20000400000 */
[C---:B----4-:R-:W-:Y:S01]  /*23d40*/  FMUL R16, R28.reuse, R7 ;  /* 0x000000071c107220 */ /* 0x050fe20000400000 */
[----:B------:R-:W-:Y:S01]  /*23d50*/  FMUL R17, R28, R6 ;  /* 0x000000061c117220 */ /* 0x000fe20000400000 */
[C---:B------:R-:W-:Y:S01]  /*23d60*/  FMUL R14, R29.reuse, R5 ;  /* 0x000000051d0e7220 */ /* 0x040fe20000400000 */
[----:B------:R-:W-:Y:S02]  /*23d70*/  FMUL R15, R29, R4 ;  /* 0x000000041d0f7220 */ /* 0x000fe40000400000 */
[----:B------:R-:W0:Y:S04]  /*23d80*/  LDSM.16.M88.4 R4, [R3+UR6+0x14000] ;  /* 0x014000060304783b */ /* 0x000e280008000200 */
[----:B------:R1:W-:Y:S04]  /*23d90*/  STL.64 [R1+0x1e00], R20 ;  /* 0x001e001401007387 */ /* 0x0003e80000100a00 */
[----:B-1----:R-:W2:Y:S04]  /*23da0*/  LDL.LU R20, [R1+0x70] ;  /* 0x0000700001147983 */ /* 0x002ea80000300800 */
[----:B------:R-:W2:Y:S04]  /*23db0*/  LDL.LU R21, [R1+0x74] ;  /* 0x0000740001157983 */ /* 0x000ea80000300800 */
[----:B------:R-:W3:Y:S04]  /*23dc0*/  LDL.LU R18, [R1+0x398] ;  /* 0x0003980001127983 */ /* 0x000ee80000300800 */
[----:B------:R-:W4:Y:S04]  /*23dd0*/  LDL.LU R19, [R1+0x39c] ;  /* 0x00039c0001137983 */ /* 0x000f280000300800 */
[----:B------:R-:W-:Y:S04]  /*23de0*/  STL [R1+0x208], R3 ;  /* 0x0002080301007387 */ /* 0x000fe80000100800 */
[----:B------:R-:W4:Y:S04]  /*23df0*/  LDL.LU R24, [R1+0xe0] ;  /* 0x0000e00001187983 */ /* 0x000f280000300800 */
[----:B------:R-:W3:Y:S04]  /*23e00*/  LDL.LU R2, [R1+0x1e0c] ;  /* 0x001e0c0001027983 */ /* 0x000ee80000300800 */
[----:B0-----:R-:W-:Y:S04]  /*23e10*/  STL.64 [R1+0x1de8], R6 ;  /* 0x001de80601007387 */ /* 0x001fe80000100a00 */
[----:B------:R0:W-:Y:S04]  /*23e20*/  STL.64 [R1+0x1de0], R4 ;  /* 0x001de00401007387 */ /* 0x0001e80000100a00 */
[----:B0-----:R-:W4:Y:S04]  /*23e30*/  LDL.LU R4, [R1+0xc0] ;  /* 0x0000c00001047983 */ /* 0x001f280000300800 */
[----:B------:R-:W4:Y:S04]  /*23e40*/  LDL.LU R5, [R1+0xc4] ;  /* 0x0000c40001057983 */ /* 0x000f280000300800 */
[----:B------:R-:W3:Y:S04]  /*23e50*/  LDL.LU R7, [R1+0x3b8] ;  /* 0x0003b80001077983 */ /* 0x000ee80000300800 */
[----:B------:R-:W3:Y:S01]  /*23e60*/  LDL.LU R6, [R1+0x3bc] ;  /* 0x0003bc0001067983 */ /* 0x000ee20000300800 */
[----:B--2---:R-:W-:Y:S03]  /*23e70*/  HMMA.16816.F32.BF16 R12, R8, R20, R12 ;  /* 0x00000014080c723c */ /* 0x004fe6000004180c */
[----:B----4-:R0:W-:Y:S04]  /*23e80*/  STL.64 [R1+0x1df0], R4 ;  /* 0x001df00401007387 */ /* 0x0101e80000100a00 */
[----:B0-----:R-:W2:Y:S01]  /*23e90*/  LDL.LU R4, [R1+0x50] ;  /* 0x0000500001047983 */ /* 0x001ea20000300800 */
[----:B---3--:R-:W-:-:S03]  /*23ea0*/  MOV R5, R2 ;  /* 0x0000000200057202 */ /* 0x008fc60000000f00 */
[----:B------:R-:W3:Y:S04]  /*23eb0*/  LDL.LU R2, [R1+0x1e08] ;  /* 0x001e080001027983 */ /* 0x000ee80000300800 */
[----:B------:R-:W4:Y:S01]  /*23ec0*/  LDL.LU.64 R20, [R1+0x1e00] ;  /* 0x001e000001147983 */ /* 0x000f220000300a00 */
[C---:B------:R-:W-:Y:S01]  /*23ed0*/  FMUL R18, R29.reuse, R18 ;  /* 0x000000121d127220 */ /* 0x040fe20000400000 */
[----:B------:R-:W-:-:S06]  /*23ee0*/  FMUL R19, R29, R19 ;  /* 0x000000131d137220 */ /* 0x000fcc0000400000 */
[----:B------:R0:W-:Y:S04]  /*23ef0*/  STL.64 [R1+0xa0], R12 ;  /* 0x0000a00c01007387 */ /* 0x0001e80000100a00 */
[----:B------:R1:W-:Y:S04]  /*23f00*/  STL.64 [R1+0xa8], R14 ;  /* 0x0000a80e01007387 */ /* 0x0003e80000100a00 */
[----:B0-----:R-:W3:Y:S04]  /*23f10*/  LDL.LU R12, [R1+0x3b0] ;  /* 0x0003b000010c7983 */ /* 0x001ee80000300800 */
[----:B------:R-:W3:Y:S04]  /*23f20*/  LDL.LU R13, [R1+0x3b4] ;  /* 0x0003b400010d7983 */ /* 0x000ee80000300800 */
[----:B-1----:R-:W2:Y:S04]  /*23f30*/  LDL.LU R14, [R1+0x3a8] ;  /* 0x0003a800010e7983 */ /* 0x002ea80000300800 */
[----:B------:R-:W3:Y:S01]  /*23f40*/  LDL.LU R15, [R1+0x3ac] ;  /* 0x0003ac00010f7983 */ /* 0x000ee20000300800 */
[----:B----4-:R-:W-:Y:S03]  /*23f50*/  HMMA.16816.F32.BF16 R16, R8, R20, R16 ;  /* 0x000000140810723c */ /* 0x010fe60000041810 */
[----:B------:R-:W4:-:S15]  /*23f60*/  LDL.LU.64 R20, [R1+0x1df8] ;  /* 0x001df80001147983 */ /* 0x000f1e0000300a00 */
[----:B------:R-:W-:-:S05]  /*23f70*/  NOP ;  /* 0x0000000000007918 */ /* 0x000fca0000000000 */
[----:B------:R-:W-:Y:S04]  /*23f80*/  STL.64 [R1+0x40], R16 ;  /* 0x0000401001007387 */ /* 0x000fe80000100a00 */
[----:B------:R0:W-:Y:S04]  /*23f90*/  STL.64 [R1+0x48], R18 ;  /* 0x0000481201007387 */ /* 0x0001e80000100a00 */
[----:B0-----:R-:W2:Y:S04]  /*23fa0*/  LDL.LU R18, [R1+0x3a0] ;  /* 0x0003a00001127983 */ /* 0x001ea80000300800 */
[----:B------:R-:W3:Y:S04]  /*23fb0*/  LDL.LU R19, [R1+0x3a4] ;  /* 0x0003a40001137983 */ /* 0x000ee80000300800 */
[----:B------:R-:W4:Y:S04]  /*23fc0*/  LDL.LU R27, [R1+0x3c8] ;  /* 0x0003c800011b7983 */ /* 0x000f280000300800 */
[----:B------:R-:W4:Y:S04]  /*23fd0*/  LDL.LU R26, [R1+0x3cc] ;  /* 0x0003cc00011a7983 */ /* 0x000f280000300800 */
[----:B------:R-:W4:Y:S04]  /*23fe0*/  LDL.LU R23, [R1+0x3d8] ;  /* 0x0003d80001177983 */ /* 0x000f280000300800 */
[----:B------:R-:W4:Y:S01]  /*23ff0*/  LDL.LU R22, [R1+0x3dc] ;  /* 0x0003dc0001167983 */ /* 0x000f220000300800 */
[C---:B--2---:R-:W-:Y:S01]  /*24000*/  FMUL R16, R28.reuse, R18 ;  /* 0x000000121c107220 */ /* 0x044fe20000400000 */
[----:B---3--:R-:W-:Y:S01]  /*24010*/  FMUL R17, R28, R19 ;  /* 0x000000131c117220 */ /* 0x008fe20000400000 */
[C---:B------:R-:W-:Y:S01]  /*24020*/  FMUL R18, R29.reuse, R14 ;  /* 0x0000000e1d127220 */ /* 0x040fe20000400000 */
[----:B------:R-:W-:-:S07]  /*24030*/  FMUL R19, R29, R15 ;  /* 0x0000000f1d137220 */ /* 0x000fce0000400000 */
[----:B------:R-:W-:Y:S01]  /*24040*/  HMMA.16816.F32.BF16 R16, R8, R4, R16 ;  /* 0x000000040810723c */ /* 0x000fe20000041810 */
[----:B------:R-:W2:-:S15]  /*24050*/  LDL.LU.64 R4, [R1+0x1df0] ;  /* 0x001df00001047983 */ /* 0x000e9e0000300a00 */
[----:B------:R-:W-:-:S07]  /*24060*/  NOP ;  /* 0x0000000000007918 */ /* 0x000fce0000000000 */
[----:B------:R0:W-:Y:S04]  /*24070*/  STL.64 [R1+0x30], R16 ;  /* 0x0000301001007387 */ /* 0x0001e80000100a00 */
[----:B------:R1:W-:Y:S04]  /*24080*/  STL.64 [R1+0x38], R18 ;  /* 0x0000381201007387 */ /* 0x0003e80000100a00 */
[----:B0-----:R-:W3:Y:S04]  /*24090*/  LDL.LU R16, [R1+0x3c0] ;  /* 0x0003c00001107983 */ /* 0x001ee80000300800 */
[----:B------:R-:W4:Y:S04]  /*240a0*/  LDL.LU R17, [R1+0x3c4] ;  /* 0x0003c40001117983 */ /* 0x000f280000300800 */
[----:B-1----:R-:W4:Y:S04]  /*240b0*/  LDL.LU R18, [R1+0x3d0] ;  /* 0x0003d00001127983 */ /* 0x002f280000300800 */
[----:B------:R-:W4:Y:S01]  /*240c0*/  LDL.LU R19, [R1+0x3d4] ;  /* 0x0003d40001137983 */ /* 0x000f220000300800 */
[C---:B------:R-:W-:Y:S01]  /*240d0*/  FMUL R12, R28.reuse, R12 ;  /* 0x0000000c1c0c7220 */ /* 0x040fe20000400000 */
[----:B------:R-:W-:Y:S01]  /*240e0*/  FMUL R13, R28, R13 ;  /* 0x0000000d1c0d7220 */ /* 0x000fe20000400000 */
[C---:B------:R-:W-:Y:S01]  /*240f0*/  FMUL R14, R29.reuse, R7 ;  /* 0x000000071d0e7220 */ /* 0x040fe20000400000 */
[----:B------:R-:W-:-:S02]  /*24100*/  FMUL R15, R29, R6 ;  /* 0x000000061d0f7220 */ /* 0x000fc40000400000 */
[----:B------:R-:W4:Y:S05]  /*24110*/  LDL.LU.64 R6, [R1+0x1de8] ;  /* 0x001de80001067983 */ /* 0x000f2a0000300a00 */
[----:B--2---:R-:W-:Y:S01]  /*24120*/  HMMA.16816.F32.BF16 R12, R8, R4, R12 ;  /* 0x00000004080c723c */ /* 0x004fe2000004180c */
[----:B------:R-:W2:-:S15]  /*24130*/  LDL.LU.64 R4, [R1+0x1de0] ;  /* 0x001de00001047983 */ /* 0x000e9e0000300a00 */
[----:B------:R-:W-:-:S07]  /*24140*/  NOP ;  /* 0x0000000000007918 */ /* 0x000fce0000000000 */
[----:B------:R0:W-:Y:S01]  /*24150*/  STL.64 [R1+0x20], R12 ;  /* 0x0000200c01007387 */ /* 0x0001e20000100a00 */
[C---:B---3--:R-:W-:Y:S01]  /*24160*/  FMUL R16, R28.reuse, R16 ;  /* 0x000000101c107220 */ /* 0x048fe20000400000 */
[C---:B----4-:R-:W-:Y:S01]  /*24170*/  FMUL R17, R28.reuse, R17 ;  /* 0x000000111c117220 */ /* 0x050fe20000400000 */
[C---:B0-----:R-:W-:Y:S01]  /*24180*/  FMUL R12, R28.reuse, R18 ;  /* 0x000000121c0c7220 */ /* 0x041fe20000400000 */
[----:B------:R-:W-:Y:S01]  /*24190*/  FMUL R13, R28, R19 ;  /* 0x000000131c0d7220 */ /* 0x000fe20000400000 */
[C---:B------:R-:W-:Y:S01]  /*241a0*/  FMUL R18, R29.reuse, R27 ;  /* 0x0000001b1d127220 */ /* 0x040fe20000400000 */
[----:B------:R-:W-:-:S07]  /*241b0*/  FMUL R19, R29, R26 ;  /* 0x0000001a1d137220 */ /* 0x000fce0000400000 */
[----:B------:R-:W-:Y:S01]  /*241c0*/  HMMA.16816.F32.BF16 R16, R8, R20, R16 ;  /* 0x000000140810723c */ /* 0x000fe20000041810 */
[----:B------:R0:W-:Y:S04]  /*241d0*/  STL.64 [R1+0x28], R14 ;  /* 0x0000280e01007387 */ /* 0x0001e80000100a00 */
[----:B------:R-:W-:Y:S04]  /*241e0*/  STL [R1+0x1630], R28 ;  /* 0x0016301c01007387 */ /* 0x000fe80000100800 */
[----:B------:R1:W-:Y:S01]  /*241f0*/  STL [R1+0x1634], R29 ;  /* 0x0016341d01007387 */ /* 0x0003e20000100800 */
[C---:B0-----:R-:W-:Y:S01]  /*24200*/  FMUL R14, R29.reuse, R23 ;  /* 0x000000171d0e7220 */ /* 0x041fe20000400000 */
[----:B------:R-:W-:-:S02]  /*24210*/  FMUL R15, R29, R22 ;  /* 0x000000161d0f7220 */ /* 0x000fc40000400000 */
[----:B------:R-:W3:Y:S10]  /*24220*/  LDL.LU.64 R22, [R1+0x1dd8] ;  /* 0x001dd80001167983 */ /* 0x000ef40000300a00 */
[----:B------:R0:W-:Y:S04]  /*24230*/  STL.64 [R1+0x10], R16 ;  /* 0x0000101001007387 */ /* 0x0001e80000100a00 */
[----:B------:R4:W-:Y:S01]  /*24240*/  STL [R1+0x18], R18 ;  /* 0x0000181201007387 */ /* 0x0009e20000100800 */
[----:B-1----:R-:W-:-:S03]  /*24250*/  IMAD.MOV.U32 R29, RZ, RZ, R19 ;  /* 0x000000ffff1d7224 */ /* 0x002fc600078e0013 */
[----:B0-----:R-:W2:Y:S04]  /*24260*/  LDL.LU R16, [R1+0xb0] ;  /* 0x0000b00001107983 */ /* 0x001ea80000300800 */
[----:B------:R-:W2:Y:S04]  /*24270*/  LDL.LU R17, [R1+0xb4] ;  /* 0x0000b40001117983 */ /* 0x000ea80000300800 */
[----:B----4-:R-:W2:Y:S04]  /*24280*/  LDL.LU R18, [R1+0xb8] ;  /* 0x0000b80001127983 */ /* 0x010ea80000300800 */
[----:B------:R-:W2:Y:S04]  /*24290*/  LDL.LU R19, [R1+0xbc] ;  /* 0x0000bc0001137983 */ /* 0x000ea80000300800 */
[----:B------:R-:W-:Y:S04]  /*242a0*/  STL [R1+0x1d68], R29 ;  /* 0x001d681d01007387 */ /* 0x000fe80000100800 */
[----:B------:R-:W2:Y:S01]  /*242b0*/  LDL.LU.64 R26, [R1+0x1dd0] ;  /* 0x001dd000011a7983 */ /* 0x000ea20000300a00 */
[----:B------:R-:W-:Y:S03]  /*242c0*/  HMMA.16816.F32.BF16 R12, R8, R24, R12 ;  /* 0x00000018080c723c */ /* 0x000fe6000004180c */
[----:B------:R-:W3:-:S15]  /*242d0*/  LDL.LU R8, [R1+0x130] ;  /* 0x0001300001087983 */ /* 0x000ede0000300800 */
[----:B------:R-:W-:-:S05]  /*242e0*/  NOP ;  /* 0x0000000000007918 */ /* 0x000fca0000000000 */
[----:B------:R-:W-:Y:S04]  /*242f0*/  STL.64 [R1], R12 ;  /* 0x0000000c01007387 */ /* 0x000fe80000100a00 */
[----:B------:R0:W-:Y:S04]  /*24300*/  STL.64 [R1+0x8], R14 ;  /* 0x0000080e01007387 */ /* 0x0001e80000100a00 */
[----:B------:R-:W3:Y:S04]  /*24310*/  LDL.LU R9, [R1+0x134] ;  /* 0x0001340001097983 */ /* 0x000ee80000300800 */
[----:B------:R-:W3:Y:S04]  /*24320*/  LDL.LU R10, [R1+0x138] ;  /* 0x00013800010a7983 */ /* 0x000ee80000300800 */
[----:B------:R-:W3:Y:S04]  /*24330*/  LDL.LU R11, [R1+0x13c] ;  /* 0x00013c00010b7983 */ /* 0x000ee80000300800 */
[----:B0-----:R-:W4:Y:S01]  /*24340*/  LDL.LU.64 R14, [R1+0x78] ;  /* 0x00007800010e7983 */ /* 0x001f220000300a00 */
[----:B--2---:R-:W-:Y:S03]  /*24350*/  HMMA.16816.F32.BF16 R24, R4, R26, R16 ;  /* 0x0000001a0418723c */ /* 0x004fe60000041810 */
[----:B------:R-:W0:-:S15]  /*24360*/  LDSM.16.M88.4 R16, [R3+UR6+0x15000] ;  /* 0x015000060310783b */ /* 0x000e1e0008000200 */
[----:B------:R-:W-:-:S05]  /*24370*/  NOP ;  /* 0x0000000000007918 */ /* 0x000fca0000000000 */
[----:B------:R1:W-:Y:S04]  /*24380*/  STL [R1+0x1cd0], R24 ;  /* 0x001cd01801007387 */ /* 0x0003e80000100800 */
[----:B------:R2:W-:Y:S04]  /*24390*/  STL [R1+0x1ccc], R25 ;  /* 0x001ccc1901007387 */ /* 0x0005e80000100800 */
[----:B------:R3:W-:Y:S04]  /*243a0*/  STL [R1+0x1cc8], R26 ;  /* 0x001cc81a01007387 */ /* 0x0007e80000100800 */
[----:B------:R0:W-:Y:S04]  /*243b0*/  STL [R1+0x1cc4], R27 ;  /* 0x001cc41b01007387 */ /* 0x0001e80000100800 */
[----:B-1----:R-:W4:Y:S04]  /*243c0*/  LDL.LU R24, [R1+0x120] ;  /* 0x0001200001187983 */ /* 0x002f280000300800 */
[----:B--2---:R-:W2:Y:S04]  /*243d0*/  LDL.LU R25, [R1+0x124] ;  /* 0x0001240001197983 */ /* 0x004ea80000300800 */
[----:B---3--:R-:W2:Y:S01]  /*243e0*/  LDL.LU R26, [R1+0x128] ;  /* 0x00012800011a7983 */ /* 0x008ea20000300800 */
[----:B0-----:R-:W-:-:S03]  /*243f0*/  MOV R27, R2 ;  /* 0x00000002001b7202 */ /* 0x001fc60000000f00 */
[----:B------:R-:W3:Y:S01]  /*24400*/  LDL.LU R2, [R1+0x1dc8] ;  /* 0x001dc80001027983 */ /* 0x000ee20000300800 */
[----:B------:R-:W-:Y:S03]  /*24410*/  HMMA.16816.F32.BF16 R20, R4, R22, R8 ;  /* 0x000000160414723c */ /* 0x000fe60000041808 */
[----:B------:R-:W-:Y:S04]  /*24420*/  STL [R1+0x1d74], R17 ;  /* 0x001d741101007387 */ /* 0x000fe80000100800 */
[----:B------:R-:W-:Y:S04]  /*24430*/  STL [R1+0x1d70], R18 ;  /* 0x001d701201007387 */ /* 0x000fe80000100800 */
[----:B------:R4:W-:-:S12]  /*24440*/  STL [R1+0x1d6c], R19 ;  /* 0x001d6c1301007387 */ /* 0x0009d80000100800 */
[----:B------:R-:W-:Y:S04]  /*24450*/  STL [R1+0x1cb4], R20 ;  /* 0x001cb41401007387 */ /* 0x000fe80000100800 */
[----:B------:R-:W-:Y:S04]  /*24460*/  STL [R1+0x1cb0], R21 ;  /* 0x001cb01501007387 */ /* 0x000fe80000100800 */
[----:B------:R-:W-:Y:S04]  /*24470*/  STL [R1+0x1cac], R22 ;  /* 0x001cac1601007387 */ /* 0x000fe80000100800 */
[----:B------:R2:W-:Y:S01]  /*24480*/  STL [R1+0x1ca8], R23 ;  /* 0x001ca81701007387 */ /* 0x0005e20000100800 */
[----:B----4-:R-:W-:Y:S01]  /*24490*/  MOV R19, R14 ;  /* 0x0000000e00137202 */ /* 0x010fe20000000f00 */
[----:B--2---:R-:W-:Y:S02]  /*244a0*/  HMMA.16816.F32.BF16 R20, R4, R14, R24 ;  /* 0x0000000e0414723c */ /* 0x004fe40000041818 */
[----:B---3--:R-:W-:-:S15]  /*244b0*/  STL [R1+0x1b98], R2 ;  /* 0x001b980201007387 */ /* 0x008fde0000100800 */
[----:B------:R-:W-:-:S06]  /*244c0*/  NOP ;  /* 0x0000000000007918 */ /* 0x000fcc0000000000 */
[----:B------:R-:W-:Y:S04]  /*244d0*/  STL.64 [R1+0xb0], R20 ;  /* 0x0000b01401007387 */ /* 0x000fe80000100a00 */
[----:B------:R-:W-:Y:S04]  /*244e0*/  STL.64 [R1+0xb8], R22 ;  /* 0x0000b81601007387 */ /* 0x000fe80000100a00 */
[----:B------:R-:W-:Y:S04]  /*244f0*/  STL.64 [R1+0x1dc0], R6 ;  /* 0x001dc00601007387 */ /* 0x000fe80000100a00 */
[----:B------:R-:W-:Y:S04]  /*24500*/  STL.64 [R1+0x1db8], R4 ;  /* 0x001db80401007387 */ /* 0x000fe80000100a00 */
[----:B------:R-:W-:Y:S04]  /*24510*/  STL [R1+0x1d9c], R19 ;  /* 0x001d9c1301007387 */ /* 0x000fe80000100800 */
[----:B------:R0:W-:Y:S04]  /*24520*/  STL [R1+0x1d98], R16 ;  /* 0x001d981001007387 */ /* 0x0001e80000100800 */
[----:B0-----:R-:W2:Y:S04]  /*24530*/  LDL.LU R16, [R1+0x150] ;  /* 0x0001500001107983 */ /* 0x001ea80000300800 */
[----:B------:R-:W2:Y:S04]  /*24540*/  LDL.LU R17, [R1+0x154] ;  /* 0x0001540001117983 */ /* 0x000ea80000300800 */
[----:B------:R-:W3:Y:S04]  /*24550*/  LDL.LU R18, [R1+0x158] ;  /* 0x0001580001127983 */ /* 0x000ee80000300800 */
[----:B------:R-:W3:Y:S04]  /*24560*/  LDL.LU R19, [R1+0x15c] ;  /* 0x00015c0001137983 */ /* 0x000ee80000300800 */
[----:B---3--:R-:W-:Y:S04]  /*24570*/  STL.64 [R1+0x1da8], R18 ;  /* 0x001da81201007387 */ /* 0x008fe80000100a00 */
[----:B--2---:R0:W-:Y:S04]  /*24580*/  STL.64 [R1+0x1da0], R16 ;  /* 0x001da01001007387 */ /* 0x0041e80000100a00 */
[----:B0-----:R-:W2:Y:S04]  /*24590*/  LDL.LU R16, [R1+0x160] ;  /* 0x0001600001107983 */ /* 0x001ea80000300800 */
[----:B------:R-:W2:Y:S04]  /*245a0*/  LDL.LU R17, [R1+0x164] ;  /* 0x0001640001117983 */ /* 0x000ea80000300800 */
[----:B------:R-:W2:Y:S04]  /*245b0*/  LDL.LU R18, [R1+0x168] ;  /* 0x0001680001127983 */ /* 0x000ea80000300800 */
[----:B------:R-:W2:Y:S04]  /*245c0*/  LDL.LU R19, [R1+0x16c] ;  /* 0x00016c0001137983 */ /* 0x000ea80000300800 */
[----:B------:R-:W3:Y:S01]  /*245d0*/  LDL.LU.64 R22, [R1+0xc8] ;  /* 0x0000c80001167983 */ /* 0x000ee20000300a00 */
[----:B------:R-:W-:-:S02]  /*245e0*/  LOP3.LUT R8, R0, 0x40, RZ, 0x3c, !PT ;  /* 0x0000004000087812 */ /* 0x000fc400078e3cff */
[----:B------:R-:W-:Y:S02]  /*245f0*/  LOP3.LUT R3, R2, 0x40, RZ, 0x3c, !PT ;  /* 0x0000004002037812 */ /* 0x000fe400078e3cff */
[----:B------:R-:W-:Y:S02]  /*24600*/  MOV R29, R15 ;  /* 0x0000000f001d7202 */ /* 0x000fe40000000f00 */
[----:B------:R-:W-:Y:S04]  /*24610*/  LDSM.16.M88.4 R12, [R8+UR6+0x14000] ;  /* 0x01400006080c783b */ /* 0x000fe80008000200 */
[----:B------:R-:W0:Y:S04]  /*24620*/  LDSM.16.M88.4 R4, [R3+UR6] ;  /* 0x000000060304783b */ /* 0x000e280008000200 */
[----:B---3--:R1:W-:Y:S04]  /*24630*/  STL.64 [R1+0x1d90], R22 ;  /* 0x001d901601007387 */ /* 0x0083e80000100a00 */
[----:B-1----:R-:W3:Y:S01]  /*24640*/  LDL.LU.64 R22, [R1+0x58] ;  /* 0x0000580001167983 */ /* 0x002ee20000300a00 */
[----:B0-----:R-:W-:-:S03]  /*24650*/  MOV R24, R5 ;  /* 0x0000000500187202 */ /* 0x001fc60000000f00 */
[----:B---3--:R0:W-:Y:S04]  /*24660*/  STL.64 [R1+0x1db0], R22 ;  /* 0x001db01601007387 */ /* 0x0081e80000100a00 */
[----:B0-----:R-:W3:Y:S04]  /*24670*/  LDL.LU.64 R22, [R1+0x68] ;  /* 0x0000680001167983 */ /* 0x001ee80000300a00 */
[----:B------:R-:W-:Y:S04]  /*24680*/  STL [R1+0x20c], R8 ;  /* 0x00020c0801007387 */ /* 0x000fe80000100800 */
[----:B------:R0:W-:Y:S04]  /*24690*/  STL [R1+0x1d88], R8 ;  /* 0x001d880801007387 */ /* 0x0001e80000100800 */
[----:B0-----:R-:W4:Y:S04]  /*246a0*/  LDL.LU R8, [R1+0x140] ;  /* 0x0001400001087983 */ /* 0x001f280000300800 */
[----:B------:R-:W4:Y:S04]  /*246b0*/  LDL.LU R9, [R1+0x144] ;  /* 0x0001440001097983 */ /* 0x000f280000300800 */
[----:B------:R-:W4:Y:S04]  /*246c0*/  LDL.LU R10, [R1+0x148] ;  /* 0x00014800010a7983 */ /* 0x000f280000300800 */
[----:B------:R-:W4:Y:S04]  /*246d0*/  LDL.LU R11, [R1+0x14c] ;  /* 0x00014c00010b7983 */ /* 0x000f280000300800 */
[----:B------:R0:W-:Y:S04]  /*246e0*/  STL.64 [R1+0x1ce0], R14 ;  /* 0x001ce00e01007387 */ /* 0x0001e80000100a00 */
[----:B------:R-:W-:Y:S04]  /*246f0*/  STL.64 [R1+0x1cd8], R12 ;  /* 0x001cd80c01007387 */ /* 0x000fe80000100a00 */
[----:B0-----:R-:W4:Y:S04]  /*24700*/  LDL.LU R14, [R1+0xd8] ;  /* 0x0000d800010e7983 */ /* 0x001f280000300800 */
[----:B------:R-:W4:Y:S04]  /*24710*/  LDL.LU R15, [R1+0xdc] ;  /* 0x0000dc00010f7983 */ /* 0x000f280000300800 */
        /* <DEDUP_REMOVED lines=11> */
[----:B0-----:R-:W2:Y:S04]  /*247d0*/  LDL.LU.64 R6, [R1+0x1dc0] ;  /* 0x001dc00001067983 */ /* 0x001ea80000300a00 */
[----:B------:R-:W2:Y:S01]  /*247e0*/  LDL.LU.64 R4, [R1+0x1db8] ;  /* 0x001db80001047983 */ /* 0x000ea20000300a00 */
[----:B---3--:R-:W-:Y:S01]  /*247f0*/  IMAD.MOV.U32 R13, RZ, RZ, R22 ;  /* 0x000000ffff0d7224 */ /* 0x008fe200078e0016 */
[----:B------:R-:W-:Y:S01]  /*24800*/  MOV R12, R23 ;  /* 0x00000017000c7202 */ /* 0x000fe20000000f00 */
[----:B--2---:R-:W-:Y:S01]  /*24810*/  HMMA.16816.F32.BF16 R16, R4, R22, R16 ;  /* 0x000000160410723c */ /* 0x004fe20000041810 */
[----:B------:R-:W2:-:S15]  /*24820*/  LDL.LU.64 R22, [R1+0x1db0] ;  /* 0x001db00001167983 */ /* 0x000e9e0000300a00 */
[----:B------:R-:W-:-:S07]  /*24830*/  NOP ;  /* 0x0000000000007918 */ /* 0x000fce0000000000 */
[----:B------:R-:W-:Y:S01]  /*24840*/  STL [R1+0x124], R17 ;  /* 0x0001241101007387 */ /* 0x000fe20000100800 */
[----:B------:R-:W-:-:S03]  /*24850*/  MOV R27, R16 ;  /* 0x00000010001b7202 */ /* 0x000fc60000000f00 */
[----:B------:R-:W-:Y:S01]  /*24860*/  STL [R1+0x128], R18 ;  /* 0x0001281201007387 */ /* 0x000fe20000100800 */
[----:B------:R-:W-:-:S03]  /*24870*/  MOV R2, R19 ;  /* 0x0000001300027202 */ /* 0x000fc60000000f00 */
[----:B------:R-:W0:Y:S04]  /*24880*/  LDSM.16.M88.4 R16, [R3+UR6+0x8000] ;  /* 0x008000060310783b */ /* 0x000e280008000200 */
[----:B0-----:R-:W-:Y:S04]  /*24890*/  STL.64 [R1+0x1b0], R16 ;  /* 0x0001b01001007387 */ /* 0x001fe80000100a00 */
[----:B------:R-:W-:Y:S04]  /*248a0*/  STL.64 [R1+0x1b8], R18 ;  /* 0x0001b81201007387 */ /* 0x000fe80000100a00 */
[----:B------:R-:W0:Y:S04]  /*248b0*/  LDSM.16.M88.4 R16, [R3+UR6+0xa000] ;  /* 0x00a000060310783b */ /* 0x000e280008000200 */
[----:B0-----:R-:W-:Y:S04]  /*248c0*/  STL.64 [R1+0x1e0], R16 ;  /* 0x0001e01001007387 */ /* 0x001fe80000100a00 */
[----:B------:R0:W-:Y:S04]  /*248d0*/  STL.64 [R1+0x1e8], R18 ;  /* 0x0001e81201007387 */ /* 0x0001e80000100a00 */
[----:B0-----:R-:W2:Y:S04]  /*248e0*/  LDL.LU.64 R18, [R1+0x1da8] ;  /* 0x001da80001127983 */ /* 0x001ea80000300a00 */
[----:B------:R-:W2:Y:S02]  /*248f0*/  LDL.LU.64 R16, [R1+0x1da0] ;  /* 0x001da00001107983 */ /* 0x000ea40000300a00 */
[----:B--2---:R-:W-:-:S15]  /*24900*/  HMMA.16816.F32.BF16 R16, R4, R22, R16 ;  /* 0x000000160410723c */ /* 0x004fde0000041810 */
[----:B------:R-:W-:-:S08]  /*24910*/  NOP ;  /* 0x0000000000007918 */ /* 0x000fd00000000000 */
[----:B------:R-:W-:Y:S04]  /*24920*/  STL.64 [R1+0x130], R16 ;  /* 0x0001301001007387 */ /* 0x000fe80000100a00 */
[----:B------:R0:W-:Y:S04]  /*24930*/  STL.64 [R1+0x138], R18 ;  /* 0x0001381201007387 */ /* 0x0001e80000100a00 */
[----:B0-----:R-:W2:Y:S04]  /*24940*/  LDL.LU R19, [R1+0x1d9c] ;  /* 0x001d9c0001137983 */ /* 0x001ea80000300800 */
[----:B------:R-:W3:Y:S01]  /*24950*/  LDL.LU R16, [R1+0x1d98] ;  /* 0x001d980001107983 */ /* 0x000ee20000300800 */
[----:B------:R-:W-:Y:S01]  /*24960*/  MOV R17, R22 ;  /* 0x0000001600117202 */ /* 0x000fe20000000f00 */
[----:B------:R-:W-:-:S02]  /*24970*/  IMAD.MOV.U32 R18, RZ, RZ, R23 ;  /* 0x000000ffff127224 */ /* 0x000fc400078e0017 */
[----:B------:R-:W0:Y:S04]  /*24980*/  LDSM.16.M88.4 R20, [R3+UR6+0xc000] ;  /* 0x00c000060314783b */ /* 0x000e280008000200 */
[----:B--2---:R-:W-:Y:S04]  /*24990*/  STL.64 [R1+0x1d80], R18 ;  /* 0x001d801201007387 */ /* 0x004fe80000100a00 */
[----:B---3--:R1:W-:Y:S04]  /*249a0*/  STL.64 [R1+0x1d78], R16 ;  /* 0x001d781001007387 */ /* 0x0083e80000100a00 */
[----:B-1----:R-:W2:Y:S04]  /*249b0*/  LDL.LU R16, [R1+0x110] ;  /* 0x0001100001107983 */ /* 0x002ea80000300800 */
[----:B------:R-:W2:Y:S04]  /*249c0*/  LDL.LU R17, [R1+0x114] ;  /* 0x0001140001117983 */ /* 0x000ea80000300800 */
[----:B------:R-:W2:Y:S04]  /*249d0*/  LDL.LU R18, [R1+0x118] ;  /* 0x0001180001127983 */ /* 0x000ea80000300800 */
[----:B------:R-:W2:Y:S04]  /*249e0*/  LDL.LU R19, [R1+0x11c] ;  /* 0x00011c0001137983 */ /* 0x000ea80000300800 */
[----:B0-----:R0:W-:Y:S04]  /*249f0*/  STL.64 [R1+0x1d8], R22 ;  /* 0x0001d81601007387 */ /* 0x0011e80000100a00 */
[----:B0-----:R-:W4:Y:S01]  /*24a00*/  LDL.LU.64 R22, [R1+0x1d90] ;  /* 0x001d900001167983 */ /* 0x001f220000300a00 */
[----:B------:R-:W-:-:S02]  /*24a10*/  MOV R26, R21 ;  /* 0x00000015001a7202 */ /* 0x000fc40000000f00 */
[----:B------:R-:W-:-:S03]  /*24a20*/  MOV R25, R20 ;  /* 0x0000001400197202 */ /* 0x000fc60000000f00 */
[----:B------:R-:W-:Y:S04]  /*24a30*/  STL.64 [R1+0x1cf0], R26 ;  /* 0x001cf01a01007387 */ /* 0x000fe80000100a00 */
[----:B------:R0:W-:Y:S01]  /*24a40*/  STL.64 [R1+0x1ce8], R24 ;  /* 0x001ce81801007387 */ /* 0x0001e20000100a00 */
[----:B----4-:R-:W-:Y:S06]  /*24a50*/  HMMA.16816.F32.BF16 R8, R4, R22, R8 ;  /* 0x000000160408723c */ /* 0x010fec0000041808 */
[----:B0-----:R-:W-:-:S02]  /*24a60*/  MOV R25, R22 ;  /* 0x0000001600197202 */ /* 0x001fc40000000f00 */
[----:B------:R-:W-:-:S15]  /*24a70*/  MOV R24, R23 ;  /* 0x0000001700187202 */ /* 0x000fde0000000f00 */
[----:B------:R-:W-:-:S01]  /*24a80*/  NOP ;  /* 0x0000000000007918 */ /* 0x000fc20000000000 */
[----:B------:R-:W-:Y:S01]  /*24a90*/  IMAD.MOV.U32 R20, RZ, RZ, R8 ;  /* 0x000000ffff147224 */ /* 0x000fe200078e0008 */
[----:B------:R-:W-:Y:S02]  /*24aa0*/  MOV R21, R9 ;  /* 0x0000000900157202 */ /* 0x000fe40000000f00 */
[----:B------:R-:W-:Y:S02]  /*24ab0*/  MOV R22, R10 ;  /* 0x0000000a00167202 */ /* 0x000fe40000000f00 */
[----:B------:R-:W-:Y:S02]  /*24ac0*/  MOV R23, R11 ;  /* 0x0000000b00177202 */ /* 0x000fe40000000f00 */
[----:B------:R-:W0:Y:S04]  /*24ad0*/  LDSM.16.M88.4 R8, [R3+UR6+0xe000] ;  /* 0x00e000060308783b */ /* 0x000e280008000200 */
[----:B------:R-:W-:Y:S04]  /*24ae0*/  STL [R1+0x1cc0], R21 ;  /* 0x001cc01501007387 */ /* 0x000fe80000100800 */
[----:B------:R-:W-:Y:S04]  /*24af0*/  STL [R1+0x1cbc], R22 ;  /* 0x001cbc1601007387 */ /* 0x000fe80000100800 */
[----:B------:R-:W-:Y:S04]  /*24b00*/  STL [R1+0x1cb8], R23 ;  /* 0x001cb81701007387 */ /* 0x000fe80000100800 */
[----:B0-----:R0:W-:Y:S04]  /*24b10*/  STL.64 [R1+0x1f0], R8 ;  /* 0x0001f00801007387 */ /* 0x0011e80000100a00 */
[----:B------:R-:W-:Y:S04]  /*24b20*/  STL.64 [R1+0x1f8], R10 ;  /* 0x0001f80a01007387 */ /* 0x000fe80000100a00 */
[----:B0-----:R-:W3:Y:S04]  /*24b30*/  LDL.LU R8, [R1+0x1d88] ;  /* 0x001d880001087983 */ /* 0x001ee80000300800 */
[----:B------:R-:W-:Y:S04]  /*24b40*/  STL [R1+0x190c], R3 ;  /* 0x00190c0301007387 */ /* 0x000fe80000100800 */
[----:B---3--:R-:W0:Y:S04]  /*24b50*/  LDSM.16.M88.4 R8, [R8+UR6+0x15000] ;  /* 0x015000060808783b */ /* 0x008e280008000200 */
[----:B0-----:R-:W-:Y:S04]  /*24b60*/  STL.64 [R1+0x1c20], R10 ;  /* 0x001c200a01007387 */ /* 0x001fe80000100a00 */
[----:B------:R0:W-:Y:S04]  /*24b70*/  STL.64 [R1+0x1c18], R8 ;  /* 0x001c180801007387 */ /* 0x0001e80000100a00 */
[----:B0-----:R-:W3:Y:S04]  /*24b80*/  LDL.LU R8, [R1+0x190] ;  /* 0x0001900001087983 */ /* 0x001ee80000300800 */
[----:B------:R-:W3:Y:S04]  /*24b90*/  LDL.LU R9, [R1+0x194] ;  /* 0x0001940001097983 */ /* 0x000ee80000300800 */
[----:B------:R-:W3:Y:S04]  /*24ba0*/  LDL.LU R10, [R1+0x198] ;  /* 0x00019800010a7983 */ /* 0x000ee80000300800 */
[----:B------:R-:W3:Y:S02]  /*24bb0*/  LDL.LU R11, [R1+0x19c] ;  /* 0x00019c00010b7983 */ /* 0x000ee40000300800 */
[----:B---3--:R-:W-:-:S15]  /*24bc0*/  HMMA.16816.F32.BF16 R8, R4, R14, R8 ;  /* 0x0000000e0408723c */ /* 0x008fde0000041808 */
[----:B------:R-:W-:-:S09]  /*24bd0*/  NOP ;  /* 0x0000000000007918 */ /* 0x000fd20000000000 */
[----:B------:R-:W-:Y:S01]  /*24be0*/  IMAD.MOV.U32 R22, RZ, RZ, R9 ;  /* 0x000000ffff167224 */ /* 0x000fe200078e0009 */
[----:B------:R-:W-:Y:S02]  /*24bf0*/  MOV R23, R10 ;  /* 0x0000000a00177202 */ /* 0x000fe40000000f00 */
[----:B------:R-:W-:Y:S01]  /*24c00*/  MOV R21, R8 ;  /* 0x0000000800157202 */ /* 0x000fe20000000f00 */
[----:B------:R-:W-:Y:S04]  /*24c10*/  STL [R1+0x19c], R11 ;  /* 0x00019c0b01007387 */ /* 0x000fe80000100800 */
[----:B------:R0:W-:Y:S04]  /*24c20*/  STL.64 [R1+0x1d08], R22 ;  /* 0x001d081601007387 */ /* 0x0001e80000100a00 */
[----:B------:R-:W-:Y:S04]  /*24c30*/  STL.64 [R1+0x1d00], R20 ;  /* 0x001d001401007387 */ /* 0x000fe80000100a00 */
[----:B0-----:R-:W2:Y:S01]  /*24c40*/  LDL.LU.64 R22, [R1+0xe8] ;  /* 0x0000e80001167983 */ /* 0x001ea20000300a00 */
[----:B------:R-:W-:-:S03]  /*24c50*/  LOP3.LUT R10, R0, 0x60, RZ, 0x3c, !PT ;  /* 0x00000060000a7812 */ /* 0x000fc600078e3cff */
[----:B------:R0:W-:Y:S02]  /*24c60*/  STL.64 [R1+0x1cf8], R14 ;  /* 0x001cf80e01007387 */ /* 0x0001e40000100a00 */
[----:B0-----:R-:W-:Y:S02]  /*24c70*/  MOV R14, R25 ;  /* 0x00000019000e7202 */ /* 0x001fe40000000f00 */
[----:B------:R-:W-:Y:S01]  /*24c80*/  MOV R15, R24 ;  /* 0x00000018000f7202 */ /* 0x000fe20000000f00 */
[----:B--2---:R-:W-:Y:S01]  /*24c90*/  HMMA.16816.F32.BF16 R4, R4, R22, R16 ;  /* 0x000000160404723c */ /* 0x004fe20000041810 */
[----:B------:R-:W2:Y:S04]  /*24ca0*/  LDL.LU.64 R18, [R1+0x1d80] ;  /* 0x001d800001127983 */ /* 0x000ea80000300a00 */
[----:B------:R-:W3:Y:S01]  /*24cb0*/  LDL.LU.64 R16, [R1+0x1d78] ;  /* 0x001d780001107983 */ /* 0x000ee20000300a00 */
[----:B------:R-:W-:-:S02]  /*24cc0*/  MOV R28, R22 ;  /* 0x00000016001c7202 */ /* 0x000fc40000000f00 */
[----:B------:R-:W-:-:S15]  /*24cd0*/  MOV R3, R23 ;  /* 0x0000001700037202 */ /* 0x000fde0000000f00 */
[----:B------:R-:W-:-:S01]  /*24ce0*/  NOP ;  /* 0x0000000000007918 */ /* 0x000fc20000000000 */
[----:B------:R-:W-:Y:S01]  /*24cf0*/  IMAD.MOV.U32 R8, RZ, RZ, R7 ;  /* 0x000000ffff087224 */ /* 0x000fe200078e0007 */
[----:B------:R-:W-:Y:S01]  /*24d00*/  MOV R9, R6 ;  /* 0x0000000600097202 */ /* 0x000fe20000000f00 */
[----:B------:R-:W-:Y:S04]  /*24d10*/  STL.64 [R1+0x160], R4 ;  /* 0x0001600401007387 */ /* 0x000fe80000100a00 */
[----:B------:R-:W-:Y:S04]  /*24d20*/  STL [R1+0x2cc], R10 ;  /* 0x0002cc0a01007387 */ /* 0x000fe80000100800 */
[----:B------:R-:W-:Y:S04]  /*24d30*/  STL [R1+0x1c3c], R8 ;  /* 0x001c3c0801007387 */ /* 0x000fe80000100800 */
[----:B------:R0:W1:Y:S04]  /*24d40*/  LDSM.16.M88.4 R4, [R10+UR6+0x14000] ;  /* 0x014000060a04783b */ /* 0x0000680008000200 */
[----:B------:R-:W-:Y:S04]  /*24d50*/  STL [R1+0x1c38], R9 ;  /* 0x001c380901007387 */ /* 0x000fe80000100800 */
[----:B------:R2:W-:Y:S04]  /*24d60*/  STL.64 [R1+0x1d10], R14 ;  /* 0x001d100e01007387 */ /* 0x0005e80000100a00 */
[----:B------:R-:W4:Y:S04]  /*24d70*/  LDL.LU R20, [R1+0x20] ;  /* 0x0000200001147983 */ /* 0x000f280000300800 */
[----:B------:R-:W4:Y:S04]  /*24d80*/  LDL.LU R21, [R1+0x24] ;  /* 0x0000240001157983 */ /* 0x000f280000300800 */
[----:B------:R-:W4:Y:S04]  /*24d90*/  LDL.LU R22, [R1+0x28] ;  /* 0x0000280001167983 */ /* 0x000f280000300800 */
[----:B------:R-:W4:Y:S04]  /*24da0*/  LDL.LU R23, [R1+0x2c] ;  /* 0x00002c0001177983 */ /* 0x000f280000300800 */
[----:B0-----:R-:W4:Y:S04]  /*24db0*/  LDL.LU R10, [R1+0x88] ;  /* 0x00008800010a7983 */ /* 0x001f280000300800 */
[----:B------:R-:W4:Y:S01]  /*24dc0*/  LDL.LU R11, [R1+0x8c] ;  /* 0x00008c00010b7983 */ /* 0x000f220000300800 */
[----:B--2---:R-:W-:-:S02]  /*24dd0*/  MOV R15, R18 ;  /* 0x00000012000f7202 */ /* 0x004fc40000000f00 */
[----:B---3--:R-:W-:Y:S01]  /*24de0*/  MOV R14, R17 ;  /* 0x00000011000e7202 */ /* 0x008fe20000000f00 */
[----:B----4-:R0:W-:Y:S04]  /*24df0*/  STL.64 [R1+0x1d50], R10 ;  /* 0x001d500a01007387 */ /* 0x0101e80000100a00 */
[----:B0-----:R-:W2:Y:S04]  /*24e00*/  LDL.LU R10, [R1+0x98] ;  /* 0x00009800010a7983 */ /* 0x001ea80000300800 */
[----:B------:R-:W2:Y:S04]  /*24e10*/  LDL.LU R11, [R1+0x9c] ;  /* 0x00009c00010b7983 */ /* 0x000ea80000300800 */
[----:B------:R-:W-:Y:S04]  /*24e20*/  STL.64 [R1+0x1d20], R22 ;  /* 0x001d201601007387 */ /* 0x000fe80000100a00 */
[----:B------:R-:W-:Y:S04]  /*24e30*/  STL.64 [R1+0x1d18], R20 ;  /* 0x001d181401007387 */ /* 0x000fe80000100a00 */
[----:B------:R-:W2:Y:S04]  /*24e40*/  LDL.LU R17, [R1+0x1d74] ;  /* 0x001d740001117983 */ /* 0x000ea80000300800 */
[----:B------:R-:W2:Y:S04]  /*24e50*/  LDL.LU R18, [R1+0x1d70] ;  /* 0x001d700001127983 */ /* 0x000ea80000300800 */
[----:B------:R0:W-:Y:S02]  /*24e60*/  STL.64 [R1+0x1d28], R14 ;  /* 0x001d280e01007387 */ /* 0x0001e40000100a00 */
[----:B0-----:R-:W-:Y:S01]  /*24e70*/  IMAD.MOV.U32 R14, RZ, RZ, R13 ;  /* 0x000000ffff0e7224 */ /* 0x001fe200078e000d */
[----:B------:R-:W-:-:S05]  /*24e80*/  MOV R15, R12 ;  /* 0x0000000c000f7202 */ /* 0x000fca0000000f00 */
[----:B------:R0:W-:Y:S02]  /*24e90*/  STL.64 [R1+0x1d30], R14 ;  /* 0x001d300e01007387 */ /* 0x0001e40000100a00 */
[----:B0-----:R-:W-:Y:S02]  /*24ea0*/  MOV R14, R19 ;  /* 0x00000013000e7202 */ /* 0x001fe40000000f00 */
[----:B------:R-:W-:Y:S01]  /*24eb0*/  MOV R15, R29 ;  /* 0x0000001d000f7202 */ /* 0x000fe20000000f00 */
[----:B------:R-:W2:Y:S04]  /*24ec0*/  LDL.LU R19, [R1+0x1d6c] ;  /* 0x001d6c0001137983 */ /* 0x000ea80000300800 */
[----:B------:R-:W3:Y:S04]  /*24ed0*/  LDL.LU R29, [R1+0x1d68] ;  /* 0x001d6800011d7983 */ /* 0x000ee80000300800 */
[----:B------:R0:W-:Y:S04]  /*24ee0*/  STL.64 [R1+0x1d48], R14 ;  /* 0x001d480e01007387 */ /* 0x0001e80000100a00 */
[----:B------:R-:W4:Y:S04]  /*24ef0*/  LDL.LU R12, [R1+0xf0] ;  /* 0x0000f000010c7983 */ /* 0x000f280000300800 */
[----:B------:R-:W4:Y:S04]  /*24f00*/  LDL.LU R13, [R1+0xf4] ;  /* 0x0000f400010d7983 */ /* 0x000f280000300800 */
[----:B0-----:R-:W2:Y:S04]  /*24f10*/  LDL.LU R14, [R1+0xf8] ;  /* 0x0000f800010e7983 */ /* 0x001ea80000300800 */
[----:B------:R-:W2:Y:S04]  /*24f20*/  LDL.LU R15, [R1+0xfc] ;  /* 0x0000fc00010f7983 */ /* 0x000ea80000300800 */
[----:B--2---:R-:W-:Y:S04]  /*24f30*/  STL.64 [R1+0x1d60], R14 ;  /* 0x001d600e01007387 */ /* 0x004fe80000100a00 */
[----:B----4-:R0:W-:Y:S04]  /*24f40*/  STL.64 [R1+0x1d58], R12 ;  /* 0x001d580c01007387 */ /* 0x0101e80000100a00 */
[----:B0-----:R-:W2:Y:S04]  /*24f50*/  LDL.LU R12, [R1+0x100] ;  /* 0x00010000010c7983 */ /* 0x001ea80000300800 */
[----:B------:R-:W2:Y:S04]  /*24f60*/  LDL.LU R13, [R1+0x104] ;  /* 0x00010400010d7983 */ /* 0x000ea80000300800 */
[----:B------:R-:W2:Y:S04]  /*24f70*/  LDL.LU R14, [R1+0x108] ;  /* 0x00010800010e7983 */ /* 0x000ea80000300800 */
[----:B------:R-:W2:Y:S04]  /*24f80*/  LDL.LU R15, [R1+0x10c] ;  /* 0x00010c00010f7983 */ /* 0x000ea80000300800 */
[----:B------:R-:W4:Y:S04]  /*24f90*/  LDL.LU R20, [R1+0x30] ;  /* 0x0000300001147983 */ /* 0x000f280000300800 */
[----:B------:R-:W4:Y:S04]  /*24fa0*/  LDL.LU R21, [R1+0x34] ;  /* 0x0000340001157983 */ /* 0x000f280000300800 */
[----:B------:R-:W3:Y:S04]  /*24fb0*/  LDL.LU R22, [R1+0x38] ;  /* 0x0000380001167983 */ /* 0x000ee80000300800 */
[----:B------:R-:W3:Y:S01]  /*24fc0*/  LDL.LU R23, [R1+0x3c] ;  /* 0x00003c0001177983 */ /* 0x000ee20000300800 */
[C---:B--2---:R-:W-:Y:S03]  /*24fd0*/  HMMA.16816.F32.BF16 R8, R16.reuse, R10, R12 ;  /* 0x0000000a1008723c */ /* 0x044fe6000004180c */
[----:B---3--:R-:W-:Y:S04]  /*24fe0*/  STL.64 [R1+0x1d40], R22 ;  /* 0x001d401601007387 */ /* 0x008fe80000100a00 */
[----:B----4-:R0:W-:Y:S04]  /*24ff0*/  STL.64 [R1+0x1d38], R20 ;  /* 0x001d381401007387 */ /* 0x0101e80000100a00 */
[----:B0-----:R-:W2:Y:S04]  /*25000*/  LDL.LU R20, [R1+0xa0] ;  /* 0x0000a00001147983 */ /* 0x001ea80000300800 */
[----:B------:R-:W2:Y:S04]  /*25010*/  LDL.LU R21, [R1+0xa4] ;  /* 0x0000a40001157983 */ /* 0x000ea80000300800 */
[----:B------:R-:W2:Y:S04]  /*25020*/  LDL.LU R22, [R1+0xa8] ;  /* 0x0000a80001167983 */ /* 0x000ea80000300800 */
[----:B------:R-:W2:Y:S04]  /*25030*/  LDL.LU R23, [R1+0xac] ;  /* 0x0000ac0001177983 */ /* 0x000ea80000300800 */
[----:B------:R-:W3:Y:S04]  /*25040*/  LDL.LU R24, [R1+0x10] ;  /* 0x0000100001187983 */ /* 0x000ee80000300800 */
[----:B------:R-:W3:Y:S04]  /*25050*/  LDL.LU R25, [R1+0x14] ;  /* 0x0000140001197983 */ /* 0x000ee80000300800 */
[----:B------:R-:W3:Y:S04]  /*25060*/  LDL.LU R26, [R1+0x18] ;  /* 0x00001800011a7983 */ /* 0x000ee80000300800 */
[----:B-1----:R-:W-:Y:S04]  /*25070*/  STL.64 [R1+0x1b78], R6 ;  /* 0x001b780601007387 */ /* 0x002fe80000100a00 */
[----:B------:R-:W-:Y:S04]  /*25080*/  STL.64 [R1+0x1b70], R4 ;  /* 0x001b700401007387 */ /* 0x000fe80000100a00 */
[----:B------:R-:W4:Y:S04]  /*25090*/  LDL.LU.64 R14, [R1+0x1d60] ;  /* 0x001d6000010e7983 */ /* 0x000f280000300a00 */
[----:B------:R-:W4:Y:S04]  /*250a0*/  LDL.LU.64 R12, [R1+0x1d58] ;  /* 0x001d5800010c7983 */ /* 0x000f280000300a00 */
[----:B------:R-:W-:Y:S04]  /*250b0*/  STL.64 [R1+0x140], R8 ;  /* 0x0001400801007387 */ /* 0x000fe80000100a00 */
[----:B------:R0:W-:Y:S04]  /*250c0*/  STL.64 [R1+0x148], R10 ;  /* 0x0001480a01007387 */ /* 0x0001e80000100a00 */
[----:B0-----:R-:W4:Y:S02]  /*250d0*/  LDL.LU.64 R10, [R1+0x1d50] ;  /* 0x001d5000010a7983 */ /* 0x001f240000300a00 */
[----:B----4-:R-:W-:-:S15]  /*250e0*/  HMMA.16816.F32.BF16 R12, R16, R10, R12 ;  /* 0x0000000a100c723c */ /* 0x010fde000004180c */
[----:B------:R-:W-:-:S09]  /*250f0*/  NOP ;  /* 0x0000000000007918 */ /* 0x000fd20000000000 */
[----:B------:R-:W-:Y:S01]  /*25100*/  MOV R11, R14 ;  /* 0x0000000e000b7202 */ /* 0x000fe20000000f00 */
[----:B------:R-:W-:Y:S02]  /*25110*/  IMAD.MOV.U32 R10, RZ, RZ, R15 ;  /* 0x000000ffff0a7224 */ /* 0x000fe400078e000f */
[----:B------:R-:W2:Y:S01]  /*25120*/  LDL.LU.64 R14, [R1+0x1d48] ;  /* 0x001d4800010e7983 */ /* 0x000ea20000300a00 */
[----:B------:R-:W-:Y:S01]  /*25130*/  MOV R27, R29 ;  /* 0x0000001d001b7202 */ /* 0x000fe20000000f00 */
[----:B------:R-:W-:Y:S01]  /*25140*/  IMAD.MOV.U32 R6, RZ, RZ, R28 ;  /* 0x000000ffff067224 */ /* 0x000fe200078e001c */
[----:B------:R-:W-:Y:S02]  /*25150*/  MOV R29, R12 ;  /* 0x0000000c001d7202 */ /* 0x000fe40000000f00 */
[----:B------:R-:W-:Y:S01]  /*25160*/  MOV R28, R13 ;  /* 0x0000000d001c7202 */ /* 0x000fe20000000f00 */
[----:B------:R0:W-:Y:S04]  /*25170*/  STL [R1+0x1c34], R10 ;  /* 0x001c340a01007387 */ /* 0x0001e80000100800 */
[----:B------:R1:W-:Y:S04]  /*25180*/  STL [R1+0x1c30], R11 ;  /* 0x001c300b01007387 */ /* 0x0003e80000100800 */
[----:B------:R-:W4:Y:S04]  /*25190*/  LDL.LU R8, [R1+0x40] ;  /* 0x0000400001087983 */ /* 0x000f280000300800 */
[----:B------:R-:W4:Y:S04]  /*251a0*/  LDL.LU R9, [R1+0x44] ;  /* 0x0000440001097983 */ /* 0x000f280000300800 */
[----:B0-----:R-:W4:Y:S04]  /*251b0*/  LDL.LU R10, [R1+0x48] ;  /* 0x00004800010a7983 */ /* 0x001f280000300800 */
[----:B-1----:R-:W4:Y:S04]  /*251c0*/  LDL.LU R11, [R1+0x4c] ;  /* 0x00004c00010b7983 */ /* 0x002f280000300800 */
[----:B------:R-:W-:Y:S04]  /*251d0*/  STL [R1+0x1c2c], R28 ;  /* 0x001c2c1c01007387 */ /* 0x000fe80000100800 */
[----:B------:R-:W-:Y:S01]  /*251e0*/  STL [R1+0x1c28], R29 ;  /* 0x001c281d01007387 */ /* 0x000fe20000100800 */
[----:B--2---:R-:W-:Y:S03]  /*251f0*/  HMMA.16816.F32.BF16 R12, R16, R14, R20 ;  /* 0x0000000e100c723c */ /* 0x004fe60000041814 */
[----:B------:R-:W2:Y:S04]  /*25200*/  LDL.LU.64 R22, [R1+0x1d40] ;  /* 0x001d400001167983 */ /* 0x000ea80000300a00 */
[----:B------:R-:W2:-:S15]  /*25210*/  LDL.LU.64 R20, [R1+0x1d38] ;  /* 0x001d380001147983 */ /* 0x000e9e0000300a00 */
[----:B------:R-:W-:-:S01]  /*25220*/  NOP ;  /* 0x0000000000007918 */ /* 0x000fc20000000000 */
[----:B------:R-:W-:Y:S04]  /*25230*/  STL.64 [R1+0x100], R12 ;  /* 0x0001000c01007387 */ /* 0x000fe80000100a00 */
[----:B------:R0:W-:Y:S04]  /*25240*/  STL.64 [R1+0x108], R14 ;  /* 0x0001080e01007387 */ /* 0x0001e80000100a00 */
[----:B0-----:R-:W4:Y:S02]  /*25250*/  LDL.LU.64 R14, [R1+0x1d30] ;  /* 0x001d3000010e7983 */ /* 0x001f240000300a00 */
[----:B----4-:R-:W-:-:S15]  /*25260*/  HMMA.16816.F32.BF16 R12, R16, R14, R8 ;  /* 0x0000000e100c723c */ /* 0x010fde0000041808 */
[----:B------:R-:W-:-:S09]  /*25270*/  NOP ;  /* 0x0000000000007918 */ /* 0x000fd20000000000 */
[----:B------:R-:W-:Y:S02]  /*25280*/  MOV R28, R14 ;  /* 0x0000000e001c7202 */ /* 0x000fe40000000f00 */
[----:B------:R-:W-:Y:S02]  /*25290*/  MOV R29, R15 ;  /* 0x0000000f001d7202 */ /* 0x000fe40000000f00 */
[----:B------:R-:W2:Y:S01]  /*252a0*/  LDL.LU.64 R14, [R1+0x1d28] ;  /* 0x001d2800010e7983 */ /* 0x000ea20000300a00 */
[----:B------:R-:W-:Y:S02]  /*252b0*/  MOV R10, R12 ;  /* 0x0000000c000a7202 */ /* 0x000fe40000000f00 */
[----:B------:R-:W-:Y:S01]  /*252c0*/  MOV R11, R13 ;  /* 0x0000000d000b7202 */ /* 0x000fe20000000f00 */
[----:B------:R-:W-:Y:S04]  /*252d0*/  STL [R1+0x1c4c], R29 ;  /* 0x001c4c1d01007387 */ /* 0x000fe80000100800 */
[----:B------:R-:W-:Y:S04]  /*252e0*/  STL [R1+0x1c48], R28 ;  /* 0x001c481c01007387 */ /* 0x000fe80000100800 */
[----:B------:R-:W-:Y:S04]  /*252f0*/  STL [R1+0x1c44], R11 ;  /* 0x001c440b01007387 */ /* 0x000fe80000100800 */
[----:B------:R0:W-:Y:S04]  /*25300*/  STL [R1+0x1c40], R10 ;  /* 0x001c400a01007387 */ /* 0x0001e80000100800 */
[----:B------:R-:W4:Y:S04]  /*25310*/  LDL.LU R8, [R1] ;  /* 0x0000000001087983 */ /* 0x000f280000300800 */
[----:B------:R-:W4:Y:S04]  /*25320*/  LDL.LU R9, [R1+0x4] ;  /* 0x0000040001097983 */ /* 0x000f280000300800 */
[----:B0-----:R-:W4:Y:S04]  /*25330*/  LDL.LU R10, [R1+0x8] ;  /* 0x00000800010a7983 */ /* 0x001f280000300800 */
[----:B------:R-:W4:Y:S01]  /*25340*/  LDL.LU R11, [R1+0xc] ;  /* 0x00000c00010b7983 */ /* 0x000f220000300800 */
[----:B--2---:R-:W-:Y:S03]  /*25350*/  HMMA.16816.F32.BF16 R12, R16, R14, R20 ;  /* 0x0000000e100c723c */ /* 0x004fe60000041814 */
[----:B------:R-:W2:Y:S04]  /*25360*/  LDL.LU.64 R22, [R1+0x1d20] ;  /* 0x001d200001167983 */ /* 0x000ea80000300a00 */
[----:B------:R-:W2:-:S15]  /*25370*/  LDL.LU.64 R20, [R1+0x1d18] ;  /* 0x001d180001147983 */ /* 0x000e9e0000300a00 */
[----:B------:R-:W-:-:S01]  /*25380*/  NOP ;  /* 0x0000000000007918 */ /* 0x000fc20000000000 */
[----:B------:R-:W-:Y:S04]  /*25390*/  STL.64 [R1+0xa0], R12 ;  /* 0x0000a00c01007387 */ /* 0x000fe80000100a00 */
[----:B------:R0:W-:Y:S04]  /*253a0*/  STL.64 [R1+0xa8], R14 ;  /* 0x0000a80e01007387 */ /* 0x0001e80000100a00 */
[----:B0-----:R-:W2:Y:S02]  /*253b0*/  LDL.LU.64 R14, [R1+0x1d10] ;  /* 0x001d1000010e7983 */ /* 0x001ea40000300a00 */
[----:B--2---:R-:W-:Y:S02]  /*253c0*/  HMMA.16816.F32.BF16 R12, R16, R14, R20 ;  /* 0x0000000e100c723c */ /* 0x004fe40000041814 */
[----:B------:R-:W2:Y:S04]  /*253d0*/  LDL.LU.64 R22, [R1+0x1d08] ;  /* 0x001d080001167983 */ /* 0x000ea80000300a00 */
[----:B------:R-:W2:-:S15]  /*253e0*/  LDL.LU.64 R20, [R1+0x1d00] ;  /* 0x001d000001147983 */ /* 0x000e9e0000300a00 */
[----:B------:R-:W-:-:S02]  /*253f0*/  NOP ;  /* 0x0000000000007918 */ /* 0x000fc40000000000 */
[----:B------:R3:W-:Y:S01]  /*25400*/  STL.64 [R1+0x90], R12 ;  /* 0x0000900c01007387 */ /* 0x0007e20000100a00 */
[----:B------:R-:W-:Y:S01]  /*25410*/  IMAD.MOV.U32 R29, RZ, RZ, R14 ;  /* 0x000000ffff1d7224 */ /* 0x000fe200078e000e */
[----:B------:R-:W-:Y:S02]  /*25420*/  MOV R28, R15 ;  /* 0x0000000f001c7202 */ /* 0x000fe40000000f00 */
[----:B------:R-:W3:Y:S01]  /*25430*/  LDL.LU.64 R14, [R1+0x1cf8] ;  /* 0x001cf800010e7983 */ /* 0x000ee20000300a00 */
[----:B------:R-:W-:-:S07]  /*25440*/  MOV R7, R3 ;  /* 0x0000000300077202 */ /* 0x000fce0000000f00 */
[C---:B----4-:R-:W-:Y:S06]  /*25450*/  HMMA.16816.F32.BF16 R4, R16.reuse, R6, R8 ;  /* 0x000000061004723c */ /* 0x050fec0000041808 */
[----:B---3--:R-:W-:Y:S01]  /*25460*/  HMMA.16816.F32.BF16 R12, R16, R14, R24 ;  /* 0x0000000e100c723c */ /* 0x008fe20000041818 */
[----:B------:R-:W3:Y:S04]  /*25470*/  LDL.LU.64 R26, [R1+0x1cf0] ;  /* 0x001cf000011a7983 */ /* 0x000ee80000300a00 */
[----:B------:R-:W4:-:S15]  /*25480*/  LDL.LU.64 R24, [R1+0x1ce8] ;  /* 0x001ce80001187983 */ /* 0x000f1e0000300a00 */
[----:B------:R-:W-:-:S03]  /*25490*/  NOP ;  /* 0x0000000000007918 */ /* 0x000fc60000000000 */
[----:B------:R-:W-:Y:S04]  /*254a0*/  STL.64 [R1+0x80], R12 ;  /* 0x0000800c01007387 */ /* 0x000fe80000100a00 */
[----:B------:R0:W-:Y:S04]  /*254b0*/  STL.64 [R1+0x88], R14 ;  /* 0x0000880e01007387 */ /* 0x0001e80000100a00 */
[----:B0-----:R-:W2:Y:S04]  /*254c0*/  LDL.LU.64 R14, [R1+0x1ce0] ;  /* 0x001ce000010e7983 */ /* 0x001ea80000300a00 */
[----:B------:R-:W2:Y:S04]  /*254d0*/  LDL.LU.64 R12, [R1+0x1cd8] ;  /* 0x001cd800010c7983 */ /* 0x000ea80000300a00 */
[----:B------:R-:W2:Y:S01]  /*254e0*/  LDL R16, [R1+0x170] ;  /* 0x0001700001107983 */ /* 0x000ea20000100800 */
[----:B----4-:R-:W-:-:S03]  /*254f0*/  MOV R17, R24 ;  /* 0x0000001800117202 */ /* 0x010fc60000000f00 */
[----:B------:R-:W2:Y:S04]  /*25500*/  LDL.LU R24, [R1+0x1cd0] ;  /* 0x001cd00001187983 */ /* 0x000ea80000300800 */
[----:B------:R-:W-:Y:S04]  /*25510*/  STL.64 [R1+0x1b88], R6 ;  /* 0x001b880601007387 */ /* 0x000fe80000100a00 */
[----:B------:R0:W-:Y:S01]  /*25520*/  STL.64 [R1+0x1b80], R4 ;  /* 0x001b800401007387 */ /* 0x0001e20000100a00 */
[----:B---3--:R-:W-:Y:S01]  /*25530*/  IMAD.MOV.U32 R8, RZ, RZ, R27 ;  /* 0x000000ffff087224 */ /* 0x008fe200078e001b */
[----:B0-----:R-:W-:-:S02]  /*25540*/  MOV R4, R25 ;  /* 0x0000001900047202 */ /* 0x001fc40000000f00 */
[----:B------:R-:W-:Y:S01]  /*25550*/  MOV R5, R26 ;  /* 0x0000001a00057202 */ /* 0x000fe20000000f00 */
[----:B------:R-:W2:Y:S04]  /*25560*/  LDL.LU R25, [R1+0x1ccc] ;  /* 0x001ccc0001197983 */ /* 0x000ea80000300800 */
[----:B------:R-:W2:Y:S04]  /*25570*/  LDL.LU R26, [R1+0x1cc8] ;  /* 0x001cc800011a7983 */ /* 0x000ea80000300800 */
[----:B------:R-:W2:Y:S04]  /*25580*/  LDL.LU R27, [R1+0x1cc4] ;  /* 0x001cc400011b7983 */ /* 0x000ea80000300800 */
[----:B------:R-:W3:Y:S04]  /*25590*/  LDL.LU R9, [R1+0x124] ;  /* 0x0001240001097983 */ /* 0x000ee80000300800 */
[----:B------:R-:W4:Y:S01]  /*255a0*/  LDL.LU R10, [R1+0x128] ;  /* 0x00012800010a7983 */ /* 0x000f220000300800 */
[----:B------:R-:W-:-:S05]  /*255b0*/  MOV R11, R2 ;  /* 0x00000002000b7202 */ /* 0x000fca0000000f00 */
[----:B----4-:R-:W-:Y:S04]  /*255c0*/  STL.64 [R1+0x1c90], R10 ;  /* 0x001c900a01007387 */ /* 0x010fe80000100a00 */
[----:B---3--:R0:W-:Y:S04]  /*255d0*/  STL.64 [R1+0x1c88], R8 ;  /* 0x001c880801007387 */ /* 0x0081e80000100a00 */
[----:B0-----:R-:W3:Y:S01]  /*255e0*/  LDL.LU.64 R8, [R1+0x1a0] ;  /* 0x0001a00001087983 */ /* 0x001ee20000300a00 */
[----:B--2---:R-:W-:-:S15]  /*255f0*/  HMMA.16816.F32.BF16 R16, R12, R16, R24 ;  /* 0x000000100c10723c */ /* 0x004fde0000041818 */
[----:B------:R-:W-:-:S09]  /*25600*/  NOP ;  /* 0x0000000000007918 */ /* 0x000fd20000000000 */
[----:B------:R-:W-:Y:S02]  /*25610*/  MOV R7, R17 ;  /* 0x0000001100077202 */ /* 0x000fe40000000f00 */
[----:B------:R-:W-:Y:S01]  /*25620*/  MOV R6, R18 ;  /* 0x0000001200067202 */ /* 0x000fe20000000f00 */
[----:B---3--:R0:W-:Y:S04]  /*25630*/  STL.64 [R1+0x1ca0], R8 ;  /* 0x001ca00801007387 */ /* 0x0081e80000100a00 */
[----:B0-----:R-:W2:Y:S04]  /*25640*/  LDL.LU.64 R8, [R1+0x180] ;  /* 0x0001800001087983 */ /* 0x001ea80000300a00 */
[----:B------:R-:W-:Y:S04]  /*25650*/  STL.64 [R1+0x1c58], R6 ;  /* 0x001c580601007387 */ /* 0x000fe80000100a00 */
[----:B------:R0:W-:Y:S04]  /*25660*/  STL.64 [R1+0x1c50], R4 ;  /* 0x001c500401007387 */ /* 0x0001e80000100a00 */
[----:B0-----:R-:W3:Y:S04]  /*25670*/  LDL R4, [R1+0x1e0] ;  /* 0x0001e00001047983 */ /* 0x001ee80000100800 */
[----:B------:R-:W3:Y:S04]  /*25680*/  LDL R5, [R1+0x1e4] ;  /* 0x0001e40001057983 */ /* 0x000ee80000100800 */
[----:B---3--:R0:W-:Y:S04]  /*25690*/  STL.64 [R1+0x1c70], R4 ;  /* 0x001c700401007387 */ /* 0x0081e80000100a00 */
[----:B0-----:R-:W3:Y:S01]  /*256a0*/  LDL.LU.64 R4, [R1+0x1b0] ;  /* 0x0001b00001047983 */ /* 0x001ee20000300a00 */
[----:B------:R-:W-:-:S02]  /*256b0*/  MOV R24, R21 ;  /* 0x0000001500187202 */ /* 0x000fc40000000f00 */
[----:B------:R-:W-:Y:S02]  /*256c0*/  MOV R25, R22 ;  /* 0x0000001600197202 */ /* 0x000fe40000000f00 */
[----:B------:R-:W-:Y:S01]  /*256d0*/  MOV R26, R23 ;  /* 0x00000017001a7202 */ /* 0x000fe20000000f00 */
[----:B---3--:R0:W-:Y:S04]  /*256e0*/  STL.64 [R1+0x1c98], R4 ;  /* 0x001c980401007387 */ /* 0x0081e80000100a00 */
[----:B0-----:R-:W3:Y:S04]  /*256f0*/  LDL.LU R4, [R1+0xb0] ;  /* 0x0000b00001047983 */ /* 0x001ee80000300800 */
[----:B------:R-:W3:Y:S04]  /*25700*/  LDL.LU R5, [R1+0xb4] ;  /* 0x0000b40001057983 */ /* 0x000ee80000300800 */
[----:B------:R-:W3:Y:S04]  /*25710*/  LDL.LU R6, [R1+0xb8] ;  /* 0x0000b80001067983 */ /* 0x000ee80000300800 */
[----:B------:R-:W3:Y:S04]  /*25720*/  LDL.LU R7, [R1+0xbc] ;  /* 0x0000bc0001077983 */ /* 0x000ee80000300800 */
[----:B------:R-:W4:Y:S04]  /*25730*/  LDL.LU R21, [R1+0x1cc0] ;  /* 0x001cc00001157983 */ /* 0x000f280000300800 */
[----:B------:R-:W2:Y:S04]  /*25740*/  LDL.LU R22, [R1+0x1cbc] ;  /* 0x001cbc0001167983 */ /* 0x000ea80000300800 */
[----:B------:R-:W3:Y:S04]  /*25750*/  LDL.LU R23, [R1+0x1cb8] ;  /* 0x001cb80001177983 */ /* 0x000ee80000300800 */
[----:B------:R-:W4:Y:S04]  /*25760*/  LDL.LU R27, [R1+0x19c] ;  /* 0x00019c00011b7983 */ /* 0x000f280000300800 */
[----:B----4-:R-:W-:Y:S04]  /*25770*/  STL.64 [R1+0x1c68], R26 ;  /* 0x001c681a01007387 */ /* 0x010fe80000100a00 */
[----:B------:R0:W-:Y:S02]  /*25780*/  STL.64 [R1+0x1c60], R24 ;  /* 0x001c601801007387 */ /* 0x0001e40000100a00 */
[----:B0-----:R-:W-:Y:S01]  /*25790*/  MOV R24, R20 ;  /* 0x0000001400187202 */ /* 0x001fe20000000f00 */
[----:B------:R-:W-:Y:S01]  /*257a0*/  IMAD.MOV.U32 R25, RZ, RZ, R21 ;  /* 0x000000ffff197224 */ /* 0x000fe200078e0015 */
[----:B------:R-:W4:Y:S04]  /*257b0*/  LDL.LU R20, [R1+0x1cb4] ;  /* 0x001cb40001147983 */ /* 0x000f280000300800 */
[----:B------:R-:W4:Y:S01]  /*257c0*/  LDL.LU R21, [R1+0x1cb0] ;  /* 0x001cb00001157983 */ /* 0x000f220000300800 */
[----:B--2---:R-:W-:-:S02]  /*257d0*/  MOV R26, R22 ;  /* 0x00000016001a7202 */ /* 0x004fc40000000f00 */
[----:B---3--:R-:W-:Y:S01]  /*257e0*/  MOV R27, R23 ;  /* 0x00000017001b7202 */ /* 0x008fe20000000f00 */
[----:B------:R-:W4:Y:S04]  /*257f0*/  LDL.LU R22, [R1+0x1cac] ;  /* 0x001cac0001167983 */ /* 0x000f280000300800 */
[----:B------:R-:W4:Y:S04]  /*25800*/  LDL.LU R23, [R1+0x1ca8] ;  /* 0x001ca80001177983 */ /* 0x000f280000300800 */
[----:B------:R-:W-:Y:S04]  /*25810*/  STL.64 [R1+0x1c80], R26 ;  /* 0x001c801a01007387 */ /* 0x000fe80000100a00 */
[----:B------:R0:W-:Y:S01]  /*25820*/  STL.64 [R1+0x1c78], R24 ;  /* 0x001c781801007387 */ /* 0x0001e20000100a00 */
[----:B------:R-:W-:-:S02]  /*25830*/  MOV R2, R16 ;  /* 0x0000001000027202 */ /* 0x000fc40000000f00 */
[----:B------:R-:W-:Y:S02]  /*25840*/  MOV R17, R8 ;  /* 0x0000000800117202 */ /* 0x000fe40000000f00 */
[----:B------:R-:W-:Y:S01]  /*25850*/  MOV R16, R9 ;  /* 0x0000000900107202 */ /* 0x000fe20000000f00 */
[----:B0-----:R-:W2:Y:S04]  /*25860*/  LDL.LU R24, [R1+0x130] ;  /* 0x0001300001187983 */ /* 0x001ea80000300800 */
[----:B------:R-:W2:Y:S04]  /*25870*/  LDL.LU R25, [R1+0x134] ;  /* 0x0001340001197983 */ /* 0x000ea80000300800 */
[----:B------:R-:W2:Y:S04]  /*25880*/  LDL.LU R26, [R1+0x138] ;  /* 0x00013800011a7983 */ /* 0x000ea80000300800 */
[----:B------:R-:W2:Y:S01]  /*25890*/  LDL.LU R27, [R1+0x13c] ;  /* 0x00013c00011b7983 */ /* 0x000ea20000300800 */
[----:B----4-:R-:W-:-:S15]  /*258a0*/  HMMA.16816.F32.BF16 R20, R12, R8, R20 ;  /* 0x000000080c14723c */ /* 0x010fde0000041814 */
[----:B------:R-:W-:-:S08]  /*258b0*/  NOP ;  /* 0x0000000000007918 */ /* 0x000fd00000000000 */
[----:B------:R0:W-:Y:S04]  /*258c0*/  STL.64 [R1+0x10], R20 ;  /* 0x0000101401007387 */ /* 0x0001e80000100a00 */
[----:B------:R-:W-:Y:S04]  /*258d0*/  STL.64 [R1+0x18], R22 ;  /* 0x0000181601007387 */ /* 0x000fe80000100a00 */
[----:B------:R-:W3:Y:S01]  /*258e0*/  LDL.LU.64 R8, [R1+0x1ca0] ;  /* 0x001ca00001087983 */ /* 0x000ee20000300a00 */
[----:B------:R-:W-:-:S03]  /*258f0*/  IMAD.MOV.U32 R3, RZ, RZ, R19 ;  /* 0x000000ffff037224 */ /* 0x000fc600078e0013 */
[----:B0-----:R-:W4:Y:S01]  /*25900*/  LDL.LU.64 R20, [R1+0x1c0] ;  /* 0x0001c00001147983 */ /* 0x001f220000300a00 */
[----:B---3--:R-:W-:Y:S06]  /*25910*/  HMMA.16816.F32.BF16 R4, R12, R8, R4 ;  /* 0x000000080c04723c */ /* 0x008fec0000041804 */
[----:B------:R-:W-:Y:S01]  /*25920*/  IMAD.MOV.U32 R19, RZ, RZ, R8 ;  /* 0x000000ffff137224 */ /* 0x000fe200078e0008 */
[----:B------:R-:W-:-:S15]  /*25930*/  MOV R18, R9 ;  /* 0x0000000900127202 */ /* 0x000fde0000000f00 */
[----:B------:R-:W-:-:S01]  /*25940*/  NOP ;  /* 0x0000000000007918 */ /* 0x000fc20000000000 */
[----:B------:R0:W-:Y:S04]  /*25950*/  STL.64 [R1], R4 ;  /* 0x0000000401007387 */ /* 0x0001e80000100a00 */
[----:B------:R-:W-:Y:S04]  /*25960*/  STL.64 [R1+0x8], R6 ;  /* 0x0000080601007387 */ /* 0x000fe80000100a00 */
[----:B0-----:R-:W2:Y:S04]  /*25970*/  LDL.LU.64 R4, [R1+0x1c98] ;  /* 0x001c980001047983 */ /* 0x001ea80000300a00 */
[----:B------:R-:W4:Y:S04]  /*25980*/  LDL.LU.64 R10, [R1+0x1c90] ;  /* 0x001c9000010a7983 */ /* 0x000f280000300a00 */
[----:B------:R-:W4:Y:S01]  /*25990*/  LDL.LU.64 R8, [R1+0x1c88] ;  /* 0x001c880001087983 */ /* 0x000f220000300a00 */
[C---:B--2---:R-:W-:Y:S06]  /*259a0*/  HMMA.16816.F32.BF16 R24, R12.reuse, R4, R24 ;  /* 0x000000040c18723c */ /* 0x044fec0000041818 */
[----:B----4-:R-:W-:-:S15]  /*259b0*/  HMMA.16816.F32.BF16 R8, R12, R20, R8 ;  /* 0x000000140c08723c */ /* 0x010fde0000041808 */
[----:B------:R-:W-:-:S08]  /*259c0*/  NOP ;  /* 0x0000000000007918 */ /* 0x000fd00000000000 */
[----:B------:R-:W-:Y:S04]  /*259d0*/  STL.64 [R1+0x50], R8 ;  /* 0x0000500801007387 */ /* 0x000fe80000100a00 */
[----:B------:R0:W-:Y:S04]  /*259e0*/  STL.64 [R1+0x58], R10 ;  /* 0x0000580a01007387 */ /* 0x0001e80000100a00 */
[----:B------:R-:W-:Y:S04]  /*259f0*/  STL.64 [R1+0x40], R24 ;  /* 0x0000401801007387 */ /* 0x000fe80000100a00 */
[----:B------:R1:W-:Y:S01]  /*25a00*/  STL.64 [R1+0x48], R26 ;  /* 0x0000481a01007387 */ /* 0x0003e20000100a00 */
[----:B0-----:R-:W-:Y:S01]  /*25a10*/  MOV R11, R4 ;  /* 0x00000004000b7202 */ /* 0x001fe20000000f00 */
[----:B------:R-:W-:-:S02]  /*25a20*/  IMAD.MOV.U32 R10, RZ, RZ, R5 ;  /* 0x000000ffff0a7224 */ /* 0x000fc400078e0005 */
[----:B-1----:R-:W2:Y:S04]  /*25a30*/  LDL.LU.64 R26, [R1+0x1c80] ;  /* 0x001c8000011a7983 */ /* 0x002ea80000300a00 */
[----:B------:R-:W2:Y:S04]  /*25a40*/  LDL.LU.64 R24, [R1+0x1c78] ;  /* 0x001c780001187983 */ /* 0x000ea80000300a00 */
[----:B------:R-:W2:Y:S01]  /*25a50*/  LDL.LU.64 R4, [R1+0x1c70] ;  /* 0x001c700001047983 */ /* 0x000ea20000300a00 */
[----:B------:R-:W-:Y:S02]  /*25a60*/  LOP3.LUT R23, R0, 0x60, RZ, 0x3c, !PT ;  /* 0x0000006000177812 */ /* 0x000fe400078e3cff */
[----:B------:R-:W-:-:S02]  /*25a70*/  MOV R8, R20 ;  /* 0x0000001400087202 */ /* 0x000fc40000000f00 */
[----:B------:R-:W-:Y:S02]  /*25a80*/  MOV R9, R21 ;  /* 0x0000001500097202 */ /* 0x000fe40000000f00 */
[----:B------:R-:W0:Y:S01]  /*25a90*/  LDSM.16.M88.4 R20, [R23+UR6+0x15000] ;  /* 0x015000061714783b */ /* 0x000e220008000200 */
[----:B--2---:R-:W-:Y:S03]  /*25aa0*/  HMMA.16816.F32.BF16 R4, R12, R4, R24 ;  /* 0x000000040c04723c */ /* 0x004fe60000041818 */
[----:B------:R-:W2:Y:S04]  /*25ab0*/  LDL.LU.64 R26, [R1+0x1c68] ;  /* 0x001c6800011a7983 */ /* 0x000ea80000300a00 */
[----:B------:R-:W2:-:S15]  /*25ac0*/  LDL.LU.64 R24, [R1+0x1c60] ;  /* 0x001c600001187983 */ /* 0x000e9e0000300a00 */
[----:B------:R-:W-:-:S01]  /*25ad0*/  NOP ;  /* 0x0000000000007918 */ /* 0x000fc20000000000 */
[----:B------:R-:W-:Y:S04]  /*25ae0*/  STL.64 [R1+0x30], R4 ;  /* 0x0000300401007387 */ /* 0x000fe80000100a00 */
[----:B------:R1:W-:Y:S04]  /*25af0*/  STL.64 [R1+0x38], R6 ;  /* 0x0000380601007387 */ /* 0x0003e80000100a00 */
[----:B-1----:R-:W3:Y:S04]  /*25b00*/  LDL.LU.64 R6, [R1+0x1c58] ;  /* 0x001c580001067983 */ /* 0x002ee80000300a00 */
[----:B------:R-:W2:Y:S04]  /*25b10*/  LDL.LU.64 R4, [R1+0x1c50] ;  /* 0x001c500001047983 */ /* 0x000ea80000300a00 */
[----:B0-----:R-:W-:Y:S04]  /*25b20*/  STL [R1+0x1af0], R22 ;  /* 0x001af01601007387 */ /* 0x001fe80000100800 */
[----:B------:R-:W-:Y:S04]  /*25b30*/  STL [R1+0x1aec], R23 ;  /* 0x001aec1701007387 */ /* 0x000fe80000100800 */
[----:B------:R0:W-:Y:S04]  /*25b40*/  STL.64 [R1+0x1b90], R20 ;  /* 0x001b901401007387 */ /* 0x0001e80000100a00 */
[----:B0-----:R-:W4:Y:S04]  /*25b50*/  LDL.LU R20, [R1+0x80] ;  /* 0x0000800001147983 */ /* 0x001f280000300800 */
[----:B------:R-:W4:Y:S04]  /*25b60*/  LDL.LU R21, [R1+0x84] ;  /* 0x0000840001157983 */ /* 0x000f280000300800 */
[----:B------:R-:W3:Y:S04]  /*25b70*/  LDL.LU R22, [R1+0x88] ;  /* 0x0000880001167983 */ /* 0x000ee80000300800 */
[----:B------:R-:W3:Y:S04]  /*25b80*/  LDL.LU R23, [R1+0x8c] ;  /* 0x00008c0001177983 */ /* 0x000ee80000300800 */
[----:B---3--:R-:W-:Y:S04]  /*25b90*/  STL.64 [R1+0x1ba8], R22 ;  /* 0x001ba81601007387 */ /* 0x008fe80000100a00 */
[----:B----4-:R0:W-:Y:S04]  /*25ba0*/  STL.64 [R1+0x1ba0], R20 ;  /* 0x001ba01401007387 */ /* 0x0101e80000100a00 */
[----:B0-----:R-:W3:Y:S04]  /*25bb0*/  LDL.LU R20, [R1+0x90] ;  /* 0x0000900001147983 */ /* 0x001ee80000300800 */
[----:B------:R-:W3:Y:S01]  /*25bc0*/  LDL.LU R21, [R1+0x94] ;  /* 0x0000940001157983 */ /* 0x000ee20000300800 */
[----:B------:R-:W-:-:S02]  /*25bd0*/  MOV R22, R29 ;  /* 0x0000001d00167202 */ /* 0x000fc40000000f00 */
[----:B------:R-:W-:Y:S01]  /*25be0*/  MOV R23, R28 ;  /* 0x0000001c00177202 */ /* 0x000fe20000000f00 */
[----:B------:R-:W4:Y:S04]  /*25bf0*/  LDL.LU R29, [R1+0x1c4c] ;  /* 0x001c4c00011d7983 */ /* 0x000f280000300800 */
[----:B------:R-:W4:Y:S04]  /*25c00*/  LDL.LU R28, [R1+0x1c48] ;  /* 0x001c4800011c7983 */ /* 0x000f280000300800 */
[----:B------:R-:W-:Y:S04]  /*25c10*/  STL.64 [R1+0x1bb8], R22 ;  /* 0x001bb81601007387 */ /* 0x000fe80000100a00 */
[----:B---3--:R0:W-:Y:S02]  /*25c20*/  STL.64 [R1+0x1bb0], R20 ;  /* 0x001bb01401007387 */ /* 0x0081e40000100a00 */
[----:B0-----:R-:W-:-:S02]  /*25c30*/  MOV R20, R11 ;  /* 0x0000000b00147202 */ /* 0x001fc40000000f00 */
[----:B------:R-:W-:Y:S01]  /*25c40*/  MOV R21, R10 ;  /* 0x0000000a00157202 */ /* 0x000fe20000000f00 */
[----:B------:R-:W3:Y:S04]  /*25c50*/  LDL.LU R11, [R1+0x1c44] ;  /* 0x001c4400010b7983 */ /* 0x000ee80000300800 */
[----:B------:R-:W3:Y:S04]  /*25c60*/  LDL.LU R10, [R1+0x1c40] ;  /* 0x001c4000010a7983 */ /* 0x000ee80000300800 */
[----:B------:R0:W-:Y:S02]  /*25c70*/  STL.64 [R1+0x1bd0], R20 ;  /* 0x001bd01401007387 */ /* 0x0001e40000100a00 */
[----:B0-----:R-:W-:Y:S01]  /*25c80*/  IMAD.MOV.U32 R20, RZ, RZ, R8 ;  /* 0x000000ffff147224 */ /* 0x001fe200078e0008 */
[----:B------:R-:W-:Y:S01]  /*25c90*/  MOV R21, R9 ;  /* 0x0000000900157202 */ /* 0x000fe20000000f00 */
[----:B------:R-:W4:Y:S04]  /*25ca0*/  LDL.LU R8, [R1+0x1c3c] ;  /* 0x001c3c0001087983 */ /* 0x000f280000300800 */
[----:B------:R-:W3:Y:S04]  /*25cb0*/  LDL.LU R9, [R1+0x1c38] ;  /* 0x001c380001097983 */ /* 0x000ee80000300800 */
[----:B------:R0:W-:Y:S02]  /*25cc0*/  STL.64 [R1+0x1be8], R20 ;  /* 0x001be81401007387 */ /* 0x0001e40000100a00 */
[----:B0-----:R-:W-:-:S02]  /*25cd0*/  MOV R20, R19 ;  /* 0x0000001300147202 */ /* 0x001fc40000000f00 */
[----:B------:R-:W-:-:S05]  /*25ce0*/  MOV R21, R18 ;  /* 0x0000001200157202 */ /* 0x000fca0000000f00 */
[----:B------:R2:W-:Y:S02]  /*25cf0*/  STL.64 [R1+0x1c00], R20 ;  /* 0x001c001401007387 */ /* 0x0005e40000100a00 */
[----:B--2---:R-:W-:Y:S02]  /*25d00*/  HMMA.16816.F32.BF16 R20, R12, R4, R24 ;  /* 0x000000040c14723c */ /* 0x004fe40000041818 */
[----:B------:R-:W2:-:S15]  /*25d10*/  LDL.LU R24, [R1+0x160] ;  /* 0x0001600001187983 */ /* 0x000e9e0000300800 */
[----:B------:R-:W-:-:S06]  /*25d20*/  NOP ;  /* 0x0000000000007918 */ /* 0x000fcc0000000000 */
[----:B------:R0:W-:Y:S04]  /*25d30*/  STL.64 [R1+0x20], R20 ;  /* 0x0000201401007387 */ /* 0x0001e80000100a00 */
[----:B------:R-:W-:Y:S04]  /*25d40*/  STL.64 [R1+0x28], R22 ;  /* 0x0000281601007387 */ /* 0x000fe80000100a00 */
[----:B------:R-:W2:Y:S01]  /*25d50*/  LDL.LU R25, [R1+0x164] ;  /* 0x0001640001197983 */ /* 0x000ea20000300800 */
[----:B0-----:R-:W-:Y:S02]  /*25d60*/  MOV R21, R16 ;  /* 0x0000001000157202 */ /* 0x001fe40000000f00 */
[----:B------:R-:W-:Y:S01]  /*25d70*/  MOV R20, R17 ;  /* 0x0000001100147202 */ /* 0x000fe20000000f00 */
[----:B----4-:R-:W-:Y:S01]  /*25d80*/  IMAD.MOV.U32 R27, RZ, RZ, R8 ;  /* 0x000000ffff1b7224 */ /* 0x010fe200078e0008 */
[----:B---3--:R-:W-:-:S02]  /*25d90*/  MOV R26, R9 ;  /* 0x00000009001a7202 */ /* 0x008fc40000000f00 */
[----:B------:R-:W2:Y:S04]  /*25da0*/  LDL.LU.64 R8, [R1+0x1f0] ;  /* 0x0001f00001087983 */ /* 0x000ea80000300a00 */
[----:B------:R-:W3:Y:S04]  /*25db0*/  LDL.LU R16, [R1+0x140] ;  /* 0x0001400001107983 */ /* 0x000ee80000300800 */
[----:B------:R-:W3:Y:S04]  /*25dc0*/  LDL.LU R17, [R1+0x144] ;  /* 0x0001440001117983 */ /* 0x000ee80000300800 */
[----:B------:R-:W3:Y:S04]  /*25dd0*/  LDL.LU R18, [R1+0x148] ;  /* 0x0001480001127983 */ /* 0x000ee80000300800 */
[----:B------:R-:W3:Y:S04]  /*25de0*/  LDL.LU R19, [R1+0x14c] ;  /* 0x00014c0001137983 */ /* 0x000ee80000300800 */
[----:B------:R-:W-:Y:S04]  /*25df0*/  STL.64 [R1+0x1bc8], R6 ;  /* 0x001bc80601007387 */ /* 0x000fe80000100a00 */
[----:B------:R0:W-:Y:S04]  /*25e00*/  STL.64 [R1+0x1bc0], R4 ;  /* 0x001bc00401007387 */ /* 0x0001e80000100a00 */
[----:B0-----:R-:W4:Y:S04]  /*25e10*/  LDL.LU R4, [R1+0xa0] ;  /* 0x0000a00001047983 */ /* 0x001f280000300800 */
[----:B------:R-:W4:Y:S04]  /*25e20*/  LDL.LU R5, [R1+0xa4] ;  /* 0x0000a40001057983 */ /* 0x000f280000300800 */
[----:B------:R-:W2:Y:S04]  /*25e30*/  LDL.LU R6, [R1+0xa8] ;  /* 0x0000a80001067983 */ /* 0x000ea80000300800 */
[----:B------:R-:W2:Y:S04]  /*25e40*/  LDL.LU R7, [R1+0xac] ;  /* 0x0000ac0001077983 */ /* 0x000ea80000300800 */
[----:B--2---:R0:W-:Y:S04]  /*25e50*/  STL.64 [R1+0x1be0], R6 ;  /* 0x001be00601007387 */ /* 0x0041e80000100a00 */
[----:B----4-:R1:W-:Y:S01]  /*25e60*/  STL.64 [R1+0x1bd8], R4 ;  /* 0x001bd80401007387 */ /* 0x0103e20000100a00 */
[----:B0-----:R-:W-:Y:S01]  /*25e70*/  IMAD.MOV.U32 R6, RZ, RZ, R28 ;  /* 0x000000ffff067224 */ /* 0x001fe200078e001c */
[----:B-1----:R-:W-:-:S02]  /*25e80*/  MOV R4, R10 ;  /* 0x0000000a00047202 */ /* 0x002fc40000000f00 */
[----:B------:R-:W-:Y:S01]  /*25e90*/  MOV R7, R29 ;  /* 0x0000001d00077202 */ /* 0x000fe20000000f00 */
[----:B------:R-:W2:Y:S01]  /*25ea0*/  LDL.LU R10, [R1+0x1c34] ;  /* 0x001c3400010a7983 */ /* 0x000ea20000300800 */
[----:B------:R-:W-:-:S03]  /*25eb0*/  MOV R5, R11 ;  /* 0x0000000b00057202 */ /* 0x000fc60000000f00 */
[----:B------:R-:W4:Y:S04]  /*25ec0*/  LDL.LU R11, [R1+0x1c30] ;  /* 0x001c3000010b7983 */ /* 0x000f280000300800 */
[----:B------:R-:W3:Y:S04]  /*25ed0*/  LDL.LU R28, [R1+0x1c2c] ;  /* 0x001c2c00011c7983 */ /* 0x000ee80000300800 */
[----:B------:R-:W3:Y:S04]  /*25ee0*/  LDL.LU R29, [R1+0x1c28] ;  /* 0x001c2800011d7983 */ /* 0x000ee80000300800 */
[----:B------:R-:W-:Y:S04]  /*25ef0*/  STL.64 [R1+0x1bf8], R6 ;  /* 0x001bf80601007387 */ /* 0x000fe80000100a00 */
[----:B------:R0:W-:Y:S04]  /*25f00*/  STL.64 [R1+0x1bf0], R4 ;  /* 0x001bf00401007387 */ /* 0x0001e80000100a00 */
[----:B0-----:R-:W2:Y:S04]  /*25f10*/  LDL.LU R4, [R1+0x100] ;  /* 0x0001000001047983 */ /* 0x001ea80000300800 */
[----:B------:R-:W2:Y:S04]  /*25f20*/  LDL.LU R5, [R1+0x104] ;  /* 0x0001040001057983 */ /* 0x000ea80000300800 */
[----:B------:R-:W4:Y:S04]  /*25f30*/  LDL.LU R6, [R1+0x108] ;  /* 0x0001080001067983 */ /* 0x000f280000300800 */
[----:B------:R-:W4:Y:S01]  /*25f40*/  LDL.LU R7, [R1+0x10c] ;  /* 0x00010c0001077983 */ /* 0x000f220000300800 */
[----:B------:R-:W-:Y:S06]  /*25f50*/  HMMA.16816.F32.BF16 R24, R12, R8, R24 ;  /* 0x000000080c18723c */ /* 0x000fec0000041818 */
[----:B------:R-:W-:-:S02]  /*25f60*/  MOV R23, R8 ;  /* 0x0000000800177202 */ /* 0x000fc40000000f00 */
[----:B------:R-:W-:Y:S01]  /*25f70*/  MOV R22, R9 ;  /* 0x0000000900167202 */ /* 0x000fe20000000f00 */
[----:B----4-:R0:W-:Y:S04]  /*25f80*/  STL.64 [R1+0x1c10], R6 ;  /* 0x001c100601007387 */ /* 0x0101e80000100a00 */
[----:B--2---:R-:W-:Y:S01]  /*25f90*/  STL.64 [R1+0x1c08], R4 ;  /* 0x001c080401007387 */ /* 0x004fe20000100a00 */
[----:B0-----:R-:W-:Y:S01]  /*25fa0*/  MOV R6, R11 ;  /* 0x0000000b00067202 */ /* 0x001fe20000000f00 */
[----:B------:R-:W-:Y:S02]  /*25fb0*/  IMAD.MOV.U32 R7, RZ, RZ, R10 ;  /* 0x000000ffff077224 */ /* 0x000fe400078e000a */
[----:B------:R-:W2:Y:S04]  /*25fc0*/  LDL.LU.64 R10, [R1+0x1c20] ;  /* 0x001c2000010a7983 */ /* 0x000ea80000300a00 */
[----:B------:R-:W2:Y:S04]  /*25fd0*/  LDL.LU.64 R8, [R1+0x1c18] ;  /* 0x001c180001087983 */ /* 0x000ea80000300a00 */
[----:B------:R-:W-:Y:S04]  /*25fe0*/  STL.64 [R1+0x1b00], R26 ;  /* 0x001b001a01007387 */ /* 0x000fe80000100a00 */
[----:B------:R0:W-:Y:S04]  /*25ff0*/  STL.64 [R1+0x1af8], R24 ;  /* 0x001af81801007387 */ /* 0x0001e80000100a00 */
[----:B0-----:R-:W4:Y:S01]  /*26000*/  LDL.LU.64 R24, [R1+0x170] ;  /* 0x0001700001187983 */ /* 0x001f220000300a00 */
[----:B---3--:R-:W-:-:S02]  /*26010*/  MOV R4, R29 ;  /* 0x0000001d00047202 */ /* 0x008fc40000000f00 */
[----:B------:R-:W-:Y:S02]  /*26020*/  MOV R5, R28 ;  /* 0x0000001c00057202 */ /* 0x000fe40000000f00 */
[----:B------:R-:W-:Y:S02]  /*26030*/  MOV R12, R23 ;  /* 0x00000017000c7202 */ /* 0x000fe40000000f00 */
[----:B------:R-:W-:Y:S01]  /*26040*/  MOV R13, R22 ;  /* 0x00000016000d7202 */ /* 0x000fe20000000f00 */
[----:B------:R-:W3:Y:S02]  /*26050*/  LDL.LU.64 R26, [R1+0x178] ;  /* 0x00017800011a7983 */ /* 0x000ee40000300a00 */
[C---:B--2---:R-:W-:Y:S06]  /*26060*/  HMMA.16816.F32.BF16 R20, R8.reuse, R20, R4 ;  /* 0x000000140814723c */ /* 0x044fec0000041804 */
[----:B----4-:R-:W-:-:S15]  /*26070*/  HMMA.16816.F32.BF16 R16, R8, R24, R16 ;  /* 0x000000180810723c */ /* 0x010fde0000041810 */
[----:B------:R-:W-:-:S08]  /*26080*/  NOP ;  /* 0x0000000000007918 */ /* 0x000fd00000000000 */
[----:B------:R-:W-:Y:S04]  /*26090*/  STL.64 [R1+0x1b10], R18 ;  /* 0x001b101201007387 */ /* 0x000fe80000100a00 */
[----:B------:R0:W-:Y:S04]  /*260a0*/  STL.64 [R1+0x1b08], R16 ;  /* 0x001b081001007387 */ /* 0x0001e80000100a00 */
[----:B0-----:R-:W2:Y:S04]  /*260b0*/  LDL.LU.64 R16, [R1+0x1e0] ;  /* 0x0001e00001107983 */ /* 0x001ea80000300a00 */
[----:B------:R-:W4:Y:S04]  /*260c0*/  LDL.64 R18, [R1+0x1e8] ;  /* 0x0001e80001127983 */ /* 0x000f280000100a00 */
[----:B------:R-:W3:Y:S04]  /*260d0*/  LDL.LU.64 R6, [R1+0x1c10] ;  /* 0x001c100001067983 */ /* 0x000ee80000300a00 */
[----:B------:R-:W3:Y:S04]  /*260e0*/  LDL.LU.64 R4, [R1+0x1c08] ;  /* 0x001c080001047983 */ /* 0x000ee80000300a00 */
[----:B------:R0:W-:Y:S04]  /*260f0*/  STL.64 [R1+0x140], R20 ;  /* 0x0001401401007387 */ /* 0x0001e80000100a00 */
[----:B------:R3:W-:Y:S04]  /*26100*/  STL.64 [R1+0x148], R22 ;  /* 0x0001481601007387 */ /* 0x0007e80000100a00 */
[----:B0-----:R-:W3:Y:S02]  /*26110*/  LDL.LU.64 R20, [R1+0x1c00] ;  /* 0x001c000001147983 */ /* 0x001ee40000300a00 */
[----:B---3--:R-:W-:Y:S02]  /*26120*/  HMMA.16816.F32.BF16 R20, R8, R20, R4 ;  /* 0x000000140814723c */ /* 0x008fe40000041804 */
[----:B------:R-:W3:Y:S04]  /*26130*/  LDL.LU.64 R6, [R1+0x1bf8] ;  /* 0x001bf80001067983 */ /* 0x000ee80000300a00 */
[----:B------:R-:W3:-:S15]  /*26140*/  LDL.LU.64 R4, [R1+0x1bf0] ;  /* 0x001bf00001047983 */ /* 0x000ede0000300a00 */
[----:B------:R-:W-:-:S02]  /*26150*/  NOP ;  /* 0x0000000000007918 */ /* 0x000fc40000000000 */
[----:B------:R0:W-:Y:S04]  /*26160*/  STL.64 [R1+0x130], R20 ;  /* 0x0001301401007387 */ /* 0x0001e80000100a00 */
[----:B0-----:R-:W3:Y:S01]  /*26170*/  LDL.LU.64 R20, [R1+0x1be8] ;  /* 0x001be80001147983 */ /* 0x001ee20000300a00 */
[----:B------:R-:W-:Y:S01]  /*26180*/  IMAD.MOV.U32 R29, RZ, RZ, R22 ;  /* 0x000000ffff1d7224 */ /* 0x000fe200078e0016 */
[----:B------:R-:W-:-:S04]  /*26190*/  MOV R28, R23 ;  /* 0x00000017001c7202 */ /* 0x000fc80000000f00 */
[----:B------:R-:W-:Y:S04]  /*261a0*/  STL [R1+0x1ad4], R29 ;  /* 0x001ad41d01007387 */ /* 0x000fe80000100800 */
[----:B------:R-:W-:Y:S01]  /*261b0*/  STL [R1+0x1ad0], R28 ;  /* 0x001ad01c01007387 */ /* 0x000fe20000100800 */
[----:B---3--:R-:W-:Y:S03]  /*261c0*/  HMMA.16816.F32.BF16 R20, R8, R20, R4 ;  /* 0x000000140814723c */ /* 0x008fe60000041804 */
[----:B------:R-:W3:Y:S04]  /*261d0*/  LDL.LU.64 R6, [R1+0x1be0] ;  /* 0x001be00001067983 */ /* 0x000ee80000300a00 */
[----:B------:R-:W3:-:S15]  /*261e0*/  LDL.LU.64 R4, [R1+0x1bd8] ;  /* 0x001bd80001047983 */ /* 0x000ede0000300a00 */
[----:B------:R-:W-:-:S01]  /*261f0*/  NOP ;  /* 0x0000000000007918 */ /* 0x000fc20000000000 */
[----:B------:R0:W-:Y:S04]  /*26200*/  STL.64 [R1+0x120], R20 ;  /* 0x0001201401007387 */ /* 0x0001e80000100a00 */
[----:B------:R3:W-:Y:S04]  /*26210*/  STL.64 [R1+0x128], R22 ;  /* 0x0001281601007387 */ /* 0x0007e80000100a00 */
[----:B0-----:R-:W3:Y:S02]  /*26220*/  LDL.LU.64 R20, [R1+0x1bd0] ;  /* 0x001bd00001147983 */ /* 0x001ee40000300a00 */
[----:B---3--:R-:W-:Y:S02]  /*26230*/  HMMA.16816.F32.BF16 R20, R8, R20, R4 ;  /* 0x000000140814723c */ /* 0x008fe40000041804 */
[----:B------:R-:W3:Y:S04]  /*26240*/  LDL.LU.64 R6, [R1+0x1bc8] ;  /* 0x001bc80001067983 */ /* 0x000ee80000300a00 */
[----:B------:R-:W3:-:S15]  /*26250*/  LDL.LU.64 R4, [R1+0x1bc0] ;  /* 0x001bc00001047983 */ /* 0x000ede0000300a00 */
[----:B------:R-:W-:-:S02]  /*26260*/  NOP ;  /* 0x0000000000007918 */ /* 0x000fc40000000000 */
[----:B------:R-:W-:Y:S04]  /*26270*/  STL.64 [R1+0x110], R20 ;  /* 0x0001101401007387 */ /* 0x000fe80000100a00 */
[----:B------:R0:W-:Y:S04]  /*26280*/  STL.64 [R1+0x118], R22 ;  /* 0x0001181601007387 */ /* 0x0001e80000100a00 */
[----:B0-----:R-:W2:Y:S04]  /*26290*/  LDL.LU.64 R22, [R1+0x1bb8] ;  /* 0x001bb80001167983 */ /* 0x001ea80000300a00 */
[----:B------:R-:W2:Y:S02]  /*262a0*/  LDL.LU.64 R20, [R1+0x1bb0] ;  /* 0x001bb00001147983 */ /* 0x000ea40000300a00 */
[----:B--2---:R-:W-:-:S15]  /*262b0*/  HMMA.16816.F32.BF16 R20, R8, R16, R20 ;  /* 0x000000100814723c */ /* 0x004fde0000041814 */
[----:B------:R-:W-:-:S08]  /*262c0*/  NOP ;  /* 0x0000000000007918 */ /* 0x000fd00000000000 */
[----:B------:R-:W-:Y:S04]  /*262d0*/  STL.64 [R1+0x100], R20 ;  /* 0x0001001401007387 */ /* 0x000fe80000100a00 */
[----:B------:R0:W-:Y:S04]  /*262e0*/  STL.64 [R1+0x108], R22 ;  /* 0x0001081601007387 */ /* 0x0001e80000100a00 */
[----:B0-----:R-:W2:Y:S04]  /*262f0*/  LDL.LU.64 R22, [R1+0x1ba8] ;  /* 0x001ba80001167983 */ /* 0x001ea80000300a00 */
[----:B------:R-:W2:Y:S04]  /*26300*/  LDL.LU.64 R20, [R1+0x1ba0] ;  /* 0x001ba00001147983 */ /* 0x000ea80000300a00 */
[----:B----4-:R0:W-:Y:S01]  /*26310*/  STL.64 [R1+0x1b28], R18 ;  /* 0x001b281201007387 */ /* 0x0101e20000100a00 */
[----:B---3--:R-:W-:-:S02]  /*26320*/  MOV R17, R7 ;  /* 0x0000000700117202 */ /* 0x008fc40000000f00 */
[----:B0-----:R-:W-:Y:S02]  /*26330*/  MOV R18, R6 ;  /* 0x0000000600127202 */ /* 0x001fe40000000f00 */
[----:B------:R-:W-:Y:S02]  /*26340*/  MOV R16, R2 ;  /* 0x0000000200107202 */ /* 0x000fe40000000f00 */
[----:B------:R-:W3:Y:S01]  /*26350*/  LDL.LU R2, [R1+0x1b98] ;  /* 0x001b980001027983 */ /* 0x000ee20000300800 */
[----:B--2---:R-:W-:Y:S03]  /*26360*/  HMMA.16816.F32.BF16 R4, R8, R4, R20 ;  /* 0x000000040804723c */ /* 0x004fe60000041814 */
[----:B------:R-:W2:-:S15]  /*26370*/  LDL.LU.64 R20, [R1+0x1b90] ;  /* 0x001b900001147983 */ /* 0x000e9e0000300a00 */
[----:B------:R-:W-:-:S05]  /*26380*/  NOP ;  /* 0x0000000000007918 */ /* 0x000fca0000000000 */
[----:B------:R0:W-:Y:S01]  /*26390*/  STL.64 [R1+0xf0], R4 ;  /* 0x0000f00401007387 */ /* 0x0001e20000100a00 */
[----:B------:R-:W-:Y:S02]  /*263a0*/  MOV R29, R6 ;  /* 0x00000006001d7202 */ /* 0x000fe40000000f00 */
[----:B------:R-:W-:Y:S02]  /*263b0*/  MOV R28, R7 ;  /* 0x00000007001c7202 */ /* 0x000fe40000000f00 */
[----:B------:R-:W4:Y:S04]  /*263c0*/  LDL.LU.64 R6, [R1+0x1b88] ;  /* 0x001b880001067983 */ /* 0x000f280000300a00 */
[----:B0-----:R-:W4:Y:S04]  /*263d0*/  LDL.LU.64 R4, [R1+0x1b80] ;  /* 0x001b800001047983 */ /* 0x001f280000300a00 */
[----:B------:R-:W-:Y:S04]  /*263e0*/  STL [R1+0x1adc], R28 ;  /* 0x001adc1c01007387 */ /* 0x000fe80000100800 */
[----:B------:R-:W-:Y:S01]  /*263f0*/  STL [R1+0x1ad8], R29 ;  /* 0x001ad81d01007387 */ /* 0x000fe20000100800 */
[----:B----4-:R-:W-:Y:S03]  /*26400*/  HMMA.16816.F32.BF16 R8, R8, R12, R4 ;  /* 0x0000000c0808723c */ /* 0x010fe60000041804 */
[----:B------:R-:W0:Y:S04]  /*26410*/  LDSM.16.M88.4 R12, [R0+UR6+0x14080] ;  /* 0x01408006000c783b */ /* 0x000e280008000200 */
[----:B------:R-:W4:Y:S04]  /*26420*/  LDL.LU.64 R6, [R1+0x1b78] ;  /* 0x001b780001067983 */ /* 0x000f280000300a00 */
[----:B------:R-:W4:Y:S04]  /*26430*/  LDL.LU.64 R4, [R1+0x1b70] ;  /* 0x001b700001047983 */ /* 0x000f280000300a00 */
[----:B0-----:R0:W-:Y:S08]  /*26440*/  STL.64 [R1+0x1a58], R14 ;  /* 0x001a580e01007387 */ /* 0x0011f00000100a00 */
[----:B------:R-:W-:Y:S04]  /*26450*/  STL.64 [R1+0xe0], R8 ;  /* 0x0000e00801007387 */ /* 0x000fe80000100a00 */
[----:B------:R4:W-:Y:S04]  /*26460*/  STL.64 [R1+0xe8], R10 ;  /* 0x0000e80a01007387 */ /* 0x0009e80000100a00 */
[----:B------:R-:W-:Y:S04]  /*26470*/  STL.64 [R1+0x1a50], R12 ;  /* 0x001a500c01007387 */ /* 0x000fe80000100a00 */
[----:B0-----:R-:W2:Y:S04]  /*26480*/  LDL.LU R14, [R1+0x1f8] ;  /* 0x0001f800010e7983 */ /* 0x001ea80000300800 */
[----:B------:R-:W2:Y:S01]  /*26490*/  LDL.LU R15, [R1+0x1fc] ;  /* 0x0001fc00010f7983 */ /* 0x000ea20000300800 */
[----:B------:R-:W-:Y:S01]  /*264a0*/  IMAD.MOV.U32 R19, RZ, RZ, R3 ;  /* 0x000000ffff137224 */ /* 0x000fe200078e0003 */
[----:B------:R-:W-:-:S02]  /*264b0*/  MOV R22, R26 ;  /* 0x0000001a00167202 */ /* 0x000fc40000000f00 */
[----:B------:R-:W-:-:S04]  /*264c0*/  MOV R23, R27 ;  /* 0x0000001b00177202 */ /* 0x000fc80000000f00 */
[----:B----4-:R-:W-:Y:S01]  /*264d0*/  HMMA.16816.F32.BF16 R8, R4, R26, R16 ;  /* 0x0000001a0408723c */ /* 0x010fe20000041810 */
[----:B---3--:R-:W-:Y:S04]  /*264e0*/  LDSM.16.M88.4 R16, [R2+UR6+0x2080] ;  /* 0x002080060210783b */ /* 0x008fe80008000200 */
[----:B--2---:R-:W-:Y:S04]  /*264f0*/  STL.64 [R1+0x1b68], R14 ;  /* 0x001b680e01007387 */ /* 0x004fe80000100a00 */
[----:B------:R-:W0:-:S15]  /*26500*/  LDSM.16.M88.4 R12, [R2+UR6+0x80] ;  /* 0x00008006020c783b */ /* 0x000e1e0008000200 */
[----:B------:R-:W-:Y:S01]  /*26510*/  IMAD.MOV.U32 R3, RZ, RZ, R11 ;  /* 0x000000ffff037224 */ /* 0x000fe200078e000b */
[----:B0-----:R-:W-:Y:S04]  /*26520*/  STL.64 [R1+0x230], R12 ;  /* 0x0002300c01007387 */ /* 0x001fe80000100a00 */
[----:B------:R0:W-:Y:S04]  /*26530*/  STL.64 [R1+0x238], R14 ;  /* 0x0002380e01007387 */ /* 0x0001e80000100a00 */
[----:B------:R-:W-:Y:S04]  /*26540*/  STL.64 [R1+0xd0], R8 ;  /* 0x0000d00801007387 */ /* 0x000fe80000100a00 */
[----:B------:R-:W-:Y:S04]  /*26550*/  STL [R1+0xd8], R10 ;  /* 0x0000d80a01007387 */ /* 0x000fe80000100800 */
[----:B------:R-:W1:Y:S04]  /*26560*/  LDSM.16.M88.4 R8, [R2+UR6+0x4080] ;  /* 0x004080060208783b */ /* 0x000e680008000200 */
[----:B------:R-:W-:Y:S04]  /*26570*/  STL.64 [R1+0x1b20], R22 ;  /* 0x001b201601007387 */ /* 0x000fe80000100a00 */
[----:B------:R-:W-:Y:S04]  /*26580*/  STL.64 [R1+0x1b18], R20 ;  /* 0x001b181401007387 */ /* 0x000fe80000100a00 */
[----:B------:R-:W-:Y:S04]  /*26590*/  STL [R1+0x1a68], R3 ;  /* 0x001a680301007387 */ /* 0x000fe80000100800 */
[----:B0-----:R-:W2:Y:S04]  /*265a0*/  LDL.LU.64 R14, [R1+0x188] ;  /* 0x00018800010e7983 */ /* 0x001ea80000300a00 */
[----:B------:R-:W-:Y:S04]  /*265b0*/  STL.64 [R1+0x190], R16 ;  /* 0x0001901001007387 */ /* 0x000fe80000100a00 */
[----:B------:R-:W-:Y:S04]  /*265c0*/  STL.64 [R1+0x198], R18 ;  /* 0x0001981201007387 */ /* 0x000fe80000100a00 */
[----:B------:R-:W3:Y:S04]  /*265d0*/  LDL.LU R24, [R1+0x20] ;  /* 0x0000200001187983 */ /* 0x000ee80000300800 */
[----:B-1----:R-:W-:Y:S04]  /*265e0*/  STL.64 [R1+0x250], R8 ;  /* 0x0002500801007387 */ /* 0x002fe80000100a00 */
[----:B------:R0:W-:Y:S04]  /*265f0*/  STL.64 [R1+0x258], R10 ;  /* 0x0002580a01007387 */ /* 0x0001e80000100a00 */
[----:B------:R-:W3:Y:S04]  /*26600*/  LDL.LU R25, [R1+0x24] ;  /* 0x0000240001197983 */ /* 0x000ee80000300800 */
[----:B------:R-:W4:Y:S04]  /*26610*/  LDL.LU R26, [R1+0x28] ;  /* 0x00002800011a7983 */ /* 0x000f280000300800 */
[----:B------:R-:W4:Y:S04]  /*26620*/  LDL.LU R27, [R1+0x2c] ;  /* 0x00002c00011b7983 */ /* 0x000f280000300800 */
[----:B0-----:R-:W2:Y:S04]  /*26630*/  LDL R10, [R1+0x1a8] ;  /* 0x0001a800010a7983 */ /* 0x001ea80000100800 */
[----:B------:R-:W2:Y:S04]  /*26640*/  LDL R11, [R1+0x1ac] ;  /* 0x0001ac00010b7983 */ /* 0x000ea80000100800 */
[----:B--2---:R0:W-:Y:S04]  /*26650*/  STL.64 [R1+0x1b60], R10 ;  /* 0x001b600a01007387 */ /* 0x0041e80000100a00 */
[----:B------:R-:W2:Y:S04]  /*26660*/  LDL.LU R8, [R1+0x10] ;  /* 0x0000100001087983 */ /* 0x000ea80000300800 */
[----:B------:R-:W2:Y:S04]  /*26670*/  LDL.LU R9, [R1+0x14] ;  /* 0x0000140001097983 */ /* 0x000ea80000300800 */
[----:B0-----:R-:W2:Y:S04]  /*26680*/  LDL.LU R10, [R1+0x18] ;  /* 0x00001800010a7983 */ /* 0x001ea80000300800 */
[----:B------:R-:W2:Y:S04]  /*26690*/  LDL.LU R11, [R1+0x1c] ;  /* 0x00001c00010b7983 */ /* 0x000ea80000300800 */
[----:B----4-:R-:W-:Y:S04]  /*266a0*/  STL.64 [R1+0x1b38], R26 ;  /* 0x001b381a01007387 */ /* 0x010fe80000100a00 */
[----:B---3--:R0:W-:Y:S04]  /*266b0*/  STL.64 [R1+0x1b30], R24 ;  /* 0x001b301801007387 */ /* 0x0081e80000100a00 */
[----:B0-----:R-:W3:Y:S04]  /*266c0*/  LDL.LU R24, [R1+0x40] ;  /* 0x0000400001187983 */ /* 0x001ee80000300800 */
[----:B------:R-:W3:Y:S04]  /*266d0*/  LDL.LU R25, [R1+0x44] ;  /* 0x0000440001197983 */ /* 0x000ee80000300800 */
[----:B------:R-:W4:Y:S04]  /*266e0*/  LDL.LU R26, [R1+0x48] ;  /* 0x00004800011a7983 */ /* 0x000f280000300800 */
[----:B------:R-:W4:Y:S04]  /*266f0*/  LDL.LU R27, [R1+0x4c] ;  /* 0x00004c00011b7983 */ /* 0x000f280000300800 */
[----:B----4-:R0:W-:Y:S04]  /*26700*/  STL.64 [R1+0x1b48], R26 ;  /* 0x001b481a01007387 */ /* 0x0101e80000100a00 */
[----:B---3--:R1:W-:Y:S04]  /*26710*/  STL.64 [R1+0x1b40], R24 ;  /* 0x001b401801007387 */ /* 0x0083e80000100a00 */
[----:B0-----:R-:W3:Y:S01]  /*26720*/  LDL.64 R26, [R1+0x1c8] ;  /* 0x0001c800011a7983 */ /* 0x001ee20000100a00 */
[----:B--2---:R-:W-:Y:S03]  /*26730*/  HMMA.16816.F32.BF16 R8, R4, R14, R8 ;  /* 0x0000000e0408723c */ /* 0x004fe60000041808 */
[----:B---3--:R0:W-:Y:S04]  /*26740*/  STL.64 [R1+0x1b58], R26 ;  /* 0x001b581a01007387 */ /* 0x0081e80000100a00 */
[----:B-1----:R-:W2:Y:S04]  /*26750*/  LDL.LU R24, [R1] ;  /* 0x0000000001187983 */ /* 0x002ea80000300800 */
[----:B------:R-:W2:Y:S04]  /*26760*/  LDL.LU R25, [R1+0x4] ;  /* 0x0000040001197983 */ /* 0x000ea80000300800 */
[----:B0-----:R-:W2:Y:S04]  /*26770*/  LDL.LU R26, [R1+0x8] ;  /* 0x00000800011a7983 */ /* 0x001ea80000300800 */
[----:B------:R-:W2:Y:S04]  /*26780*/  LDL.LU R27, [R1+0xc] ;  /* 0x00000c00011b7983 */ /* 0x000ea80000300800 */
[----:B------:R-:W3:Y:S01]  /*26790*/  LDL.LU.64 R18, [R1+0x1b8] ;  /* 0x0001b80001127983 */ /* 0x000ee20000300a00 */
[----:B------:R-:W-:-:S02]  /*267a0*/  MOV R28, R14 ;  /* 0x0000000e001c7202 */ /* 0x000fc40000000f00 */
[----:B------:R-:W-:Y:S02]  /*267b0*/  MOV R29, R15 ;  /* 0x0000000f001d7202 */ /* 0x000fe40000000f00 */
[----:B------:R-:W-:Y:S01]  /*267c0*/  MOV R3, R11 ;  /* 0x0000000b00037202 */ /* 0x000fe20000000f00 */
[----:B---3--:R0:W-:Y:S04]  /*267d0*/  STL.64 [R1+0x1b50], R18 ;  /* 0x001b501201007387 */ /* 0x0081e80000100a00 */
[----:B------:R-:W3:Y:S04]  /*267e0*/  LDL.LU R16, [R1+0x50] ;  /* 0x0000500001107983 */ /* 0x000ee80000300800 */
[----:B------:R-:W3:Y:S04]  /*267f0*/  LDL.LU R17, [R1+0x54] ;  /* 0x0000540001117983 */ /* 0x000ee80000300800 */
[----:B0-----:R-:W3:Y:S04]  /*26800*/  LDL.LU R18, [R1+0x58] ;  /* 0x0000580001127983 */ /* 0x001ee80000300800 */
[----:B------:R-:W3:Y:S04]  /*26810*/  LDL.LU R19, [R1+0x5c] ;  /* 0x00005c0001137983 */ /* 0x000ee80000300800 */
[----:B------:R-:W4:Y:S04]  /*26820*/  LDL.LU R20, [R1+0x30] ;  /* 0x0000300001147983 */ /* 0x000f280000300800 */
[----:B------:R-:W4:Y:S04]  /*26830*/  LDL.LU R21, [R1+0x34] ;  /* 0x0000340001157983 */ /* 0x000f280000300800 */
[----:B------:R-:W4:Y:S04]  /*26840*/  LDL.LU R22, [R1+0x38] ;  /* 0x0000380001167983 */ /* 0x000f280000300800 */
[----:B------:R-:W4:Y:S04]  /*26850*/  LDL.LU R23, [R1+0x3c] ;  /* 0x00003c0001177983 */ /* 0x000f280000300800 */
[----:B------:R-:W4:Y:S04]  /*26860*/  LDL.LU.64 R14, [R1+0x1b68] ;  /* 0x001b6800010e7983 */ /* 0x000f280000300a00 */
[----:B------:R-:W-:Y:S04]  /*26870*/  STL.64 [R1+0xc0], R8 ;  /* 0x0000c00801007387 */ /* 0x000fe80000100a00 */
[----:B------:R-:W-:Y:S04]  /*26880*/  STL [R1+0xc8], R10 ;  /* 0x0000c80a01007387 */ /* 0x000fe80000100800 */
[----:B------:R-:W0:Y:S04]  /*26890*/  LDSM.16.M88.4 R8, [R2+UR6+0x6080] ;  /* 0x006080060208783b */ /* 0x000e280008000200 */
[----:B------:R-:W-:Y:S04]  /*268a0*/  STL [R1+0x1ae4], R28 ;  /* 0x001ae41c01007387 */ /* 0x000fe80000100800 */
[----:B------:R-:W-:Y:S04]  /*268b0*/  STL [R1+0x1ae0], R29 ;  /* 0x001ae01d01007387 */ /* 0x000fe80000100800 */
[----:B------:R-:W-:Y:S04]  /*268c0*/  STL [R1+0x1a74], R3 ;  /* 0x001a740301007387 */ /* 0x000fe80000100800 */
[----:B0-----:R-:W-:Y:S04]  /*268d0*/  STL.64 [R1+0x240], R8 ;  /* 0x0002400801007387 */ /* 0x001fe80000100a00 */
[----:B------:R-:W-:Y:S04]  /*268e0*/  STL.64 [R1+0x248], R10 ;  /* 0x0002480a01007387 */ /* 0x000fe80000100a00 */
[----:B------:R-:W0:Y:S04]  /*268f0*/  LDSM.16.M88.4 R8, [R2+UR6+0x8080] ;  /* 0x008080060208783b */ /* 0x000e280008000200 */
[----:B0-----:R-:W-:Y:S04]  /*26900*/  STL.64 [R1+0x260], R8 ;  /* 0x0002600801007387 */ /* 0x001fe80000100a00 */
[----:B------:R-:W-:Y:S04]  /*26910*/  STL.64 [R1+0x268], R10 ;  /* 0x0002680a01007387 */ /* 0x000fe80000100a00 */
[----:B------:R-:W0:Y:S04]  /*26920*/  LDSM.16.M88.4 R8, [R2+UR6+0xa080] ;  /* 0x00a080060208783b */ /* 0x000e280008000200 */
[----:B0-----:R-:W-:Y:S04]  /*26930*/  STL.64 [R1+0x270], R8 ;  /* 0x0002700801007387 */ /* 0x001fe80000100a00 */
[----:B------:R-:W-:Y:S04]  /*26940*/  STL.64 [R1+0x278], R10 ;  /* 0x0002780a01007387 */ /* 0x000fe80000100a00 */
[----:B------:R-:W0:Y:S02]  /*26950*/  LDSM.16.M88.4 R8, [R2+UR6+0xc080] ;  /* 0x00c080060208783b */ /* 0x000e240008000200 */
[----:B0-----:R-:W-:-:S02]  /*26960*/  MOV R13, R8 ;  /* 0x00000008000d7202 */ /* 0x001fc40000000f00 */
[----:B------:R-:W-:Y:S01]  /*26970*/  STL.64 [R1+0x288], R10 ;  /* 0x0002880a01007387 */ /* 0x000fe20000100a00 */
[----:B------:R-:W-:-:S03]  /*26980*/  IMAD.MOV.U32 R12, RZ, RZ, R9 ;  /* 0x000000ffff0c7224 */ /* 0x000fc600078e0009 */
[----:B------:R-:W0:Y:S04]  /*26990*/  LDSM.16.M88.4 R8, [R2+UR6+0xe080] ;  /* 0x00e080060208783b */ /* 0x000e280008000200 */
[----:B------:R-:W-:Y:S04]  /*269a0*/  STL [R1+0x1a70], R12 ;  /* 0x001a700c01007387 */ /* 0x000fe80000100800 */
[----:B------:R-:W-:Y:S04]  /*269b0*/  STL [R1+0x1a6c], R13 ;  /* 0x001a6c0d01007387 */ /* 0x000fe80000100800 */
[----:B0-----:R-:W-:Y:S04]  /*269c0*/  STL.64 [R1+0x290], R8 ;  /* 0x0002900801007387 */ /* 0x001fe80000100a00 */
[----:B------:R0:W-:Y:S04]  /*269d0*/  STL.64 [R1+0x298], R10 ;  /* 0x0002980a01007387 */ /* 0x0001e80000100a00 */
[----:B0-----:R-:W2:Y:S02]  /*269e0*/  LDL.LU.64 R10, [R1+0x1b60] ;  /* 0x001b6000010a7983 */ /* 0x001ea40000300a00 */
[----:B--2---:R-:W-:Y:S02]  /*269f0*/  HMMA.16816.F32.BF16 R8, R4, R10, R24 ;  /* 0x0000000a0408723c */ /* 0x004fe40000041818 */
[----:B------:R-:W3:-:S15]  /*26a00*/  LDL.LU.64 R26, [R1+0x1b58] ;  /* 0x001b5800011a7983 */ /* 0x000ede0000300a00 */
[----:B------:R-:W-:-:S06]  /*26a10*/  NOP ;  /* 0x0000000000007918 */ /* 0x000fcc0000000000 */
[----:B------:R-:W-:Y:S01]  /*26a20*/  STL [R1+0xb0], R8 ;  /* 0x0000b00801007387 */ /* 0x000fe20000100800 */
[----:B------:R-:W-:Y:S02]  /*26a30*/  MOV R3, R9 ;  /* 0x0000000900037202 */ /* 0x000fe40000000f00 */
[----:B------:R-:W-:Y:S02]  /*26a40*/  MOV R12, R10 ;  /* 0x0000000a000c7202 */ /* 0x000fe40000000f00 */
[----:B------:R-:W-:Y:S02]  /*26a50*/  MOV R13, R11 ;  /* 0x0000000b000d7202 */ /* 0x000fe40000000f00 */
[----:B------:R-:W0:Y:S04]  /*26a60*/  LDSM.16.M88.4 R8, [R0+UR6+0x15080] ;  /* 0x015080060008783b */ /* 0x000e280008000200 */
[----:B------:R-:W-:Y:S04]  /*26a70*/  STL [R1+0x1a88], R3 ;  /* 0x001a880301007387 */ /* 0x000fe80000100800 */
[----:B0-----:R0:W-:Y:S04]  /*26a80*/  STL.64 [R1+0x19b8], R10 ;  /* 0x0019b80a01007387 */ /* 0x0011e80000100a00 */
[----:B------:R-:W-:Y:S04]  /*26a90*/  STL.64 [R1+0x19b0], R8 ;  /* 0x0019b00801007387 */ /* 0x000fe80000100a00 */
[----:B0-----:R-:W2:Y:S01]  /*26aa0*/  LDL.LU.64 R10, [R1+0x1d8] ;  /* 0x0001d800010a7983 */ /* 0x001ea20000300a00 */
[----:B---3--:R-:W-:Y:S06]  /*26ab0*/  HMMA.16816.F32.BF16 R16, R4, R26, R16 ;  /* 0x0000001a0410723c */ /* 0x008fec0000041810 */
[----:B------:R-:W-:-:S15]  /*26ac0*/  MOV R29, R26 ;  /* 0x0000001a001d7202 */ /* 0x000fde0000000f00 */
[----:B------:R-:W-:-:S02]  /*26ad0*/  NOP ;  /* 0x0000000000007918 */ /* 0x000fc40000000000 */
[----:B------:R-:W-:Y:S04]  /*26ae0*/  STL.64 [R1+0xa0], R16 ;  /* 0x0000a01001007387 */ /* 0x000fe80000100a00 */
[----:B------:R0:W-:Y:S04]  /*26af0*/  STL.64 [R1+0xa8], R18 ;  /* 0x0000a81201007387 */ /* 0x0001e80000100a00 */
[----:B0-----:R-:W3:Y:S04]  /*26b00*/  LDL.LU.64 R18, [R1+0x1b50] ;  /* 0x001b500001127983 */ /* 0x001ee80000300a00 */
[----:B------:R-:W3:Y:S04]  /*26b10*/  LDL.LU.64 R26, [R1+0x1b48] ;  /* 0x001b4800011a7983 */ /* 0x000ee80000300a00 */
[----:B------:R-:W3:Y:S04]  /*26b20*/  LDL.LU.64 R24, [R1+0x1b40] ;  /* 0x001b400001187983 */ /* 0x000ee80000300a00 */
[----:B------:R-:W-:Y:S01]  /*26b30*/  STL [R1+0x1ae8], R29 ;  /* 0x001ae81d01007387 */ /* 0x000fe20000100800 */
[----:B---3--:R-:W-:Y:S06]  /*26b40*/  HMMA.16816.F32.BF16 R24, R4, R18, R24 ;  /* 0x000000120418723c */ /* 0x008fec0000041818 */
[----:B------:R-:W-:Y:S01]  /*26b50*/  IMAD.MOV.U32 R2, RZ, RZ, R18 ;  /* 0x000000ffff027224 */ /* 0x000fe200078e0012 */
[----:B------:R-:W-:-:S15]  /*26b60*/  MOV R0, R19 ;  /* 0x0000001300007202 */ /* 0x000fde0000000f00 */
[----:B------:R-:W-:-:S01]  /*26b70*/  NOP ;  /* 0x0000000000007918 */ /* 0x000fc20000000000 */
[----:B------:R-:W-:Y:S04]  /*26b80*/  STL.64 [R1+0x90], R24 ;  /* 0x0000901801007387 */ /* 0x000fe80000100a00 */
[----:B------:R0:W-:Y:S04]  /*26b90*/  STL.64 [R1+0x98], R26 ;  /* 0x0000981a01007387 */ /* 0x0001e80000100a00 */
[----:B0-----:R-:W2:Y:S04]  /*26ba0*/  LDL.LU.64 R26, [R1+0x1b38] ;  /* 0x001b3800011a7983 */ /* 0x001ea80000300a00 */
[----:B------:R-:W2:Y:S04]  /*26bb0*/  LDL.LU.64 R24, [R1+0x1b30] ;  /* 0x001b300001187983 */ /* 0x000ea80000300a00 */
[----:B------:R-:W4:Y:S02]  /*26bc0*/  LDL.LU.64 R18, [R1+0x1b28] ;  /* 0x001b280001127983 */ /* 0x000f240000300a00 */
[C---:B----4-:R-:W-:Y:S06]  /*26bd0*/  HMMA.16816.F32.BF16 R20, R4.reuse, R18, R20 ;  /* 0x000000120414723c */ /* 0x050fec0000041814 */
[----:B--2---:R-:W-:Y:S01]  /*26be0*/  HMMA.16816.F32.BF16 R24, R4, R10, R24 ;  /* 0x0000000a0418723c */ /* 0x004fe20000041818 */
[----:B------:R-:W-:-:S15]  /*26bf0*/  MOV R3, R19 ;  /* 0x0000001300037202 */ /* 0x000fde0000000f00 */
[----:B------:R-:W-:-:S01]  /*26c00*/  NOP ;  /* 0x0000000000007918 */ /* 0x000fc20000000000 */
[----:B------:R-:W-:Y:S04]  /*26c10*/  STL.64 [R1+0x80], R20 ;  /* 0x0000801401007387 */ /* 0x000fe80000100a00 */
[----:B------:R0:W-:Y:S03]  /*26c20*/  STL.64 [R1+0x88], R22 ;  /* 0x0000881601007387 */ /* 0x0001e60000100a00 */
[----:B------:R-:W-:Y:S01]  /*26c30*/  IMAD.MOV.U32 R9, RZ, RZ, R26 ;  /* 0x000000ffff097224 */ /* 0x000fe200078e001a */
[----:B------:R-:W-:Y:S01]  /*26c40*/  MOV R8, R27 ;  /* 0x0000001b00087202 */ /* 0x000fe20000000f00 */
[----:B0-----:R-:W2:Y:S04]  /*26c50*/  LDL.LU.64 R22, [R1+0x1b20] ;  /* 0x001b200001167983 */ /* 0x001ea80000300a00 */
[----:B------:R-:W3:Y:S04]  /*26c60*/  LDL.LU.64 R20, [R1+0x1b18] ;  /* 0x001b180001147983 */ /* 0x000ee80000300a00 */
[----:B------:R-:W3:Y:S04]  /*26c70*/  LDL.LU.64 R18, [R1+0x1b10] ;  /* 0x001b100001127983 */ /* 0x000ee80000300a00 */
[----:B------:R-:W3:Y:S04]  /*26c80*/  LDL.LU.64 R16, [R1+0x1b08] ;  /* 0x001b080001107983 */ /* 0x000ee80000300a00 */
[----:B------:R0:W-:Y:S04]  /*26c90*/  STL.64 [R1+0x70], R24 ;  /* 0x0000701801007387 */ /* 0x0001e80000100a00 */
[----:B------:R-:W4:Y:S04]  /*26ca0*/  LDL.LU.64 R26, [R1+0x1b00] ;  /* 0x001b0000011a7983 */ /* 0x000f280000300a00 */
[----:B0-----:R-:W4:Y:S01]  /*26cb0*/  LDL.LU.64 R24, [R1+0x1af8] ;  /* 0x001af80001187983 */ /* 0x001f220000300a00 */
[----:B------:R-:W-:-:S03]  /*26cc0*/  MOV R29, R10 ;  /* 0x0000000a001d7202 */ /* 0x000fc60000000f00 */
[----:B------:R-:W-:Y:S01]  /*26cd0*/  STL [R1+0x1a04], R8 ;  /* 0x001a040801007387 */ /* 0x000fe20000100800 */
[----:B------:R-:W-:-:S03]  /*26ce0*/  MOV R28, R11 ;  /* 0x0000000b001c7202 */ /* 0x000fc60000000f00 */
[----:B------:R-:W-:Y:S01]  /*26cf0*/  STL [R1+0x1a00], R9 ;  /* 0x001a000901007387 */ /* 0x000fe20000100800 */
[----:B----4-:R-:W-:Y:S01]  /*26d00*/  HMMA.16816.F32.BF16 R4, R4, R14, R24 ;  /* 0x0000000e0404723c */ /* 0x010fe20000041818 */
[----:B--2---:R-:W-:Y:S02]  /*26d10*/  MOV R10, R22 ;  /* 0x00000016000a7202 */ /* 0x004fe40000000f00 */
[----:B------:R-:W-:Y:S01]  /*26d20*/  MOV R11, R23 ;  /* 0x00000017000b7202 */ /* 0x000fe20000000f00 */
[----:B------:R-:W3:Y:S04]  /*26d30*/  LDL.LU R22, [R1+0x1af0] ;  /* 0x001af00001167983 */ /* 0x000ee80000300800 */
[----:B------:R-:W3:Y:S04]  /*26d40*/  LDL.LU R23, [R1+0x1aec] ;  /* 0x001aec0001177983 */ /* 0x000ee80000300800 */
[----:B------:R-:W-:Y:S04]  /*26d50*/  STL.64 [R1+0x1a80], R14 ;  /* 0x001a800e01007387 */ /* 0x000fe80000100a00 */
[----:B------:R-:W-:Y:S01]  /*26d60*/  STL.64 [R1+0x1a78], R12 ;  /* 0x001a780c01007387 */ /* 0x000fe20000100a00 */
[----:B------:R-:W-:-:S06]  /*26d70*/  MOV R26, R29 ;  /* 0x0000001d001a7202 */ /* 0x000fcc0000000f00 */
[----:B------:R-:W-:Y:S04]  /*26d80*/  STL.64 [R1+0x60], R4 ;  /* 0x0000600401007387 */ /* 0x000fe80000100a00 */
[----:B------:R-:W-:Y:S04]  /*26d90*/  STL.64 [R1+0x68], R6 ;  /* 0x0000680601007387 */ /* 0x000fe80000100a00 */
[----:B------:R-:W2:Y:S01]  /*26da0*/  LDL.LU R29, [R1+0x1ae8] ;  /* 0x001ae800011d7983 */ /* 0x000ea20000300800 */
[----:B------:R-:W-:-:S03]  /*26db0*/  IMAD.MOV.U32 R27, RZ, RZ, R28 ;  /* 0x000000ffff1b7224 */ /* 0x000fc600078e001c */
[----:B------:R-:W4:Y:S04]  /*26dc0*/  LDL.LU R28, [R1+0x1ae4] ;  /* 0x001ae400011c7983 */ /* 0x000f280000300800 */
[----:B------:R0:W-:Y:S02]  /*26dd0*/  STL.64 [R1+0x1a90], R26 ;  /* 0x001a901a01007387 */ /* 0x0001e40000100a00 */
[----:B0-----:R-:W-:Y:S02]  /*26de0*/  MOV R26, R2 ;  /* 0x00000002001a7202 */ /* 0x001fe40000000f00 */
[----:B------:R-:W-:-:S05]  /*26df0*/  MOV R27, R0 ;  /* 0x00000000001b7202 */ /* 0x000fca0000000f00 */
[----:B------:R2:W-:Y:S02]  /*26e00*/  STL.64 [R1+0x1a98], R26 ;  /* 0x001a981a01007387 */ /* 0x0005e40000100a00 */
[----:B--2---:R-:W-:Y:S02]  /*26e10*/  MOV R26, R29 ;  /* 0x0000001d001a7202 */ /* 0x004fe40000000f00 */
[----:B------:R-:W2:Y:S04]  /*26e20*/  LDL.LU R29, [R1+0x1ae0] ;  /* 0x001ae000011d7983 */ /* 0x000ea80000300800 */
[----:B------:R-:W3:Y:S04]  /*26e30*/  LDL.LU R27, [R1+0x1cc] ;  /* 0x0001cc00011b7983 */ /* 0x000ee80000300800 */
[----:B---3--:R0:W-:Y:S04]  /*26e40*/  STL.64 [R1+0x1ab0], R26 ;  /* 0x001ab01a01007387 */ /* 0x0081e80000100a00 */
[----:B0-----:R-:W3:Y:S04]  /*26e50*/  LDL.LU R26, [R1+0x1a8] ;  /* 0x0001a800011a7983 */ /* 0x001ee80000300800 */
[----:B------:R-:W3:Y:S04]  /*26e60*/  LDL.LU R27, [R1+0x1ac] ;  /* 0x0001ac00011b7983 */ /* 0x000ee80000300800 */
[----:B---3--:R4:W-:Y:S02]  /*26e70*/  STL.64 [R1+0x1ab8], R26 ;  /* 0x001ab81a01007387 */ /* 0x0089e40000100a00 */
[----:B----4-:R-:W-:-:S02]  /*26e80*/  MOV R26, R28 ;  /* 0x0000001c001a7202 */ /* 0x010fc40000000f00 */
[----:B--2---:R-:W-:Y:S01]  /*26e90*/  MOV R27, R29 ;  /* 0x0000001d001b7202 */ /* 0x004fe20000000f00 */
[----:B------:R-:W2:Y:S04]  /*26ea0*/  LDL.LU R28, [R1+0x1adc] ;  /* 0x001adc00011c7983 */ /* 0x000ea80000300800 */
[----:B------:R-:W3:Y:S04]  /*26eb0*/  LDL.LU R29, [R1+0x1ad8] ;  /* 0x001ad800011d7983 */ /* 0x000ee80000300800 */
[----:B------:R-:W4:Y:S04]  /*26ec0*/  LDL.LU R12, [R1+0x100] ;  /* 0x00010000010c7983 */ /* 0x000f280000300800 */
[----:B------:R-:W4:Y:S04]  /*26ed0*/  LDL.LU R13, [R1+0x104] ;  /* 0x00010400010d7983 */ /* 0x000f280000300800 */
[----:B------:R-:W2:Y:S04]  /*26ee0*/  LDL.LU R14, [R1+0x108] ;  /* 0x00010800010e7983 */ /* 0x000ea80000300800 */
[----:B------:R-:W2:Y:S04]  /*26ef0*/  LDL.LU R15, [R1+0x10c] ;  /* 0x00010c00010f7983 */ /* 0x000ea80000300800 */
[----:B--2---:R-:W-:Y:S04]  /*26f00*/  STL.64 [R1+0x1aa8], R14 ;  /* 0x001aa80e01007387 */ /* 0x004fe80000100a00 */
[----:B----4-:R0:W-:Y:S04]  /*26f10*/  STL.64 [R1+0x1aa0], R12 ;  /* 0x001aa00c01007387 */ /* 0x0101e80000100a00 */
[----:B0-----:R-:W2:Y:S04]  /*26f20*/  LDL.LU R12, [R1+0x120] ;  /* 0x00012000010c7983 */ /* 0x001ea80000300800 */
[----:B------:R-:W2:Y:S04]  /*26f30*/  LDL.LU R13, [R1+0x124] ;  /* 0x00012400010d7983 */ /* 0x000ea80000300800 */
[----:B------:R-:W4:Y:S04]  /*26f40*/  LDL.LU R14, [R1+0x128] ;  /* 0x00012800010e7983 */ /* 0x000f280000300800 */
[----:B------:R-:W4:Y:S01]  /*26f50*/  LDL.LU R15, [R1+0x12c] ;  /* 0x00012c00010f7983 */ /* 0x000f220000300800 */
[----:B------:R-:W-:Y:S07]  /*26f60*/  HMMA.16816.F32.BF16 R4, R20, R10, R16 ;  /* 0x0000000a1404723c */ /* 0x000fee0000041810 */
[----:B---3--:R-:W-:Y:S01]  /*26f70*/  IMAD.MOV.U32 R18, RZ, RZ, R29 ;  /* 0x000000ffff127224 */ /* 0x008fe200078e001d */
[----:B------:R-:W-:Y:S01]  /*26f80*/  MOV R19, R28 ;  /* 0x0000001c00137202 */ /* 0x000fe20000000f00 */
[----:B----4-:R-:W-:Y:S04]  /*26f90*/  STL.64 [R1+0x1ac8], R14 ;  /* 0x001ac80e01007387 */ /* 0x010fe80000100a00 */
[----:B--2---:R0:W-:Y:S04]  /*26fa0*/  STL.64 [R1+0x1ac0], R12 ;  /* 0x001ac00c01007387 */ /* 0x0041e80000100a00 */
[----:B0-----:R-:W2:Y:S04]  /*26fb0*/  LDL.LU R12, [R1+0x140] ;  /* 0x00014000010c7983 */ /* 0x001ea80000300800 */
[----:B------:R-:W2:Y:S04]  /*26fc0*/  LDL.LU R13, [R1+0x144] ;  /* 0x00014400010d7983 */ /* 0x000ea80000300800 */
[----:B------:R-:W2:Y:S04]  /*26fd0*/  LDL.LU R14, [R1+0x148] ;  /* 0x00014800010e7983 */ /* 0x000ea80000300800 */
[----:B------:R-:W2:Y:S04]  /*26fe0*/  LDL.LU R15, [R1+0x14c] ;  /* 0x00014c00010f7983 */ /* 0x000ea80000300800 */
[----:B------:R-:W3:Y:S04]  /*26ff0*/  LDL.LU R16, [R1+0xf0] ;  /* 0x0000f00001107983 */ /* 0x000ee80000300800 */
[----:B------:R-:W3:Y:S04]  /*27000*/  LDL.LU R17, [R1+0xf4] ;  /* 0x0000f40001117983 */ /* 0x000ee80000300800 */
[----:B------:R-:W4:Y:S04]  /*27010*/  LDL.LU R29, [R1+0x1ad4] ;  /* 0x001ad400011d7983 */ /* 0x000f280000300800 */
[----:B------:R-:W3:Y:S01]  /*27020*/  LDL.LU R28, [R1+0x1ad0] ;  /* 0x001ad000011c7983 */ /* 0x000ee20000300800 */
[----:B------:R-:W-:Y:S01]  /*27030*/  MOV R0, R7 ;  /* 0x0000000700007202 */ /* 0x000fe20000000f00 */
[----:B------:R-:W-:Y:S01]  /*27040*/  IMAD.MOV.U32 R2, RZ, RZ, R6 ;  /* 0x000000ffff027224 */ /* 0x000fe200078e0006 */
[----:B------:R-:W-:-:S02]  /*27050*/  MOV R10, R5 ;  /* 0x00000005000a7202 */ /* 0x000fc40000000f00 */
[----:B------:R-:W-:Y:S01]  /*27060*/  MOV R11, R4 ;  /* 0x00000004000b7202 */ /* 0x000fe20000000f00 */
[----:B------:R-:W3:Y:S04]  /*27070*/  LDL.LU R7, [R1+0x208] ;  /* 0x0002080001077983 */ /* 0x000ee80000300800 */
[----:B------:R-:W-:Y:S04]  /*27080*/  STL [R1+0x19dc], R0 ;  /* 0x0019dc0001007387 */ /* 0x000fe80000100800 */
[----:B------:R-:W-:Y:S04]  /*27090*/  STL [R1+0x19d8], R2 ;  /* 0x0019d80201007387 */ /* 0x000fe80000100800 */
[----:B------:R4:W-:Y:S04]  /*270a0*/  STL [R1+0x19d4], R10 ;  /* 0x0019d40a01007387 */ /* 0x0009e80000100800 */
[----:B------:R3:W-:Y:S04]  /*270b0*/  STL [R1+0x19d0], R11 ;  /* 0x0019d00b01007387 */ /* 0x0007e80000100800 */
[----:B------:R-:W3:Y:S04]  /*270c0*/  LDL.LU R8, [R1+0x130] ;  /* 0x0001300001087983 */ /* 0x000ee80000300800 */
[----:B------:R-:W3:Y:S01]  /*270d0*/  LDL.LU R9, [R1+0x134] ;  /* 0x0001340001097983 */ /* 0x000ee20000300800 */
[----:B--2---:R-:W-:Y:S03]  /*270e0*/  HMMA.16816.F32.BF16 R24, R20, R26, R12 ;  /* 0x0000001a1418723c */ /* 0x004fe6000004180c */
[----:B------:R-:W2:Y:S04]  /*270f0*/  LDL.LU.64 R14, [R1+0x1ac8] ;  /* 0x001ac800010e7983 */ /* 0x000ea80000300a00 */
[----:B------:R-:W2:Y:S01]  /*27100*/  LDL.LU.64 R12, [R1+0x1ac0] ;  /* 0x001ac000010c7983 */ /* 0x000ea20000300a00 */
[----:B----4-:R-:W-:-:S02]  /*27110*/  MOV R10, R29 ;  /* 0x0000001d000a7202 */ /* 0x010fc40000000f00 */
[----:B---3--:R-:W-:-:S13]  /*27120*/  MOV R11, R28 ;  /* 0x0000001c000b7202 */ /* 0x008fda0000000f00 */
[----:B------:R0:W-:Y:S01]  /*27130*/  STL.64 [R1+0x40], R24 ;  /* 0x0000401801007387 */ /* 0x0001e20000100a00 */
[----:B------:R-:W-:Y:S01]  /*27140*/  MOV R29, R26 ;  /* 0x0000001a001d7202 */ /* 0x000fe20000000f00 */
[----:B------:R-:W-:Y:S02]  /*27150*/  IMAD.MOV.U32 R28, RZ, RZ, R27 ;  /* 0x000000ffff1c7224 */ /* 0x000fe400078e001b */
[----:B------:R-:W0:Y:S04]  /*27160*/  LDL.LU.64 R26, [R1+0x1ab8] ;  /* 0x001ab800011a7983 */ /* 0x000e280000300a00 */
[----:B------:R-:W-:Y:S04]  /*27170*/  STL [R1+0x19e4], R28 ;  /* 0x0019e41c01007387 */ /* 0x000fe80000100800 */
[----:B------:R-:W-:Y:S01]  /*27180*/  STL [R1+0x19e0], R29 ;  /* 0x0019e01d01007387 */ /* 0x000fe20000100800 */
[----:B0-----:R-:W-:-:S15]  /*27190*/  HMMA.16816.F32.BF16 R24, R20, R26, R8 ;  /* 0x0000001a1418723c */ /* 0x001fde0000041808 */
        /* <DEDUP_REMOVED lines=10> */
[----:B------:R-:W3:Y:S04]  /*27240*/  LDL.LU R8, [R1+0x110] ;  /* 0x0001100001087983 */ /* 0x000ee80000300800 */
[----:B------:R-:W3:Y:S04]  /*27250*/  LDL.LU R9, [R1+0x114] ;  /* 0x0001140001097983 */ /* 0x000ee80000300800 */
[----:B0-----:R-:W3:Y:S04]  /*27260*/  LDL.LU R10, [R1+0x118] ;  /* 0x00011800010a7983 */ /* 0x001ee80000300800 */
[----:B------:R-:W3:Y:S01]  /*27270*/  LDL.LU R11, [R1+0x11c] ;  /* 0x00011c00010b7983 */ /* 0x000ee20000300800 */
[----:B--2---:R-:W-:Y:S03]  /*27280*/  HMMA.16816.F32.BF16 R24, R20, R26, R12 ;  /* 0x0000001a1418723c */ /* 0x004fe6000004180c */
[----:B------:R-:W2:Y:S04]  /*27290*/  LDL.LU.64 R14, [R1+0x1aa8] ;  /* 0x001aa800010e7983 */ /* 0x000ea80000300a00 */
[----:B------:R-:W2:-:S15]  /*272a0*/  LDL.LU.64 R12, [R1+0x1aa0] ;  /* 0x001aa000010c7983 */ /* 0x000e9e0000300a00 */
[----:B------:R-:W-:-:S01]  /*272b0*/  NOP ;  /* 0x0000000000007918 */ /* 0x000fc20000000000 */
[----:B------:R-:W-:Y:S04]  /*272c0*/  STL.64 [R1+0x20], R24 ;  /* 0x0000201801007387 */ /* 0x000fe80000100a00 */
[----:B------:R0:W-:Y:S04]  /*272d0*/  STL.64 [R1+0x28], R26 ;  /* 0x0000281a01007387 */ /* 0x0001e80000100a00 */
[----:B0-----:R-:W3:Y:S02]  /*272e0*/  LDL.LU.64 R26, [R1+0x1a98] ;  /* 0x001a9800011a7983 */ /* 0x001ee40000300a00 */
[----:B---3--:R-:W-:-:S15]  /*272f0*/  HMMA.16816.F32.BF16 R24, R20, R26, R8 ;  /* 0x0000001a1418723c */ /* 0x008fde0000041808 */
[----:B------:R-:W-:-:S09]  /*27300*/  NOP ;  /* 0x0000000000007918 */ /* 0x000fd20000000000 */
[----:B------:R-:W-:Y:S02]  /*27310*/  MOV R10, R25 ;  /* 0x00000019000a7202 */ /* 0x000fe40000000f00 */
[----:B------:R-:W-:Y:S02]  /*27320*/  MOV R28, R26 ;  /* 0x0000001a001c7202 */ /* 0x000fe40000000f00 */
[----:B------:R-:W-:Y:S02]  /*27330*/  MOV R29, R27 ;  /* 0x0000001b001d7202 */ /* 0x000fe40000000f00 */
[----:B------:R-:W3:Y:S04]  /*27340*/  LDL.LU.64 R26, [R1+0x1a90] ;  /* 0x001a9000011a7983 */ /* 0x000ee80000300a00 */
[----:B------:R0:W-:Y:S04]  /*27350*/  STL [R1+0x1a38], R10 ;  /* 0x001a380a01007387 */ /* 0x0001e80000100800 */
[----:B0-----:R-:W2:Y:S01]  /*27360*/  LDL.LU R10, [R1+0x1e8] ;  /* 0x0001e800010a7983 */ /* 0x001ea20000300800 */
[----:B------:R-:W-:Y:S01]  /*27370*/  MOV R11, R3 ;  /* 0x00000003000b7202 */ /* 0x000fe20000000f00 */
[----:B------:R-:W-:-:S02]  /*27380*/  IMAD.MOV.U32 R2, RZ, RZ, R24 ;  /* 0x000000ffff027224 */ /* 0x000fc400078e0018 */
[----:B------:R-:W4:Y:S01]  /*27390*/  LDL.LU R3, [R1+0x1a88] ;  /* 0x001a880001037983 */ /* 0x000f220000300800 */
[C---:B---3--:R-:W-:Y:S03]  /*273a0*/  HMMA.16816.F32.BF16 R24, R20.reuse, R26, R16 ;  /* 0x0000001a1418723c */ /* 0x048fe60000041810 */
[----:B------:R-:W0:Y:S03]  /*273b0*/  LDSM.16.M88.4 R16, [R7+UR6+0x14080] ;  /* 0x014080060710783b */ /* 0x000e260008000200 */
[----:B--2---:R-:W-:Y:S01]  /*273c0*/  HMMA.16816.F32.BF16 R8, R20, R10, R12 ;  /* 0x0000000a1408723c */ /* 0x004fe2000004180c */
[----:B------:R-:W2:Y:S04]  /*273d0*/  LDL.LU.64 R14, [R1+0x1a80] ;  /* 0x001a8000010e7983 */ /* 0x000ea80000300a00 */
[----:B------:R-:W3:-:S15]  /*273e0*/  LDL.LU.64 R12, [R1+0x1a78] ;  /* 0x001a7800010c7983 */ /* 0x000ede0000300a00 */
[----:B------:R-:W-:-:S03]  /*273f0*/  NOP ;  /* 0x0000000000007918 */ /* 0x000fc60000000000 */
[----:B------:R-:W-:Y:S04]  /*27400*/  STL.64 [R1], R8 ;  /* 0x0000000801007387 */ /* 0x000fe80000100a00 */
[----:B------:R-:W-:Y:S04]  /*27410*/  STL [R1+0x8], R10 ;  /* 0x0000080a01007387 */ /* 0x000fe80000100800 */
[----:B------:R-:W-:Y:S04]  /*27420*/  STL.64 [R1+0x1928], R26 ;  /* 0x0019281a01007387 */ /* 0x000fe80000100a00 */
[----:B------:R1:W-:Y:S04]  /*27430*/  STL.64 [R1+0x1920], R24 ;  /* 0x0019201801007387 */ /* 0x0003e80000100a00 */
[----:B-1----:R-:W2:Y:S04]  /*27440*/  LDL.LU R24, [R1+0x270] ;  /* 0x0002700001187983 */ /* 0x002ea80000300800 */
[----:B------:R-:W2:Y:S01]  /*27450*/  LDL.LU R25, [R1+0x274] ;  /* 0x0002740001197983 */ /* 0x000ea20000300800 */
[----:B----4-:R-:W-:-:S02]  /*27460*/  MOV R5, R3 ;  /* 0x0000000300057202 */ /* 0x010fc40000000f00 */
[----:B---3--:R-:W-:Y:S01]  /*27470*/  MOV R6, R12 ;  /* 0x0000000c00067202 */ /* 0x008fe20000000f00 */
[----:B--2---:R1:W-:Y:S04]  /*27480*/  STL.64 [R1+0x1a60], R24 ;  /* 0x001a601801007387 */ /* 0x0043e80000100a00 */
[----:B-1----:R-:W2:Y:S04]  /*27490*/  LDL.LU R24, [R1+0xe0] ;  /* 0x0000e00001187983 */ /* 0x002ea80000300800 */
[----:B------:R-:W2:Y:S04]  /*274a0*/  LDL.LU R25, [R1+0xe4] ;  /* 0x0000e40001197983 */ /* 0x000ea80000300800 */
[----:B------:R-:W2:Y:S04]  /*274b0*/  LDL.LU R26, [R1+0xe8] ;  /* 0x0000e800011a7983 */ /* 0x000ea80000300800 */
[----:B------:R-:W2:Y:S04]  /*274c0*/  LDL.LU R27, [R1+0xec] ;  /* 0x0000ec00011b7983 */ /* 0x000ea80000300800 */
[----:B------:R1:W-:Y:S04]  /*274d0*/  STL [R1+0x1a20], R7 ;  /* 0x001a200701007387 */ /* 0x0003e80000100800 */
[----:B------:R-:W3:Y:S04]  /*274e0*/  LDL.LU R4, [R1+0xb0] ;  /* 0x0000b00001047983 */ /* 0x000ee80000300800 */
[----:B------:R-:W4:Y:S04]  /*274f0*/  LDL.LU R3, [R1+0x1a74] ;  /* 0x001a740001037983 */ /* 0x000f280000300800 */
[----:B------:R-:W3:Y:S01]  /*27500*/  LDL.LU R12, [R1+0x1a70] ;  /* 0x001a7000010c7983 */ /* 0x000ee20000300800 */
[----:B-1----:R-:W-:-:S03]  /*27510*/  MOV R7, R13 ;  /* 0x0000000d00077202 */ /* 0x002fc60000000f00 */
[----:B------:R-:W3:Y:S04]  /*27520*/  LDL.LU R13, [R1+0x1a6c] ;  /* 0x001a6c00010d7983 */ /* 0x000ee80000300800 */
[----:B------:R-:W3:Y:S04]  /*27530*/  LDL.LU R8, [R1+0xc0] ;  /* 0x0000c00001087983 */ /* 0x000ee80000300800 */
[----:B------:R-:W3:Y:S04]  /*27540*/  LDL.LU R9, [R1+0xc4] ;  /* 0x0000c40001097983 */ /* 0x000ee80000300800 */
[----:B------:R-:W3:Y:S01]  /*27550*/  LDL.LU R10, [R1+0xc8] ;  /* 0x0000c800010a7983 */ /* 0x000ee20000300800 */
[----:B------:R-:W-:Y:S01]  /*27560*/  IMAD.MOV.U32 R0, RZ, RZ, R11 ;  /* 0x000000ffff007224 */ /* 0x000fe200078e000b */
[----:B--2---:R-:W-:Y:S01]  /*27570*/  HMMA.16816.F32.BF16 R20, R20, R14, R24 ;  /* 0x0000000e1414723c */ /* 0x004fe20000041818 */
[----:B----4-:R-:W-:-:S02]  /*27580*/  MOV R11, R3 ;  /* 0x00000003000b7202 */ /* 0x010fc40000000f00 */
[----:B------:R-:W2:Y:S04]  /*27590*/  LDL.LU R3, [R1+0x1a68] ;  /* 0x001a680001037983 */ /* 0x000ea80000300800 */
[----:B---3--:R-:W-:Y:S04]  /*275a0*/  STL.64 [R1+0x1a48], R10 ;  /* 0x001a480a01007387 */ /* 0x008fe80000100a00 */
[----:B------:R1:W-:Y:S04]  /*275b0*/  STL.64 [R1+0x1a40], R8 ;  /* 0x001a400801007387 */ /* 0x0003e80000100a00 */
[----:B-1----:R-:W3:Y:S04]  /*275c0*/  LDL.LU.64 R8, [R1+0x230] ;  /* 0x0002300001087983 */ /* 0x002ee80000300a00 */
[----:B------:R-:W-:Y:S04]  /*275d0*/  STL.64 [R1+0x1a30], R6 ;  /* 0x001a300601007387 */ /* 0x000fe80000100a00 */
[----:B------:R1:W-:Y:S04]  /*275e0*/  STL.64 [R1+0x1a28], R4 ;  /* 0x001a280401007387 */ /* 0x0003e80000100a00 */
[----:B-1----:R-:W4:Y:S04]  /*275f0*/  LDL.LU.64 R4, [R1+0x190] ;  /* 0x0001900001047983 */ /* 0x002f280000300a00 */
[----:B0-----:R-:W-:Y:S04]  /*27600*/  STL.64 [R1+0x1918], R18 ;  /* 0x0019181201007387 */ /* 0x001fe80000100a00 */
[----:B------:R0:W-:Y:S02]  /*27610*/  STL.64 [R1+0x1910], R16 ;  /* 0x0019101001007387 */ /* 0x0001e40000100a00 */
[----:B0-----:R-:W-:Y:S01]  /*27620*/  IMAD.MOV.U32 R16, RZ, RZ, R13 ;  /* 0x000000ffff107224 */ /* 0x001fe200078e000d */
[----:B------:R-:W-:-:S05]  /*27630*/  MOV R17, R12 ;  /* 0x0000000c00117202 */ /* 0x000fca0000000f00 */
[----:B------:R0:W-:Y:S04]  /*27640*/  STL.64 [R1+0x19f0], R16 ;  /* 0x0019f01001007387 */ /* 0x0001e80000100a00 */
[----:B0-----:R-:W4:Y:S04]  /*27650*/  LDL.LU.64 R16, [R1+0x250] ;  /* 0x0002500001107983 */ /* 0x001f280000300a00 */
[----:B------:R-:W4:Y:S04]  /*27660*/  LDL.LU.64 R24, [R1+0x1a60] ;  /* 0x001a600001187983 */ /* 0x000f280000300a00 */
[----:B------:R-:W4:Y:S04]  /*27670*/  LDL.LU.64 R14, [R1+0x1a58] ;  /* 0x001a5800010e7983 */ /* 0x000f280000300a00 */
[----:B------:R-:W4:Y:S04]  /*27680*/  LDL.LU.64 R12, [R1+0x1a50] ;  /* 0x001a5000010c7983 */ /* 0x000f280000300a00 */
[----:B------:R-:W-:Y:S04]  /*27690*/  STL.64 [R1+0x1938], R22 ;  /* 0x0019381601007387 */ /* 0x000fe80000100a00 */
[----:B------:R0:W-:Y:S04]  /*276a0*/  STL.64 [R1+0x1930], R20 ;  /* 0x0019301401007387 */ /* 0x0001e80000100a00 */
[----:B0-----:R-:W4:Y:S04]  /*276b0*/  LDL.LU R20, [R1+0xd0] ;  /* 0x0000d00001147983 */ /* 0x001f280000300800 */
[----:B------:R-:W4:Y:S04]  /*276c0*/  LDL.LU R21, [R1+0xd4] ;  /* 0x0000d40001157983 */ /* 0x000f280000300800 */
[----:B------:R-:W4:Y:S04]  /*276d0*/  LDL.LU R22, [R1+0xd8] ;  /* 0x0000d80001167983 */ /* 0x000f280000300800 */
[----:B------:R-:W4:Y:S01]  /*276e0*/  LDL.LU.64 R10, [R1+0x1a48] ;  /* 0x001a4800010a7983 */ /* 0x000f220000300a00 */
[----:B--2---:R-:W-:-:S02]  /*276f0*/  MOV R23, R3 ;  /* 0x0000000300177202 */ /* 0x004fc40000000f00 */
[----:B---3--:R-:W-:Y:S02]  /*27700*/  MOV R27, R8 ;  /* 0x00000008001b7202 */ /* 0x008fe40000000f00 */
[----:B------:R-:W-:-:S03]  /*27710*/  MOV R26, R9 ;  /* 0x00000009001a7202 */ /* 0x000fc60000000f00 */
[----:B----4-:R-:W-:Y:S01]  /*27720*/  HMMA.16816.F32.BF16 R20, R12, R8, R20 ;  /* 0x000000080c14723c */ /* 0x010fe20000041814 */
[----:B------:R-:W2:-:S15]  /*27730*/  LDL.LU.64 R8, [R1+0x1a40] ;  /* 0x001a400001087983 */ /* 0x000e9e0000300a00 */
[----:B------:R-:W-:-:S07]  /*27740*/  NOP ;  /* 0x0000000000007918 */ /* 0x000fce0000000000 */
[----:B------:R-:W-:Y:S04]  /*27750*/  STL.64 [R1+0x150], R20 ;  /* 0x0001501401007387 */ /* 0x000fe80000100a00 */
[----:B------:R-:W-:Y:S04]  /*27760*/  STL [R1+0x15c], R23 ;  /* 0x00015c1701007387 */ /* 0x000fe80000100800 */
[----:B------:R-:W-:Y:S04]  /*27770*/  STL.64 [R1+0x1a10], R26 ;  /* 0x001a101a01007387 */ /* 0x000fe80000100a00 */
[----:B------:R0:W-:Y:S01]  /*27780*/  STL.64 [R1+0x1a08], R24 ;  /* 0x001a081801007387 */ /* 0x0001e20000100a00 */
[----:B------:R-:W-:-:S03]  /*27790*/  IMAD.MOV.U32 R3, RZ, RZ, R22 ;  /* 0x000000ffff037224 */ /* 0x000fc600078e0016 */
[----:B0-----:R-:W3:Y:S04]  /*277a0*/  LDL R24, [R1+0x240] ;  /* 0x0002400001187983 */ /* 0x001ee80000100800 */
[----:B------:R-:W3:Y:S04]  /*277b0*/  LDL R25, [R1+0x244] ;  /* 0x0002440001197983 */ /* 0x000ee80000100800 */
[----:B------:R-:W4:Y:S04]  /*277c0*/  LDL.LU R20, [R1] ;  /* 0x0000000001147983 */ /* 0x000f280000300800 */
[----:B------:R-:W4:Y:S04]  /*277d0*/  LDL.LU R21, [R1+0x4] ;  /* 0x0000040001157983 */ /* 0x000f280000300800 */
[----:B------:R-:W2:Y:S01]  /*277e0*/  LDL.LU R22, [R1+0x8] ;  /* 0x0000080001167983 */ /* 0x000ea20000300800 */
[----:B------:R-:W-:-:S05]  /*277f0*/  MOV R23, R0 ;  /* 0x0000000000177202 */ /* 0x000fca0000000f00 */
[----:B--2---:R-:W-:Y:S04]  /*27800*/  STL.64 [R1+0x1948], R22 ;  /* 0x0019481601007387 */ /* 0x004fe80000100a00 */
[----:B----4-:R0:W-:Y:S04]  /*27810*/  STL.64 [R1+0x1940], R20 ;  /* 0x0019401401007387 */ /* 0x0101e80000100a00 */
[----:B0-----:R-:W2:Y:S04]  /*27820*/  LDL.LU R20, [R1+0x260] ;  /* 0x0002600001147983 */ /* 0x001ea80000300800 */
[----:B------:R-:W2:Y:S01]  /*27830*/  LDL.LU R21, [R1+0x264] ;  /* 0x0002640001157983 */ /* 0x000ea20000300800 */
[----:B------:R-:W-:Y:S06]  /*27840*/  HMMA.16816.F32.BF16 R8, R12, R4, R8 ;  /* 0x000000040c08723c */ /* 0x000fec0000041808 */
[----:B------:R-:W-:Y:S01]  /*27850*/  MOV R0, R5 ;  /* 0x0000000500007202 */ /* 0x000fe20000000f00 */
[----:B--2---:R0:W-:Y:S04]  /*27860*/  STL.64 [R1+0x1a18], R20 ;  /* 0x001a181401007387 */ /* 0x0041e80000100a00 */
[----:B0-----:R-:W3:Y:S04]  /*27870*/  LDL.LU R20, [R1+0xa0] ;  /* 0x0000a00001147983 */ /* 0x001ee80000300800 */
[----:B------:R-:W3:Y:S04]  /*27880*/  LDL.LU R21, [R1+0xa4] ;  /* 0x0000a40001157983 */ /* 0x000ee80000300800 */
[----:B------:R-:W3:Y:S04]  /*27890*/  LDL.LU R22, [R1+0xa8] ;  /* 0x0000a80001167983 */ /* 0x000ee80000300800 */
[----:B------:R-:W3:Y:S04]  /*278a0*/  LDL.LU R23, [R1+0xac] ;  /* 0x0000ac0001177983 */ /* 0x000ee80000300800 */
[----:B------:R-:W-:Y:S04]  /*278b0*/  STL.64 [R1+0x160], R8 ;  /* 0x0001600801007387 */ /* 0x000fe80000100a00 */
[----:B------:R0:W-:Y:S04]  /*278c0*/  STL.64 [R1+0x168], R10 ;  /* 0x0001680a01007387 */ /* 0x0001e80000100a00 */
[----:B0-----:R-:W2:Y:S01]  /*278d0*/  LDL.LU R10, [R1+0x1a38] ;  /* 0x001a3800010a7983 */ /* 0x001ea20000300800 */
[----:B------:R-:W-:-:S03]  /*278e0*/  MOV R11, R4 ;  /* 0x00000004000b7202 */ /* 0x000fc60000000f00 */
[----:B------:R-:W4:Y:S04]  /*278f0*/  LDL.LU.64 R6, [R1+0x1a30] ;  /* 0x001a300001067983 */ /* 0x000f280000300a00 */
[----:B------:R-:W4:Y:S02]  /*27900*/  LDL.LU.64 R4, [R1+0x1a28] ;  /* 0x001a280001047983 */ /* 0x000f240000300a00 */
[----:B----4-:R-:W-:-:S15]  /*27910*/  HMMA.16816.F32.BF16 R4, R12, R16, R4 ;  /* 0x000000100c04723c */ /* 0x010fde0000041804 */
[----:B------:R-:W-:-:S08]  /*27920*/  NOP ;  /* 0x0000000000007918 */ /* 0x000fd00000000000 */
[----:B------:R-:W-:Y:S04]  /*27930*/  STL.64 [R1+0x140], R4 ;  /* 0x0001400401007387 */ /* 0x000fe80000100a00 */
[----:B------:R0:W-:Y:S04]  /*27940*/  STL.64 [R1+0x148], R6 ;  /* 0x0001480601007387 */ /* 0x0001e80000100a00 */
[----:B0-----:R-:W4:Y:S01]  /*27950*/  LDL.LU R7, [R1+0x1a20] ;  /* 0x001a200001077983 */ /* 0x001f220000300800 */
[----:B------:R-:W-:Y:S01]  /*27960*/  MOV R8, R16 ;  /* 0x0000001000087202 */ /* 0x000fe20000000f00 */
[----:B------:R-:W-:-:S02]  /*27970*/  IMAD.MOV.U32 R9, RZ, RZ, R17 ;  /* 0x000000ffff097224 */ /* 0x000fc400078e0011 */
[----:B------:R-:W2:Y:S04]  /*27980*/  LDL.LU R16, [R1+0x80] ;  /* 0x0000800001107983 */ /* 0x000ea80000300800 */
[----:B------:R-:W2:Y:S04]  /*27990*/  LDL.LU R17, [R1+0x84] ;  /* 0x0000840001117983 */ /* 0x000ea80000300800 */
[----:B------:R-:W2:Y:S04]  /*279a0*/  LDL.LU R18, [R1+0x88] ;  /* 0x0000880001127983 */ /* 0x000ea80000300800 */
[----:B------:R-:W2:Y:S01]  /*279b0*/  LDL.LU R19, [R1+0x8c] ;  /* 0x00008c0001137983 */ /* 0x000ea20000300800 */
[C---:B---3--:R-:W-:Y:S03]  /*279c0*/  HMMA.16816.F32.BF16 R24, R12.reuse, R24, R20 ;  /* 0x000000180c18723c */ /* 0x048fe60000041814 */
[----:B----4-:R-:W0:Y:S04]  /*279d0*/  LDSM.16.M88.4 R4, [R7+UR6+0x15080] ;  /* 0x015080060704783b */ /* 0x010e280008000200 */
[----:B0-----:R-:W-:Y:S04]  /*279e0*/  STL.64 [R1+0x1898], R6 ;  /* 0x0018980601007387 */ /* 0x001fe80000100a00 */
[----:B------:R0:W-:Y:S04]  /*279f0*/  STL.64 [R1+0x1890], R4 ;  /* 0x0018900401007387 */ /* 0x0001e80000100a00 */
[----:B0-----:R-:W3:Y:S04]  /*27a00*/  LDL.LU R4, [R1+0x90] ;  /* 0x0000900001047983 */ /* 0x001ee80000300800 */
[----:B------:R-:W3:Y:S04]  /*27a10*/  LDL.LU R5, [R1+0x94] ;  /* 0x0000940001057983 */ /* 0x000ee80000300800 */
[----:B------:R-:W3:Y:S04]  /*27a20*/  LDL.LU R6, [R1+0x98] ;  /* 0x0000980001067983 */ /* 0x000ee80000300800 */
[----:B------:R-:W3:Y:S04]  /*27a30*/  LDL.LU R7, [R1+0x9c] ;  /* 0x00009c0001077983 */ /* 0x000ee80000300800 */
[----:B------:R-:W3:Y:S04]  /*27a40*/  LDL.LU.64 R20, [R1+0x1a18] ;  /* 0x001a180001147983 */ /* 0x000ee80000300a00 */
[----:B------:R-:W-:Y:S04]  /*27a50*/  STL.64 [R1+0x130], R24 ;  /* 0x0001301801007387 */ /* 0x000fe80000100a00 */
[----:B------:R0:W-:Y:S04]  /*27a60*/  STL.64 [R1+0x138], R26 ;  /* 0x0001381a01007387 */ /* 0x0001e80000100a00 */
[----:B0-----:R-:W4:Y:S04]  /*27a70*/  LDL.LU.64 R26, [R1+0x1a10] ;  /* 0x001a1000011a7983 */ /* 0x001f280000300a00 */
[----:B------:R-:W2:Y:S01]  /*27a80*/  LDL.LU.64 R24, [R1+0x1a08] ;  /* 0x001a080001187983 */ /* 0x000ea20000300a00 */
[----:B---3--:R-:W-:Y:S06]  /*27a90*/  HMMA.16816.F32.BF16 R4, R12, R20, R4 ;  /* 0x000000140c04723c */ /* 0x008fec0000041804 */
[----:B------:R0:W-:Y:S04]  /*27aa0*/  STL.64 [R1+0x1958], R20 ;  /* 0x0019581401007387 */ /* 0x0001e80000100a00 */
[----:B0-----:R-:W3:-:S13]  /*27ab0*/  LDL.LU R20, [R1+0x20] ;  /* 0x0000200001147983 */ /* 0x001eda0000300800 */
[----:B------:R-:W-:Y:S04]  /*27ac0*/  STL.64 [R1+0x120], R4 ;  /* 0x0001200401007387 */ /* 0x000fe80000100a00 */
[----:B------:R-:W-:Y:S04]  /*27ad0*/  STL.64 [R1+0x128], R6 ;  /* 0x0001280601007387 */ /* 0x000fe80000100a00 */
[----:B------:R-:W3:Y:S04]  /*27ae0*/  LDL.LU R21, [R1+0x24] ;  /* 0x0000240001157983 */ /* 0x000ee80000300800 */
[----:B------:R-:W4:Y:S04]  /*27af0*/  LDL.LU R22, [R1+0x28] ;  /* 0x0000280001167983 */ /* 0x000f280000300800 */
[----:B------:R-:W4:Y:S01]  /*27b00*/  LDL.LU R23, [R1+0x2c] ;  /* 0x00002c0001177983 */ /* 0x000f220000300800 */
[----:B--2---:R-:W-:Y:S03]  /*27b10*/  HMMA.16816.F32.BF16 R16, R12, R24, R16 ;  /* 0x000000180c10723c */ /* 0x004fe60000041810 */
[----:B----4-:R-:W-:Y:S04]  /*27b20*/  STL.64 [R1+0x1968], R22 ;  /* 0x0019681601007387 */ /* 0x010fe80000100a00 */
[----:B---3--:R0:W-:Y:S02]  /*27b30*/  STL.64 [R1+0x1960], R20 ;  /* 0x0019601401007387 */ /* 0x0081e40000100a00 */
[----:B0-----:R-:W-:-:S02]  /*27b40*/  MOV R20, R8 ;  /* 0x0000000800147202 */ /* 0x001fc40000000f00 */
[----:B------:R-:W-:Y:S01]  /*27b50*/  MOV R21, R9 ;  /* 0x0000000900157202 */ /* 0x000fe20000000f00 */
[----:B------:R-:W2:Y:S04]  /*27b60*/  LDL.LU R8, [R1+0x1a04] ;  /* 0x001a040001087983 */ /* 0x000ea80000300800 */
[----:B------:R-:W3:Y:S04]  /*27b70*/  LDL.LU R9, [R1+0x1a00] ;  /* 0x001a000001097983 */ /* 0x000ee80000300800 */
[----:B------:R-:W4:Y:S04]  /*27b80*/  LDL.LU R4, [R1+0x60] ;  /* 0x0000600001047983 */ /* 0x000f280000300800 */
[----:B------:R-:W4:Y:S04]  /*27b90*/  LDL.LU R5, [R1+0x64] ;  /* 0x0000640001057983 */ /* 0x000f280000300800 */
[----:B------:R-:W2:Y:S04]  /*27ba0*/  LDL.LU R6, [R1+0x68] ;  /* 0x0000680001067983 */ /* 0x000ea80000300800 */
[----:B------:R-:W2:Y:S04]  /*27bb0*/  LDL.LU R7, [R1+0x6c] ;  /* 0x00006c0001077983 */ /* 0x000ea80000300800 */
[----:B--2---:R3:W-:Y:S04]  /*27bc0*/  STL.64 [R1+0x19c8], R6 ;  /* 0x0019c80601007387 */ /* 0x0047e80000100a00 */
[----:B----4-:R0:W-:Y:S01]  /*27bd0*/  STL.64 [R1+0x19c0], R4 ;  /* 0x0019c00401007387 */ /* 0x0101e20000100a00 */
[----:B---3--:R-:W-:-:S03]  /*27be0*/  MOV R6, R9 ;  /* 0x0000000900067202 */ /* 0x008fc60000000f00 */
[----:B0-----:R-:W2:Y:S04]  /*27bf0*/  LDL.LU R4, [R1+0x70] ;  /* 0x0000700001047983 */ /* 0x001ea80000300800 */
[----:B------:R-:W2:Y:S01]  /*27c00*/  LDL.LU R5, [R1+0x74] ;  /* 0x0000740001057983 */ /* 0x000ea20000300800 */
[----:B------:R-:W-:-:S03]  /*27c10*/  MOV R7, R8 ;  /* 0x0000000800077202 */ /* 0x000fc60000000f00 */
[----:B------:R-:W3:Y:S04]  /*27c20*/  LDL.LU.64 R8, [R1+0x290] ;  /* 0x0002900001087983 */ /* 0x000ee80000300a00 */
[----:B------:R0:W-:Y:S02]  /*27c30*/  STL.64 [R1+0x1980], R20 ;  /* 0x0019801401007387 */ /* 0x0001e40000100a00 */
[----:B0-----:R-:W-:Y:S01]  /*27c40*/  IMAD.MOV.U32 R20, RZ, RZ, R11 ;  /* 0x000000ffff147224 */ /* 0x001fe200078e000b */
[----:B------:R-:W-:Y:S01]  /*27c50*/  MOV R21, R0 ;  /* 0x0000000000157202 */ /* 0x000fe20000000f00 */
[----:B------:R-:W4:Y:S04]  /*27c60*/  LDL.LU R11, [R1+0x19fc] ;  /* 0x0019fc00010b7983 */ /* 0x000f280000300800 */
[----:B------:R-:W2:Y:S04]  /*27c70*/  LDL.LU R0, [R1+0x19f8] ;  /* 0x0019f80001007983 */ /* 0x000ea80000300800 */
[----:B------:R-:W-:Y:S04]  /*27c80*/  STL.64 [R1+0x1998], R20 ;  /* 0x0019981401007387 */ /* 0x000fe80000100a00 */
[----:B------:R0:W-:Y:S04]  /*27c90*/  STL.64 [R1+0x110], R16 ;  /* 0x0001101001007387 */ /* 0x0001e80000100a00 */
[----:B------:R-:W-:Y:S04]  /*27ca0*/  STL.64 [R1+0x118], R18 ;  /* 0x0001181201007387 */ /* 0x000fe80000100a00 */
[----:B0-----:R-:W3:Y:S04]  /*27cb0*/  LDL.LU.64 R16, [R1+0x19f0] ;  /* 0x0019f00001107983 */ /* 0x001ee80000300a00 */
[----:B------:R0:W-:Y:S02]  /*27cc0*/  STL.64 [R1+0x1950], R24 ;  /* 0x0019501801007387 */ /* 0x0001e40000100a00 */
[----:B0-----:R-:W-:Y:S01]  /*27cd0*/  MOV R24, R2 ;  /* 0x0000000200187202 */ /* 0x001fe20000000f00 */
[----:B------:R-:W-:Y:S01]  /*27ce0*/  IMAD.MOV.U32 R25, RZ, RZ, R10 ;  /* 0x000000ffff197224 */ /* 0x000fe200078e000a */
[----:B------:R-:W3:Y:S04]  /*27cf0*/  LDL.LU R2, [R1+0x19ec] ;  /* 0x0019ec0001027983 */ /* 0x000ee80000300800 */
[----:B------:R-:W3:Y:S01]  /*27d00*/  LDL.LU R10, [R1+0x19e8] ;  /* 0x0019e800010a7983 */ /* 0x000ee20000300800 */
[----:B------:R-:W-:-:S02]  /*27d10*/  MOV R20, R27 ;  /* 0x0000001b00147202 */ /* 0x000fc40000000f00 */
[----:B------:R-:W-:Y:S02]  /*27d20*/  MOV R21, R26 ;  /* 0x0000001a00157202 */ /* 0x000fe40000000f00 */
[----:B------:R-:W-:Y:S02]  /*27d30*/  MOV R26, R28 ;  /* 0x0000001c001a7202 */ /* 0x000fe40000000f00 */
[----:B------:R-:W-:Y:S01]  /*27d40*/  MOV R27, R29 ;  /* 0x0000001d001b7202 */ /* 0x000fe20000000f00 */
[----:B------:R-:W3:Y:S04]  /*27d50*/  LDL.LU R28, [R1+0x19e4] ;  /* 0x0019e400011c7983 */ /* 0x000ee80000300800 */
[----:B------:R-:W3:Y:S04]  /*27d60*/  LDL.LU R29, [R1+0x19e0] ;  /* 0x0019e000011d7983 */ /* 0x000ee80000300800 */
[----:B------:R4:W-:Y:S04]  /*27d70*/  STL.64 [R1+0x1978], R26 ;  /* 0x0019781a01007387 */ /* 0x0009e80000100a00 */
[----:B------:R2:W-:Y:S01]  /*27d80*/  STL.64 [R1+0x1970], R24 ;  /* 0x0019701801007387 */ /* 0x0005e20000100a00 */
[----:B----4-:R-:W-:-:S02]  /*27d90*/  MOV R27, R11 ;  /* 0x0000000b001b7202 */ /* 0x010fc40000000f00 */
[----:B--2---:R-:W-:Y:S02]  /*27da0*/  MOV R24, R0 ;  /* 0x0000000000187202 */ /* 0x004fe40000000f00 */
[----:B------:R-:W2:Y:S01]  /*27db0*/  LDL.LU R0, [R1+0x19dc] ;  /* 0x0019dc0001007983 */ /* 0x000ea20000300800 */
[----:B---3--:R-:W-:Y:S01]  /*27dc0*/  MOV R25, R2 ;  /* 0x0000000200197202 */ /* 0x008fe20000000f00 */
[----:B------:R-:W-:Y:S02]  /*27dd0*/  IMAD.MOV.U32 R26, RZ, RZ, R10 ;  /* 0x000000ffff1a7224 */ /* 0x000fe400078e000a */
[----:B------:R-:W3:Y:S04]  /*27de0*/  LDL.LU R2, [R1+0x19d8] ;  /* 0x0019d80001027983 */ /* 0x000ee80000300800 */
[----:B------:R-:W4:Y:S04]  /*27df0*/  LDL.LU R10, [R1+0x19d4] ;  /* 0x0019d400010a7983 */ /* 0x000f280000300800 */
[----:B------:R-:W2:Y:S04]  /*27e00*/  LDL.LU R11, [R1+0x19d0] ;  /* 0x0019d000010b7983 */ /* 0x000ea80000300800 */
[----:B------:R-:W-:Y:S04]  /*27e10*/  STL.64 [R1+0x1990], R26 ;  /* 0x0019901a01007387 */ /* 0x000fe80000100a00 */
[----:B------:R0:W-:Y:S04]  /*27e20*/  STL.64 [R1+0x1988], R24 ;  /* 0x0019881801007387 */ /* 0x0001e80000100a00 */
[----:B0-----:R-:W3:Y:S04]  /*27e30*/  LDL.LU R24, [R1+0x40] ;  /* 0x0000400001187983 */ /* 0x001ee80000300800 */
[----:B------:R-:W3:Y:S01]  /*27e40*/  LDL.LU R25, [R1+0x44] ;  /* 0x0000440001197983 */ /* 0x000ee20000300800 */
[----:B------:R-:W-:Y:S01]  /*27e50*/  HMMA.16816.F32.BF16 R4, R12, R16, R4 ;  /* 0x000000100c04723c */ /* 0x000fe20000041804 */
[----:B------:R-:W-:-:S02]  /*27e60*/  MOV R26, R29 ;  /* 0x0000001d001a7202 */ /* 0x000fc40000000f00 */
[----:B------:R-:W-:-:S05]  /*27e70*/  MOV R27, R28 ;  /* 0x0000001c001b7202 */ /* 0x000fca0000000f00 */
[----:B------:R-:W-:Y:S04]  /*27e80*/  STL.64 [R1+0x19a8], R26 ;  /* 0x0019a81a01007387 */ /* 0x000fe80000100a00 */
[----:B---3--:R-:W-:Y:S11]  /*27e90*/  STL.64 [R1+0x19a0], R24 ;  /* 0x0019a01801007387 */ /* 0x008ff60000100a00 */
[----:B------:R-:W-:Y:S04]  /*27ea0*/  STL.64 [R1+0x100], R4 ;  /* 0x0001000401007387 */ /* 0x000fe80000100a00 */
[----:B------:R0:W-:Y:S04]  /*27eb0*/  STL.64 [R1+0x108], R6 ;  /* 0x0001080601007387 */ /* 0x0001e80000100a00 */
[----:B0-----:R-:W3:Y:S04]  /*27ec0*/  LDL.LU.64 R6, [R1+0x19c8] ;  /* 0x0019c80001067983 */ /* 0x001ee80000300a00 */
[----:B------:R-:W3:Y:S01]  /*27ed0*/  LDL.LU.64 R4, [R1+0x19c0] ;  /* 0x0019c00001047983 */ /* 0x000ee20000300a00 */
[----:B--2---:R-:W-:Y:S01]  /*27ee0*/  MOV R24, R11 ;  /* 0x0000000b00187202 */ /* 0x004fe20000000f00 */
[----:B----4-:R-:W-:Y:S01]  /*27ef0*/  IMAD.MOV.U32 R25, RZ, RZ, R10 ;  /* 0x000000ffff197224 */ /* 0x010fe200078e000a */
[----:B------:R-:W-:-:S02]  /*27f00*/  MOV R26, R2 ;  /* 0x00000002001a7202 */ /* 0x000fc40000000f00 */
[----:B------:R-:W-:Y:S02]  /*27f10*/  MOV R27, R0 ;  /* 0x00000000001b7202 */ /* 0x000fe40000000f00 */
[----:B------:R-:W-:Y:S02]  /*27f20*/  MOV R2, R8 ;  /* 0x0000000800027202 */ /* 0x000fe40000000f00 */
[----:B------:R-:W-:Y:S01]  /*27f30*/  MOV R0, R9 ;  /* 0x0000000900007202 */ /* 0x000fe20000000f00 */
[----:B------:R-:W2:Y:S01]  /*27f40*/  LDL.LU.64 R10, [R1+0x19b8] ;  /* 0x0019b800010a7983 */ /* 0x000ea20000300a00 */
[----:B---3--:R-:W-:Y:S03]  /*27f50*/  HMMA.16816.F32.BF16 R4, R12, R8, R4 ;  /* 0x000000080c04723c */ /* 0x008fe60000041804 */
[----:B------:R-:W2:Y:S04]  /*27f60*/  LDL.LU.64 R8, [R1+0x19b0] ;  /* 0x0019b00001087983 */ /* 0x000ea80000300a00 */
[----:B------:R-:W3:-:S15]  /*27f70*/  LDL.LU R15, [R1+0x20c] ;  /* 0x00020c00010f7983 */ /* 0x000ede0000300800 */
[----:B------:R-:W-:-:S01]  /*27f80*/  NOP ;  /* 0x0000000000007918 */ /* 0x000fc20000000000 */
[----:B------:R-:W-:Y:S04]  /*27f90*/  STL [R1+0x18a4], R7 ;  /* 0x0018a40701007387 */ /* 0x000fe80000100800 */
[----:B------:R-:W-:Y:S04]  /*27fa0*/  STL [R1+0x18d0], R6 ;  /* 0x0018d00601007387 */ /* 0x000fe80000100800 */
[----:B------:R0:W-:Y:S04]  /*27fb0*/  STL.64 [R1+0x18c8], R4 ;  /* 0x0018c80401007387 */ /* 0x0001e80000100a00 */
[----:B0-----:R-:W4:Y:S04]  /*27fc0*/  LDL.LU.64 R4, [R1+0x240] ;  /* 0x0002400001047983 */ /* 0x001f280000300a00 */
[----:B------:R-:W3:Y:S01]  /*27fd0*/  LDL.LU.64 R6, [R1+0x248] ;  /* 0x0002480001067983 */ /* 0x000ee20000300a00 */
[----:B--2---:R-:W-:Y:S03]  /*27fe0*/  HMMA.16816.F32.BF16 R20, R8, R20, R24 ;  /* 0x000000140814723c */ /* 0x004fe60000041818 */
[----:B------:R-:W2:Y:S04]  /*27ff0*/  LDL.LU.64 R26, [R1+0x19a8] ;  /* 0x0019a800011a7983 */ /* 0x000ea80000300a00 */
[----:B------:R-:W2:-:S15]  /*28000*/  LDL.LU.64 R24, [R1+0x19a0] ;  /* 0x0019a00001187983 */ /* 0x000e9e0000300a00 */
[----:B------:R-:W-:-:S01]  /*28010*/  NOP ;  /* 0x0000000000007918 */ /* 0x000fc20000000000 */
[----:B------:R0:W-:Y:S04]  /*28020*/  STL.64 [R1+0xe0], R20 ;  /* 0x0000e01401007387 */ /* 0x0001e80000100a00 */
[----:B------:R2:W-:Y:S04]  /*28030*/  STL.64 [R1+0xe8], R22 ;  /* 0x0000e81601007387 */ /* 0x0005e80000100a00 */
[----:B0-----:R-:W2:Y:S02]  /*28040*/  LDL.LU.64 R20, [R1+0x1998] ;  /* 0x0019980001147983 */ /* 0x001ea40000300a00 */
[----:B--2---:R-:W-:Y:S02]  /*28050*/  HMMA.16816.F32.BF16 R20, R8, R20, R24 ;  /* 0x000000140814723c */ /* 0x004fe40000041818 */
[----:B------:R-:W2:Y:S04]  /*28060*/  LDL.LU.64 R26, [R1+0x1990] ;  /* 0x00199000011a7983 */ /* 0x000ea80000300a00 */
[----:B------:R-:W2:-:S15]  /*28070*/  LDL.LU.64 R24, [R1+0x1988] ;  /* 0x0019880001187983 */ /* 0x000e9e0000300a00 */
[----:B------:R-:W-:-:S02]  /*28080*/  NOP ;  /* 0x0000000000007918 */ /* 0x000fc40000000000 */
[----:B------:R0:W-:Y:S04]  /*28090*/  STL.64 [R1+0xd0], R20 ;  /* 0x0000d01401007387 */ /* 0x0001e80000100a00 */
[----:B------:R2:W-:Y:S04]  /*280a0*/  STL.64 [R1+0xd8], R22 ;  /* 0x0000d81601007387 */ /* 0x0005e80000100a00 */
[----:B0-----:R-:W2:Y:S02]  /*280b0*/  LDL.LU.64 R20, [R1+0x1980] ;  /* 0x0019800001147983 */ /* 0x001ea40000300a00 */
[----:B--2---:R-:W-:Y:S02]  /*280c0*/  HMMA.16816.F32.BF16 R20, R8, R20, R24 ;  /* 0x000000140814723c */ /* 0x004fe40000041818 */
[----:B------:R-:W2:Y:S04]  /*280d0*/  LDL.LU.64 R26, [R1+0x1978] ;  /* 0x00197800011a7983 */ /* 0x000ea80000300a00 */
[----:B------:R-:W2:-:S15]  /*280e0*/  LDL.LU.64 R24, [R1+0x1970] ;  /* 0x0019700001187983 */ /* 0x000e9e0000300a00 */
[----:B------:R-:W-:-:S02]  /*280f0*/  NOP ;  /* 0x0000000000007918 */ /* 0x000fc40000000000 */
[----:B------:R-:W-:Y:S04]  /*28100*/  STL.64 [R1+0xc0], R20 ;  /* 0x0000c01401007387 */ /* 0x000fe80000100a00 */
[----:B------:R0:W-:Y:S04]  /*28110*/  STL.64 [R1+0xc8], R22 ;  /* 0x0000c81601007387 */ /* 0x0001e80000100a00 */
[----:B0-----:R-:W4:Y:S04]  /*28120*/  LDL.LU.64 R22, [R1+0x1968] ;  /* 0x0019680001167983 */ /* 0x001f280000300a00 */
[----:B------:R-:W4:Y:S02]  /*28130*/  LDL.LU.64 R20, [R1+0x1960] ;  /* 0x0019600001147983 */ /* 0x000f240000300a00 */
[----:B----4-:R-:W-:-:S15]  /*28140*/  HMMA.16816.F32.BF16 R20, R8, R4, R20 ;  /* 0x000000040814723c */ /* 0x010fde0000041814 */
[----:B------:R-:W-:-:S08]  /*28150*/  NOP ;  /* 0x0000000000007918 */ /* 0x000fd00000000000 */
[----:B------:R0:W-:Y:S04]  /*28160*/  STL.64 [R1+0xb0], R20 ;  /* 0x0000b01401007387 */ /* 0x0001e80000100a00 */
[----:B------:R2:W-:Y:S04]  /*28170*/  STL.64 [R1+0xb8], R22 ;  /* 0x0000b81601007387 */ /* 0x0005e80000100a00 */
[----:B0-----:R-:W2:Y:S04]  /*28180*/  LDL.LU.64 R20, [R1+0x1958] ;  /* 0x0019580001147983 */ /* 0x001ea80000300a00 */
[----:B---3--:R-:W-:Y:S01]  /*28190*/  STL.64 [R1+0x18e0], R6 ;  /* 0x0018e00601007387 */ /* 0x008fe20000100a00 */
[----:B------:R-:W-:Y:S01]  /*281a0*/  IMAD.MOV.U32 R4, RZ, RZ, R2 ;  /* 0x000000ffff047224 */ /* 0x000fe200078e0002 */
[----:B------:R-:W-:Y:S01]  /*281b0*/  MOV R5, R0 ;  /* 0x0000000000057202 */ /* 0x000fe20000000f00 */
[----:B--2---:R-:W-:Y:S01]  /*281c0*/  HMMA.16816.F32.BF16 R20, R8, R20, R24 ;  /* 0x000000140814723c */ /* 0x004fe20000041818 */
[----:B------:R-:W2:-:S15]  /*281d0*/  LDL.LU.64 R24, [R1+0x1950] ;  /* 0x0019500001187983 */ /* 0x000e9e0000300a00 */
[----:B------:R-:W-:-:S07]  /*281e0*/  NOP ;  /* 0x0000000000007918 */ /* 0x000fce0000000000 */
[----:B------:R0:W-:Y:S01]  /*281f0*/  STL [R1+0xa0], R20 ;  /* 0x0000a01401007387 */ /* 0x0001e20000100800 */
[----:B------:R-:W-:Y:S02]  /*28200*/  MOV R2, R22 ;  /* 0x0000001600027202 */ /* 0x000fe40000000f00 */
[----:B------:R-:W-:Y:S02]  /*28210*/  MOV R0, R23 ;  /* 0x0000001700007202 */ /* 0x000fe40000000f00 */
[----:B------:R-:W-:Y:S01]  /*28220*/  MOV R28, R21 ;  /* 0x00000015001c7202 */ /* 0x000fe20000000f00 */
[----:B------:R-:W2:Y:S04]  /*28230*/  LDL.LU.64 R22, [R1+0x1948] ;  /* 0x0019480001167983 */ /* 0x000ea80000300a00 */
[----:B0-----:R-:W2:Y:S04]  /*28240*/  LDL.LU.64 R20, [R1+0x1940] ;  /* 0x0019400001147983 */ /* 0x001ea80000300a00 */
[----:B------:R-:W-:Y:S04]  /*28250*/  STL [R1+0x18c4], R0 ;  /* 0x0018c40001007387 */ /* 0x000fe80000100800 */
[----:B------:R-:W-:Y:S04]  /*28260*/  STL [R1+0x18c0], R2 ;  /* 0x0018c00201007387 */ /* 0x000fe80000100800 */
[----:B------:R-:W-:Y:S01]  /*28270*/  STL [R1+0x18a0], R28 ;  /* 0x0018a01c01007387 */ /* 0x000fe20000100800 */
[----:B--2---:R-:W-:Y:S03]  /*28280*/  HMMA.16816.F32.BF16 R24, R8, R24, R20 ;  /* 0x000000180818723c */ /* 0x004fe60000041814 */
[----:B------:R-:W2:Y:S04]  /*28290*/  LDL.LU.64 R22, [R1+0x1938] ;  /* 0x0019380001167983 */ /* 0x000ea80000300a00 */
[----:B------:R-:W2:-:S15]  /*282a0*/  LDL.LU.64 R20, [R1+0x1930] ;  /* 0x0019300001147983 */ /* 0x000e9e0000300a00 */
[----:B------:R-:W-:-:S01]  /*282b0*/  NOP ;  /* 0x0000000000007918 */ /* 0x000fc20000000000 */
[----:B------:R-:W-:Y:S04]  /*282c0*/  STL.64 [R1+0x90], R24 ;  /* 0x0000901801007387 */ /* 0x000fe80000100a00 */
[----:B------:R0:W-:Y:S01]  /*282d0*/  STL [R1+0x98], R26 ;  /* 0x0000981a01007387 */ /* 0x0001e20000100800 */
[----:B------:R-:W-:-:S03]  /*282e0*/  IMAD.MOV.U32 R29, RZ, RZ, R27 ;  /* 0x000000ffff1d7224 */ /* 0x000fc600078e001b */
[----:B0-----:R-:W3:Y:S04]  /*282f0*/  LDL.LU.64 R26, [R1+0x1928] ;  /* 0x00192800011a7983 */ /* 0x001ee80000300a00 */
[----:B------:R-:W3:Y:S04]  /*28300*/  LDL.LU.64 R24, [R1+0x1920] ;  /* 0x0019200001187983 */ /* 0x000ee80000300a00 */
[----:B------:R-:W-:Y:S04]  /*28310*/  STL [R1+0x1888], R29 ;  /* 0x0018881d01007387 */ /* 0x000fe80000100800 */
[----:B------:R-:W4:Y:S01]  /*28320*/  LDL.LU.64 R18, [R1+0x1918] ;  /* 0x0019180001127983 */ /* 0x000f220000300a00 */
[C---:B--2---:R-:W-:Y:S06]  /*28330*/  HMMA.16816.F32.BF16 R4, R8.reuse, R4, R20 ;  /* 0x000000040804723c */ /* 0x044fec0000041814 */
[----:B---3--:R-:W-:Y:S01]  /*28340*/  HMMA.16816.F32.BF16 R24, R8, R16, R24 ;  /* 0x000000100818723c */ /* 0x008fe20000041818 */
[----:B------:R-:W4:Y:S04]  /*28350*/  LDL.LU.64 R16, [R1+0x1910] ;  /* 0x0019100001107983 */ /* 0x000f280000300a00 */
[----:B------:R-:W4:Y:S01]  /*28360*/  LDL.LU R20, [R1+0x150] ;  /* 0x0001500001147983 */ /* 0x000f220000300800 */
[----:B------:R-:W-:-:S03]  /*28370*/  MOV R22, R3 ;  /* 0x0000000300167202 */ /* 0x000fc60000000f00 */
[----:B------:R-:W0:-:S14]  /*28380*/  LDSM.16.M88.4 R8, [R15+UR6+0x14080] ;  /* 0x014080060f08783b */ /* 0x000e1c0008000200 */
[----:B------:R-:W-:Y:S04]  /*28390*/  STL.64 [R1+0x1c0], R24 ;  /* 0x0001c01801007387 */ /* 0x000fe80000100a00 */
[----:B------:R-:W-:Y:S04]  /*283a0*/  STL.64 [R1+0x1c8], R26 ;  /* 0x0001c81a01007387 */ /* 0x000fe80000100a00 */
[----:B------:R-:W-:Y:S04]  /*283b0*/  STL.64 [R1+0x80], R4 ;  /* 0x0000800401007387 */ /* 0x000fe80000100a00 */
[----:B------:R-:W-:Y:S04]  /*283c0*/  STL.64 [R1+0x88], R6 ;  /* 0x0000880601007387 */ /* 0x000fe80000100a00 */
[----:B------:R-:W4:Y:S04]  /*283d0*/  LDL.LU R21, [R1+0x154] ;  /* 0x0001540001157983 */ /* 0x000f280000300800 */
[----:B------:R-:W2:Y:S04]  /*283e0*/  LDL.LU R3, [R1+0x190c] ;  /* 0x00190c0001037983 */ /* 0x000ea80000300800 */
[----:B------:R-:W4:Y:S04]  /*283f0*/  LDL.LU R23, [R1+0x15c] ;  /* 0x00015c0001177983 */ /* 0x000f280000300800 */
[----:B------:R1:W-:Y:S04]  /*28400*/  STL [R1+0x1908], R15 ;  /* 0x0019080f01007387 */ /* 0x0003e80000100800 */
[----:B-1----:R-:W4:Y:S04]  /*28410*/  LDL.LU.64 R14, [R1+0x238] ;  /* 0x00023800010e7983 */ /* 0x002f280000300a00 */
[----:B0-----:R0:W-:Y:S04]  /*28420*/  STL.64 [R1+0x17f8], R10 ;  /* 0x0017f80a01007387 */ /* 0x0011e80000100a00 */
[----:B------:R-:W-:Y:S04]  /*28430*/  STL.64 [R1+0x17f0], R8 ;  /* 0x0017f00801007387 */ /* 0x000fe80000100a00 */
[----:B0-----:R-:W3:Y:S04]  /*28440*/  LDL.LU R10, [R1+0x298] ;  /* 0x00029800010a7983 */ /* 0x001ee80000300800 */
[----:B------:R-:W3:Y:S04]  /*28450*/  LDL.LU R11, [R1+0x29c] ;  /* 0x00029c00010b7983 */ /* 0x000ee80000300800 */
[----:B--2---:R-:W0:Y:S04]  /*28460*/  LDSM.16.M88.4 R24, [R3+UR6+0x80] ;  /* 0x000080060318783b */ /* 0x004e280008000200 */
[----:B------:R-:W1:Y:S04]  /*28470*/  LDSM.16.M88.4 R4, [R3+UR6+0x2080] ;  /* 0x002080060304783b */ /* 0x000e680008000200 */
[----:B0-----:R-:W-:Y:S04]  /*28480*/  STL.64 [R1+0x60], R24 ;  /* 0x0000601801007387 */ /* 0x001fe80000100a00 */
[----:B------:R-:W-:Y:S04]  /*28490*/  STL.64 [R1+0x68], R26 ;  /* 0x0000681a01007387 */ /* 0x000fe80000100a00 */
[----:B------:R-:W0:Y:S04]  /*284a0*/  LDSM.16.M88.4 R24, [R3+UR6+0x4080] ;  /* 0x004080060318783b */ /* 0x000e280008000200 */
[----:B-1----:R-:W-:Y:S04]  /*284b0*/  STL.64 [R1+0x50], R4 ;  /* 0x0000500401007387 */ /* 0x002fe80000100a00 */
[----:B------:R-:W-:Y:S04]  /*284c0*/  STL.64 [R1+0x58], R6 ;  /* 0x0000580601007387 */ /* 0x000fe80000100a00 */
        /* <DEDUP_REMOVED lines=11> */
[----:B------:R1:W-:Y:S04]  /*28580*/  STL.64 [R1+0x18], R6 ;  /* 0x0000180601007387 */ /* 0x0003e80000100a00 */
[----:B-1----:R-:W2:Y:S04]  /*28590*/  LDL R6, [R1+0x258] ;  /* 0x0002580001067983 */ /* 0x002ea80000100800 */
[----:B0-----:R-:W-:Y:S04]  /*285a0*/  STL.64 [R1], R24 ;  /* 0x0000001801007387 */ /* 0x001fe80000100a00 */
[----:B------:R-:W-:Y:S04]  /*285b0*/  STL.64 [R1+0x8], R26 ;  /* 0x0000081a01007387 */ /* 0x000fe80000100a00 */
[----:B------:R-:W2:Y:S04]  /*285c0*/  LDL R7, [R1+0x25c] ;  /* 0x00025c0001077983 */ /* 0x000ea80000100800 */
[----:B------:R-:W0:Y:S01]  /*285d0*/  LDSM.16.M88.4 R24, [R3+UR6+0xe080] ;  /* 0x00e080060318783b */ /* 0x000e220008000200 */
[----:B----4-:R-:W-:Y:S03]  /*285e0*/  HMMA.16816.F32.BF16 R20, R16, R14, R20 ;  /* 0x0000000e1014723c */ /* 0x010fe60000041814 */
[----:B--2---:R1:W-:Y:S04]  /*285f0*/  STL.64 [R1+0x18f0], R6 ;  /* 0x0018f00601007387 */ /* 0x0043e80000100a00 */
[----:B-1----:R-:W2:Y:S04]  /*28600*/  LDL.LU.64 R6, [R1+0x198] ;  /* 0x0001980001067983 */ /* 0x002ea80000300a00 */
[----:B0-----:R0:W-:Y:S04]  /*28610*/  STL [R1+0x177c], R24 ;  /* 0x00177c1801007387 */ /* 0x0011e80000100800 */
[----:B------:R1:W-:Y:S04]  /*28620*/  STL [R1+0x1778], R25 ;  /* 0x0017781901007387 */ /* 0x0003e80000100800 */
[----:B------:R-:W-:Y:S04]  /*28630*/  STL [R1+0x163c], R26 ;  /* 0x00163c1a01007387 */ /* 0x000fe80000100800 */
[----:B------:R-:W-:Y:S01]  /*28640*/  STL [R1+0x1638], R27 ;  /* 0x0016381b01007387 */ /* 0x000fe20000100800 */
[----:B0-----:R-:W-:-:S02]  /*28650*/  MOV R24, R15 ;  /* 0x0000000f00187202 */ /* 0x001fc40000000f00 */
[----:B-1----:R-:W-:Y:S01]  /*28660*/  MOV R25, R14 ;  /* 0x0000000e00197202 */ /* 0x002fe20000000f00 */
[----:B------:R-:W4:Y:S04]  /*28670*/  LDL.LU R15, [R1+0x1908] ;  /* 0x00190800010f7983 */ /* 0x000f280000300800 */
[----:B------:R-:W-:Y:S04]  /*28680*/  STL.64 [R1+0x70], R20 ;  /* 0x0000701401007387 */ /* 0x000fe80000100a00 */
[----:B------:R0:W-:Y:S04]  /*28690*/  STL.64 [R1+0x18e8], R24 ;  /* 0x0018e81801007387 */ /* 0x0001e80000100a00 */
[----:B0-----:R-:W3:Y:S04]  /*286a0*/  LDL.LU R24, [R1+0x140] ;  /* 0x0001400001187983 */ /* 0x001ee80000300800 */
[----:B------:R-:W3:Y:S04]  /*286b0*/  LDL.LU R25, [R1+0x144] ;  /* 0x0001440001197983 */ /* 0x000ee80000300800 */
[----:B------:R-:W2:Y:S04]  /*286c0*/  LDL.LU R26, [R1+0x148] ;  /* 0x00014800011a7983 */ /* 0x000ea80000300800 */
[----:B------:R-:W2:Y:S01]  /*286d0*/  LDL.LU R27, [R1+0x14c] ;  /* 0x00014c00011b7983 */ /* 0x000ea20000300800 */
[----:B------:R-:W-:Y:S01]  /*286e0*/  IMAD.MOV.U32 R8, RZ, RZ, R23 ;  /* 0x000000ffff087224 */ /* 0x000fe200078e0017 */
[----:B------:R-:W-:-:S02]  /*286f0*/  MOV R9, R22 ;  /* 0x0000001600097202 */ /* 0x000fc40000000f00 */
[----:B----4-:R-:W0:Y:S04]  /*28700*/  LDSM.16.M88.4 R12, [R15+UR6+0x15080] ;  /* 0x015080060f0c783b */ /* 0x010e280008000200 */
[----:B--2---:R-:W-:Y:S04]  /*28710*/  STL.64 [R1+0x1900], R26 ;  /* 0x0019001a01007387 */ /* 0x004fe80000100a00 */
[----:B---3--:R1:W-:Y:S04]  /*28720*/  STL.64 [R1+0x18f8], R24 ;  /* 0x0018f81801007387 */ /* 0x0083e80000100a00 */
[----:B-1----:R-:W2:Y:S04]  /*28730*/  LDL.LU R24, [R1+0x160] ;  /* 0x0001600001187983 */ /* 0x002ea80000300800 */
[----:B------:R-:W2:Y:S04]  /*28740*/  LDL.LU R25, [R1+0x164] ;  /* 0x0001640001197983 */ /* 0x000ea80000300800 */
[----:B------:R-:W2:Y:S04]  /*28750*/  LDL.LU R26, [R1+0x168] ;  /* 0x00016800011a7983 */ /* 0x000ea80000300800 */
[----:B------:R-:W2:Y:S04]  /*28760*/  LDL.LU R27, [R1+0x16c] ;  /* 0x00016c00011b7983 */ /* 0x000ea80000300800 */
[----:B------:R-:W-:Y:S04]  /*28770*/  STL [R1+0x1824], R8 ;  /* 0x0018240801007387 */ /* 0x000fe80000100800 */
[----:B------:R-:W-:Y:S04]  /*28780*/  STL [R1+0x1820], R9 ;  /* 0x0018200901007387 */ /* 0x000fe80000100800 */
[----:B------:R-:W3:Y:S04]  /*28790*/  LDL.LU R23, [R1+0x2cc] ;  /* 0x0002cc0001177983 */ /* 0x000ee80000300800 */
[----:B---3--:R1:W-:Y:S04]  /*287a0*/  STL [R1+0x1840], R23 ;  /* 0x0018401701007387 */ /* 0x0083e80000100800 */
[----:B-1----:R-:W3:Y:S01]  /*287b0*/  LDL.LU.64 R22, [R1+0x268] ;  /* 0x0002680001167983 */ /* 0x002ee20000300a00 */
[----:B--2---:R-:W-:Y:S06]  /*287c0*/  HMMA.16816.F32.BF16 R24, R16, R6, R24 ;  /* 0x000000061018723c */ /* 0x004fec0000041818 */
[----:B------:R-:W-:-:S02]  /*287d0*/  MOV R0, R6 ;  /* 0x0000000600007202 */ /* 0x000fc40000000f00 */
[----:B------:R-:W-:Y:S01]  /*287e0*/  MOV R2, R7 ;  /* 0x0000000700027202 */ /* 0x000fe20000000f00 */
[----:B---3--:R1:W-:Y:S04]  /*287f0*/  STL.64 [R1+0x18d8], R22 ;  /* 0x0018d81601007387 */ /* 0x0083e80000100a00 */
[----:B------:R-:W2:Y:S04]  /*28800*/  LDL.LU R20, [R1+0x130] ;  /* 0x0001300001147983 */ /* 0x000ea80000300800 */
[----:B------:R-:W2:Y:S04]  /*28810*/  LDL.LU R21, [R1+0x134] ;  /* 0x0001340001157983 */ /* 0x000ea80000300800 */
[----:B-1----:R-:W2:Y:S04]  /*28820*/  LDL.LU R22, [R1+0x138] ;  /* 0x0001380001167983 */ /* 0x002ea80000300800 */
[----:B------:R-:W2:Y:S04]  /*28830*/  LDL.LU R23, [R1+0x13c] ;  /* 0x00013c0001177983 */ /* 0x000ea80000300800 */
[----:B0-----:R-:W-:Y:S04]  /*28840*/  STL.64 [R1+0x1770], R14 ;  /* 0x0017700e01007387 */ /* 0x001fe80000100a00 */
[----:B------:R0:W-:Y:S04]  /*28850*/  STL.64 [R1+0x1768], R12 ;  /* 0x0017680c01007387 */ /* 0x0001e80000100a00 */
[----:B0-----:R-:W3:Y:S04]  /*28860*/  LDL.LU R12, [R1+0x120] ;  /* 0x00012000010c7983 */ /* 0x001ee80000300800 */
[----:B------:R-:W3:Y:S04]  /*28870*/  LDL.LU R13, [R1+0x124] ;  /* 0x00012400010d7983 */ /* 0x000ee80000300800 */
[----:B------:R-:W3:Y:S04]  /*28880*/  LDL.LU R14, [R1+0x128] ;  /* 0x00012800010e7983 */ /* 0x000ee80000300800 */
[----:B------:R-:W3:Y:S04]  /*28890*/  LDL.LU R15, [R1+0x12c] ;  /* 0x00012c00010f7983 */ /* 0x000ee80000300800 */
[----:B------:R-:W-:Y:S04]  /*288a0*/  STL.64 [R1+0x220], R24 ;  /* 0x0002201801007387 */ /* 0x000fe80000100a00 */
[----:B------:R0:W-:Y:S04]  /*288b0*/  STL.64 [R1+0x228], R26 ;  /* 0x0002281a01007387 */ /* 0x0001e80000100a00 */
[----:B0-----:R-:W4:Y:S04]  /*288c0*/  LDL.LU.64 R26, [R1+0x1900] ;  /* 0x00190000011a7983 */ /* 0x001f280000300a00 */
[----:B------:R-:W4:Y:S04]  /*288d0*/  LDL.LU.64 R24, [R1+0x18f8] ;  /* 0x0018f80001187983 */ /* 0x000f280000300a00 */
[----:B------:R-:W4:Y:S02]  /*288e0*/  LDL.LU.64 R6, [R1+0x18f0] ;  /* 0x0018f00001067983 */ /* 0x000f240000300a00 */
[----:B----4-:R-:W-:Y:S02]  /*288f0*/  HMMA.16816.F32.BF16 R4, R16, R6, R24 ;  /* 0x000000061004723c */ /* 0x010fe40000041818 */
[----:B------:R-:W4:-:S15]  /*28900*/  LDL.LU.64 R24, [R1+0x18e8] ;  /* 0x0018e80001187983 */ /* 0x000f1e0000300a00 */
[----:B------:R-:W-:-:S06]  /*28910*/  NOP ;  /* 0x0000000000007918 */ /* 0x000fcc0000000000 */
[----:B------:R-:W-:Y:S01]  /*28920*/  STL.64 [R1+0x210], R4 ;  /* 0x0002100401007387 */ /* 0x000fe20000100a00 */
[----:B------:R-:W-:Y:S02]  /*28930*/  MOV R8, R6 ;  /* 0x0000000600087202 */ /* 0x000fe40000000f00 */
[----:B------:R-:W-:Y:S02]  /*28940*/  MOV R9, R7 ;  /* 0x0000000700097202 */ /* 0x000fe40000000f00 */
[----:B------:R-:W2:Y:S04]  /*28950*/  LDL.LU.64 R6, [R1+0x18e0] ;  /* 0x0018e00001067983 */ /* 0x000ea80000300a00 */
[----:B------:R-:W4:Y:S04]  /*28960*/  LDL.LU.64 R26, [R1+0x278] ;  /* 0x00027800011a7983 */ /* 0x000f280000300a00 */
[----:B------:R-:W-:Y:S04]  /*28970*/  STL [R1+0x182c], R9 ;  /* 0x00182c0901007387 */ /* 0x000fe80000100800 */
[----:B------:R0:W-:Y:S04]  /*28980*/  STL [R1+0x1828], R8 ;  /* 0x0018280801007387 */ /* 0x0001e80000100800 */
[----:B------:R1:W-:Y:S04]  /*28990*/  STL.64 [R1+0x18b8], R10 ;  /* 0x0018b80a01007387 */ /* 0x0003e80000100a00 */
[----:B0-----:R-:W4:Y:S04]  /*289a0*/  LDL.LU R8, [R1+0x110] ;  /* 0x0001100001087983 */ /* 0x001f280000300800 */
[----:B------:R-:W4:Y:S04]  /*289b0*/  LDL.LU R9, [R1+0x114] ;  /* 0x0001140001097983 */ /* 0x000f280000300800 */
[----:B-1----:R-:W4:Y:S04]  /*289c0*/  LDL.LU R10, [R1+0x118] ;  /* 0x00011800010a7983 */ /* 0x002f280000300800 */
[----:B------:R-:W4:Y:S01]  /*289d0*/  LDL.LU R11, [R1+0x11c] ;  /* 0x00011c00010b7983 */ /* 0x000f220000300800 */
[----:B--2---:R-:W-:-:S15]  /*289e0*/  HMMA.16816.F32.BF16 R20, R16, R6, R20 ;  /* 0x000000061014723c */ /* 0x004fde0000041814 */
[----:B------:R-:W-:-:S08]  /*289f0*/  NOP ;  /* 0x0000000000007918 */ /* 0x000fd00000000000 */
[----:B------:R-:W-:Y:S04]  /*28a00*/  STL.64 [R1+0x200], R20 ;  /* 0x0002001401007387 */ /* 0x000fe80000100a00 */
[----:B------:R0:W-:Y:S04]  /*28a10*/  STL.64 [R1+0x208], R22 ;  /* 0x0002081601007387 */ /* 0x0001e80000100a00 */
[----:B0-----:R-:W3:Y:S01]  /*28a20*/  LDL.LU.64 R22, [R1+0x18d8] ;  /* 0x0018d80001167983 */ /* 0x001ee20000300a00 */
[----:B------:R-:W-:-:S03]  /*28a30*/  IMAD.MOV.U32 R29, RZ, RZ, R6 ;  /* 0x000000ffff1d7224 */ /* 0x000fc600078e0006 */
[----:B------:R-:W2:Y:S04]  /*28a40*/  LDL.LU R6, [R1+0x18d0] ;  /* 0x0018d00001067983 */ /* 0x000ea80000300800 */
[----:B------:R-:W4:Y:S01]  /*28a50*/  LDL.LU.64 R4, [R1+0x18c8] ;  /* 0x0018c80001047983 */ /* 0x000f220000300a00 */
[----:B------:R-:W-:Y:S01]  /*28a60*/  MOV R3, R7 ;  /* 0x0000000700037202 */ /* 0x000fe20000000f00 */
[----:B---3--:R-:W-:Y:S06]  /*28a70*/  HMMA.16816.F32.BF16 R12, R16, R22, R12 ;  /* 0x00000016100c723c */ /* 0x008fec000004180c */
[----:B------:R-:W-:-:S02]  /*28a80*/  MOV R7, R22 ;  /* 0x0000001600077202 */ /* 0x000fc40000000f00 */
[----:B------:R-:W-:-:S15]  /*28a90*/  MOV R28, R23 ;  /* 0x00000017001c7202 */ /* 0x000fde0000000f00 */
[----:B------:R0:W-:Y:S04]  /*28aa0*/  STL.64 [R1+0x1f0], R12 ;  /* 0x0001f00c01007387 */ /* 0x0001e80000100a00 */
[----:B------:R1:W-:Y:S04]  /*28ab0*/  STL.64 [R1+0x1f8], R14 ;  /* 0x0001f80e01007387 */ /* 0x0003e80000100a00 */
[----:B0-----:R-:W3:Y:S04]  /*28ac0*/  LDL.LU R12, [R1+0x100] ;  /* 0x00010000010c7983 */ /* 0x001ee80000300800 */
[----:B------:R-:W3:Y:S04]  /*28ad0*/  LDL.LU R13, [R1+0x104] ;  /* 0x00010400010d7983 */ /* 0x000ee80000300800 */
[----:B-1----:R-:W3:Y:S04]  /*28ae0*/  LDL.LU R14, [R1+0x108] ;  /* 0x00010800010e7983 */ /* 0x002ee80000300800 */
[----:B------:R-:W3:Y:S04]  /*28af0*/  LDL.LU R15, [R1+0x10c] ;  /* 0x00010c00010f7983 */ /* 0x000ee80000300800 */
[----:B--2---:R0:W-:Y:S04]  /*28b00*/  STL.64 [R1+0x18b0], R6 ;  /* 0x0018b00601007387 */ /* 0x0041e80000100a00 */
[----:B----4-:R-:W-:Y:S04]  /*28b10*/  STL.64 [R1+0x18a8], R4 ;  /* 0x0018a80401007387 */ /* 0x010fe80000100a00 */
[----:B0-----:R-:W3:Y:S04]  /*28b20*/  LDL.LU.64 R6, [R1+0x288] ;  /* 0x0002880001067983 */ /* 0x001ee80000300a00 */
[----:B------:R-:W2:Y:S04]  /*28b30*/  LDL.LU R20, [R1+0xb0] ;  /* 0x0000b00001147983 */ /* 0x000ea80000300800 */
[----:B------:R-:W2:Y:S04]  /*28b40*/  LDL.LU R21, [R1+0xb4] ;  /* 0x0000b40001157983 */ /* 0x000ea80000300800 */
[----:B------:R-:W4:Y:S04]  /*28b50*/  LDL.LU R22, [R1+0xb8] ;  /* 0x0000b80001167983 */ /* 0x000f280000300800 */
[----:B------:R-:W4:Y:S01]  /*28b60*/  LDL.LU R23, [R1+0xbc] ;  /* 0x0000bc0001177983 */ /* 0x000f220000300800 */
[----:B------:R-:W-:Y:S03]  /*28b70*/  HMMA.16816.F32.BF16 R8, R16, R26, R8 ;  /* 0x0000001a1008723c */ /* 0x000fe60000041808 */
[----:B----4-:R0:W-:Y:S04]  /*28b80*/  STL.64 [R1+0x1850], R22 ;  /* 0x0018501601007387 */ /* 0x0101e80000100a00 */
[----:B--2---:R1:W-:Y:S04]  /*28b90*/  STL.64 [R1+0x1848], R20 ;  /* 0x0018481401007387 */ /* 0x0043e80000100a00 */
[----:B0-----:R-:W2:Y:S04]  /*28ba0*/  LDL.LU R22, [R1+0x258] ;  /* 0x0002580001167983 */ /* 0x001ea80000300800 */
[----:B------:R-:W2:Y:S01]  /*28bb0*/  LDL.LU R23, [R1+0x25c] ;  /* 0x00025c0001177983 */ /* 0x000ea20000300800 */
[----:B-1----:R-:W-:-:S02]  /*28bc0*/  MOV R21, R26 ;  /* 0x0000001a00157202 */ /* 0x002fc40000000f00 */
[----:B------:R-:W-:Y:S01]  /*28bd0*/  MOV R20, R27 ;  /* 0x0000001b00147202 */ /* 0x000fe20000000f00 */
[----:B--2---:R0:W-:Y:S02]  /*28be0*/  STL.64 [R1+0x1860], R22 ;  /* 0x0018601601007387 */ /* 0x0041e40000100a00 */
[----:B0-----:R-:W-:Y:S01]  /*28bf0*/  MOV R22, R0 ;  /* 0x0000000000167202 */ /* 0x001fe20000000f00 */
[----:B------:R-:W-:Y:S01]  /*28c00*/  IMAD.MOV.U32 R23, RZ, RZ, R2 ;  /* 0x000000ffff177224 */ /* 0x000fe200078e0002 */
[----:B------:R-:W2:Y:S04]  /*28c10*/  LDL.LU R0, [R1+0x18c4] ;  /* 0x0018c40001007983 */ /* 0x000ea80000300800 */
[----:B------:R-:W4:Y:S04]  /*28c20*/  LDL.LU R2, [R1+0x18c0] ;  /* 0x0018c00001027983 */ /* 0x000f280000300800 */
[----:B------:R0:W-:Y:S04]  /*28c30*/  STL.64 [R1+0x1870], R22 ;  /* 0x0018701601007387 */ /* 0x0001e80000100a00 */
[----:B------:R-:W-:Y:S01]  /*28c40*/  STL.64 [R1+0x1e0], R8 ;  /* 0x0001e00801007387 */ /* 0x000fe20000100a00 */
[----:B0-----:R-:W-:-:S02]  /*28c50*/  MOV R22, R25 ;  /* 0x0000001900167202 */ /* 0x001fc40000000f00 */
[----:B------:R-:W-:Y:S01]  /*28c60*/  MOV R23, R24 ;  /* 0x0000001800177202 */ /* 0x000fe20000000f00 */
[----:B------:R-:W-:Y:S01]  /*28c70*/  IMAD.MOV.U32 R25, RZ, RZ, R10 ;  /* 0x000000ffff197224 */ /* 0x000fe200078e000a */
[----:B------:R-:W-:Y:S02]  /*28c80*/  MOV R24, R11 ;  /* 0x0000000b00187202 */ /* 0x000fe40000000f00 */
[----:B------:R-:W2:Y:S04]  /*28c90*/  LDL.LU.64 R10, [R1+0x18b8] ;  /* 0x0018b800010a7983 */ /* 0x000ea80000300a00 */
[----:B------:R0:W-:Y:S04]  /*28ca0*/  STL.64 [R1+0x1868], R24 ;  /* 0x0018681801007387 */ /* 0x0001e80000100a00 */
[----:B0-----:R-:W4:Y:S04]  /*28cb0*/  LDL.LU R24, [R1+0xd0] ;  /* 0x0000d00001187983 */ /* 0x001f280000300800 */
[----:B------:R-:W4:Y:S04]  /*28cc0*/  LDL.LU R25, [R1+0xd4] ;  /* 0x0000d40001197983 */ /* 0x000f280000300800 */
[----:B------:R-:W2:Y:S04]  /*28cd0*/  LDL.LU R26, [R1+0xd8] ;  /* 0x0000d800011a7983 */ /* 0x000ea80000300800 */
[----:B------:R-:W2:Y:S01]  /*28ce0*/  LDL.LU R27, [R1+0xdc] ;  /* 0x0000dc00011b7983 */ /* 0x000ea20000300800 */
[----:B---3--:R-:W-:Y:S06]  /*28cf0*/  HMMA.16816.F32.BF16 R12, R16, R6, R12 ;  /* 0x00000006100c723c */ /* 0x008fec000004180c */
[----:B------:R-:W-:-:S02]  /*28d00*/  MOV R9, R6 ;  /* 0x0000000600097202 */ /* 0x000fc40000000f00 */
[----:B------:R-:W-:Y:S01]  /*28d10*/  MOV R8, R7 ;  /* 0x0000000700087202 */ /* 0x000fe20000000f00 */
[----:B--2---:R-:W-:Y:S04]  /*28d20*/  STL.64 [R1+0x1880], R26 ;  /* 0x0018801a01007387 */ /* 0x004fe80000100a00 */
[----:B----4-:R0:W-:Y:S04]  /*28d30*/  STL.64 [R1+0x1878], R24 ;  /* 0x0018781801007387 */ /* 0x0101e80000100a00 */
[----:B0-----:R-:W2:Y:S04]  /*28d40*/  LDL.LU R24, [R1+0xe0] ;  /* 0x0000e00001187983 */ /* 0x001ea80000300800 */
[----:B------:R-:W2:Y:S04]  /*28d50*/  LDL.LU R25, [R1+0xe4] ;  /* 0x0000e40001197983 */ /* 0x000ea80000300800 */
[----:B------:R-:W2:Y:S04]  /*28d60*/  LDL.LU R26, [R1+0xe8] ;  /* 0x0000e800011a7983 */ /* 0x000ea80000300800 */
[----:B------:R-:W2:Y:S04]  /*28d70*/  LDL.LU R27, [R1+0xec] ;  /* 0x0000ec00011b7983 */ /* 0x000ea80000300800 */
[----:B------:R-:W3:Y:S04]  /*28d80*/  LDL.LU.64 R6, [R1+0x18b0] ;  /* 0x0018b00001067983 */ /* 0x000ee80000300a00 */
[----:B------:R-:W4:Y:S04]  /*28d90*/  LDL.LU.64 R4, [R1+0x18a8] ;  /* 0x0018a80001047983 */ /* 0x000f280000300a00 */
[----:B------:R0:W-:Y:S04]  /*28da0*/  STL.64 [R1+0x1788], R14 ;  /* 0x0017880e01007387 */ /* 0x0001e80000100a00 */
[----:B------:R-:W-:Y:S01]  /*28db0*/  STL.64 [R1+0x1780], R12 ;  /* 0x0017800c01007387 */ /* 0x000fe20000100a00 */
[----:B0-----:R-:W-:Y:S01]  /*28dc0*/  MOV R14, R21 ;  /* 0x00000015000e7202 */ /* 0x001fe20000000f00 */
[----:B------:R-:W-:-:S05]  /*28dd0*/  IMAD.MOV.U32 R15, RZ, RZ, R20 ;  /* 0x000000ffff0f7224 */ /* 0x000fca00078e0014 */
[----:B------:R3:W-:Y:S02]  /*28de0*/  STL.64 [R1+0x1830], R14 ;  /* 0x0018300e01007387 */ /* 0x0007e40000100a00 */
[----:B---3--:R-:W-:Y:S02]  /*28df0*/  MOV R14, R7 ;  /* 0x00000007000e7202 */ /* 0x008fe40000000f00 */
[----:B------:R-:W4:Y:S01]  /*28e00*/  LDL.LU R7, [R1+0x18a4] ;  /* 0x0018a40001077983 */ /* 0x000f220000300800 */
[----:B------:R-:W-:-:S03]  /*28e10*/  MOV R15, R28 ;  /* 0x0000001c000f7202 */ /* 0x000fc60000000f00 */
[----:B------:R-:W3:Y:S04]  /*28e20*/  LDL.LU R28, [R1+0x18a0] ;  /* 0x0018a000011c7983 */ /* 0x000ee80000300800 */
[----:B------:R0:W-:Y:S04]  /*28e30*/  STL.64 [R1+0x1858], R14 ;  /* 0x0018580e01007387 */ /* 0x0001e80000100a00 */
[----:B------:R-:W3:Y:S04]  /*28e40*/  LDL.LU R12, [R1+0xc0] ;  /* 0x0000c000010c7983 */ /* 0x000ee80000300800 */
[----:B------:R-:W3:Y:S04]  /*28e50*/  LDL.LU R13, [R1+0xc4] ;  /* 0x0000c400010d7983 */ /* 0x000ee80000300800 */
[----:B0-----:R-:W3:Y:S04]  /*28e60*/  LDL.LU R14, [R1+0xc8] ;  /* 0x0000c800010e7983 */ /* 0x001ee80000300800 */
[----:B------:R-:W3:Y:S01]  /*28e70*/  LDL.LU R15, [R1+0xcc] ;  /* 0x0000cc00010f7983 */ /* 0x000ee20000300800 */
[----:B----4-:R-:W-:Y:S03]  /*28e80*/  HMMA.16816.F32.BF16 R16, R16, R10, R4 ;  /* 0x0000000a1010723c */ /* 0x010fe60000041804 */
[----:B------:R-:W2:Y:S04]  /*28e90*/  LDL.LU.64 R6, [R1+0x1898] ;  /* 0x0018980001067983 */ /* 0x000ea80000300a00 */
[----:B------:R-:W2:-:S15]  /*28ea0*/  LDL.LU.64 R4, [R1+0x1890] ;  /* 0x0018900001047983 */ /* 0x000e9e0000300a00 */
[----:B------:R-:W-:-:S01]  /*28eb0*/  NOP ;  /* 0x0000000000007918 */ /* 0x000fc20000000000 */
[----:B------:R-:W-:Y:S04]  /*28ec0*/  STL.64 [R1+0x1b0], R16 ;  /* 0x0001b01001007387 */ /* 0x000fe80000100a00 */
[----:B------:R0:W-:Y:S02]  /*28ed0*/  STL.64 [R1+0x1b8], R18 ;  /* 0x0001b81201007387 */ /* 0x0001e40000100a00 */
[----:B0-----:R-:W-:Y:S02]  /*28ee0*/  MOV R18, R29 ;  /* 0x0000001d00127202 */ /* 0x001fe40000000f00 */
[----:B------:R-:W4:Y:S04]  /*28ef0*/  LDL.LU R29, [R1+0x1888] ;  /* 0x00188800011d7983 */ /* 0x000f280000300800 */
[----:B------:R0:W-:Y:S04]  /*28f00*/  STL.64 [R1+0x1808], R10 ;  /* 0x0018080a01007387 */ /* 0x0001e80000100a00 */
[----:B------:R1:W-:Y:S01]  /*28f10*/  STL.64 [R1+0x1838], R8 ;  /* 0x0018380801007387 */ /* 0x0003e20000100a00 */
[----:B0-----:R-:W-:-:S03]  /*28f20*/  MOV R10, R2 ;  /* 0x00000002000a7202 */ /* 0x001fc60000000f00 */
[----:B-1----:R-:W4:Y:S01]  /*28f30*/  LDL.LU R8, [R1+0xa0] ;  /* 0x0000a00001087983 */ /* 0x002f220000300800 */
[----:B------:R-:W-:Y:S01]  /*28f40*/  MOV R11, R0 ;  /* 0x00000000000b7202 */ /* 0x000fe20000000f00 */
[----:B--2---:R-:W-:Y:S02]  /*28f50*/  HMMA.16816.F32.BF16 R20, R4, R22, R24 ;  /* 0x000000160414723c */ /* 0x004fe40000041818 */
[----:B------:R-:W2:Y:S04]  /*28f60*/  LDL.LU.64 R26, [R1+0x1880] ;  /* 0x00188000011a7983 */ /* 0x000ea80000300a00 */
[----:B------:R-:W2:-:S15]  /*28f70*/  LDL.LU.64 R24, [R1+0x1878] ;  /* 0x0018780001187983 */ /* 0x000e9e0000300a00 */
[----:B------:R-:W-:-:S03]  /*28f80*/  NOP ;  /* 0x0000000000007918 */ /* 0x000fc60000000000 */
[----:B------:R-:W-:Y:S01]  /*28f90*/  IMAD.MOV.U32 R2, RZ, RZ, R22 ;  /* 0x000000ffff027224 */ /* 0x000fe200078e0016 */
[----:B------:R-:W-:Y:S02]  /*28fa0*/  MOV R0, R23 ;  /* 0x0000001700007202 */ /* 0x000fe40000000f00 */
[----:B------:R-:W2:Y:S01]  /*28fb0*/  LDL.LU.64 R22, [R1+0x1870] ;  /* 0x0018700001167983 */ /* 0x000ea20000300a00 */
[----:B------:R-:W-:Y:S01]  /*28fc0*/  MOV R19, R3 ;  /* 0x0000000300137202 */ /* 0x000fe20000000f00 */
[----:B---3--:R-:W-:Y:S01]  /*28fd0*/  IMAD.MOV.U32 R9, RZ, RZ, R28 ;  /* 0x000000ffff097224 */ /* 0x008fe200078e001c */
[----:B------:R-:W-:Y:S02]  /*28fe0*/  MOV R28, R20 ;  /* 0x00000014001c7202 */ /* 0x000fe40000000f00 */
[----:B------:R-:W-:Y:S02]  /*28ff0*/  MOV R3, R21 ;  /* 0x0000001500037202 */ /* 0x000fe40000000f00 */
[----:B--2---:R-:W-:Y:S01]  /*29000*/  HMMA.16816.F32.BF16 R20, R4, R22, R24 ;  /* 0x000000160414723c */ /* 0x004fe20000041818 */
[----:B------:R-:W2:-:S15]  /*29010*/  LDL.LU.64 R24, [R1+0x1868] ;  /* 0x0018680001187983 */ /* 0x000e9e0000300a00 */
[----:B------:R-:W-:-:S07]  /*29020*/  NOP ;  /* 0x0000000000007918 */ /* 0x000fce0000000000 */
[----:B------:R0:W-:Y:S01]  /*29030*/  STL.64 [R1+0x190], R20 ;  /* 0x0001901401007387 */ /* 0x0001e20000100a00 */
[----:B------:R-:W-:Y:S02]  /*29040*/  MOV R26, R22 ;  /* 0x00000016001a7202 */ /* 0x000fe40000000f00 */
[----:B------:R-:W-:Y:S02]  /*29050*/  MOV R27, R23 ;  /* 0x00000017001b7202 */ /* 0x000fe40000000f00 */
[----:B------:R-:W0:Y:S04]  /*29060*/  LDL.LU.64 R22, [R1+0x1860] ;  /* 0x0018600001167983 */ /* 0x000e280000300a00 */
[----:B------:R-:W-:Y:S01]  /*29070*/  STL.64 [R1+0x1800], R26 ;  /* 0x0018001a01007387 */ /* 0x000fe20000100a00 */
[----:B0-----:R-:W-:Y:S03]  /*29080*/  HMMA.16816.F32.BF16 R20, R4, R22, R12 ;  /* 0x000000160414723c */ /* 0x001fe6000004180c */
[----:B------:R-:W4:-:S15]  /*29090*/  LDL.LU.64 R14, [R1+0x1858] ;  /* 0x00185800010e7983 */ /* 0x000f1e0000300a00 */
[----:B------:R-:W-:-:S05]  /*290a0*/  NOP ;  /* 0x0000000000007918 */ /* 0x000fca0000000000 */
[----:B------:R-:W-:Y:S04]  /*290b0*/  STL.64 [R1+0x180], R20 ;  /* 0x0001801401007387 */ /* 0x000fe80000100a00 */
[----:B------:R0:W-:Y:S04]  /*290c0*/  STL.64 [R1+0x188], R22 ;  /* 0x0001881601007387 */ /* 0x0001e80000100a00 */
[----:B0-----:R-:W3:Y:S04]  /*290d0*/  LDL.LU.64 R22, [R1+0x1850] ;  /* 0x0018500001167983 */ /* 0x001ee80000300a00 */
[----:B------:R-:W3:Y:S02]  /*290e0*/  LDL.LU.64 R20, [R1+0x1848] ;  /* 0x0018480001147983 */ /* 0x000ee40000300a00 */
[----:B---3--:R-:W-:Y:S02]  /*290f0*/  HMMA.16816.F32.BF16 R16, R4, R18, R20 ;  /* 0x000000120410723c */ /* 0x008fe40000041814 */
[----:B------:R-:W3:-:S15]  /*29100*/  LDL.LU R23, [R1+0x1840] ;  /* 0x0018400001177983 */ /* 0x000ede0000300800 */
[----:B------:R-:W-:-:S06]  /*29110*/  NOP ;  /* 0x0000000000007918 */ /* 0x000fcc0000000000 */
[----:B------:R-:W-:Y:S04]  /*29120*/  STL.64 [R1+0x170], R16 ;  /* 0x0001701001007387 */ /* 0x000fe80000100a00 */
[----:B------:R-:W-:Y:S01]  /*29130*/  STL.64 [R1+0x178], R18 ;  /* 0x0001781201007387 */ /* 0x000fe20000100a00 */
[----:B----4-:R-:W-:Y:S03]  /*29140*/  HMMA.16816.F32.BF16 R12, R4, R14, R8 ;  /* 0x0000000e040c723c */ /* 0x010fe60000041808 */
[----:B---3--:R-:W0:Y:S04]  /*29150*/  LDSM.16.M88.4 R16, [R23+UR6+0x14080] ;  /* 0x014080061710783b */ /* 0x008e280008000200 */
[----:B------:R-:W1:Y:S04]  /*29160*/  LDSM.16.M88.4 R20, [R23+UR6+0x15080] ;  /* 0x015080061714783b */ /* 0x000e680008000200 */
[----:B0-----:R0:W-:Y:S04]  /*29170*/  STL [R1+0x16e4], R16 ;  /* 0x0016e41001007387 */ /* 0x0011e80000100800 */
[----:B------:R3:W-:Y:S04]  /*29180*/  STL [R1+0x16e0], R17 ;  /* 0x0016e01101007387 */ /* 0x0007e80000100800 */
[----:B------:R4:W-:Y:S04]  /*29190*/  STL [R1+0x16dc], R18 ;  /* 0x0016dc1201007387 */ /* 0x0009e80000100800 */
[----:B------:R-:W-:Y:S04]  /*291a0*/  STL [R1+0x16d8], R19 ;  /* 0x0016d81301007387 */ /* 0x000fe80000100800 */
[----:B0-----:R-:W2:Y:S04]  /*291b0*/  LDL.LU R16, [R1+0x90] ;  /* 0x0000900001107983 */ /* 0x001ea80000300800 */
[----:B---3--:R-:W2:Y:S04]  /*291c0*/  LDL.LU R17, [R1+0x94] ;  /* 0x0000940001117983 */ /* 0x008ea80000300800 */
[----:B----4-:R-:W2:Y:S04]  /*291d0*/  LDL.LU R18, [R1+0x98] ;  /* 0x0000980001127983 */ /* 0x010ea80000300800 */
[----:B------:R-:W3:Y:S04]  /*291e0*/  LDL.LU.64 R8, [R1+0x1838] ;  /* 0x0018380001087983 */ /* 0x000ee80000300a00 */
[----:B------:R-:W-:Y:S04]  /*291f0*/  STL.64 [R1+0x160], R12 ;  /* 0x0001600c01007387 */ /* 0x000fe80000100a00 */
[----:B------:R0:W-:Y:S04]  /*29200*/  STL.64 [R1+0x168], R14 ;  /* 0x0001680e01007387 */ /* 0x0001e80000100a00 */
[----:B0-----:R-:W2:Y:S01]  /*29210*/  LDL.LU.64 R14, [R1+0x1830] ;  /* 0x00183000010e7983 */ /* 0x001ea20000300a00 */
[----:B------:R-:W-:-:S07]  /*29220*/  MOV R19, R29 ;  /* 0x0000001d00137202 */ /* 0x000fce0000000f00 */
[----:B--2---:R-:W-:-:S15]  /*29230*/  HMMA.16816.F32.BF16 R12, R4, R14, R16 ;  /* 0x0000000e040c723c */ /* 0x004fde0000041810 */
[----:B------:R-:W-:-:S09]  /*29240*/  NOP ;  /* 0x0000000000007918 */ /* 0x000fd20000000000 */
[----:B------:R-:W-:Y:S01]  /*29250*/  IMAD.MOV.U32 R29, RZ, RZ, R15 ;  /* 0x000000ffff1d7224 */ /* 0x000fe200078e000f */
[----:B------:R0:W-:Y:S04]  /*29260*/  STL.64 [R1+0x150], R12 ;  /* 0x0001500c01007387 */ /* 0x0001e80000100a00 */
[----:B------:R2:W-:Y:S01]  /*29270*/  STL [R1+0x158], R14 ;  /* 0x0001580e01007387 */ /* 0x0005e20000100800 */
[----:B------:R-:W-:-:S03]  /*29280*/  MOV R15, R24 ;  /* 0x00000018000f7202 */ /* 0x000fc60000000f00 */
[----:B------:R-:W-:Y:S04]  /*29290*/  STL [R1+0x1760], R29 ;  /* 0x0017601d01007387 */ /* 0x000fe80000100800 */
[----:B0-----:R-:W4:Y:S04]  /*292a0*/  LDL.LU R12, [R1+0x1e0] ;  /* 0x0001e000010c7983 */ /* 0x001f280000300800 */
[----:B------:R-:W4:Y:S01]  /*292b0*/  LDL.LU R13, [R1+0x1e4] ;  /* 0x0001e400010d7983 */ /* 0x000f220000300800 */
[----:B--2---:R-:W-:-:S03]  /*292c0*/  MOV R14, R25 ;  /* 0x00000019000e7202 */ /* 0x004fc60000000f00 */
[----:B------:R-:W2:Y:S04]  /*292d0*/  LDL.LU R24, [R1+0x80] ;  /* 0x0000800001187983 */ /* 0x000ea80000300800 */
[----:B------:R-:W2:Y:S04]  /*292e0*/  LDL.LU R25, [R1+0x84] ;  /* 0x0000840001197983 */ /* 0x000ea80000300800 */
[----:B------:R-:W4:Y:S04]  /*292f0*/  LDL.LU R26, [R1+0x88] ;  /* 0x00008800011a7983 */ /* 0x000f280000300800 */
[----:B------:R-:W4:Y:S01]  /*29300*/  LDL.LU R27, [R1+0x8c] ;  /* 0x00008c00011b7983 */ /* 0x000f220000300800 */
[----:B---3--:R-:W-:-:S02]  /*29310*/  MOV R10, R9 ;  /* 0x00000009000a7202 */ /* 0x008fc40000000f00 */
[----:B------:R-:W-:Y:S01]  /*29320*/  MOV R11, R8 ;  /* 0x00000008000b7202 */ /* 0x000fe20000000f00 */
[----:B----4-:R-:W-:Y:S04]  /*29330*/  STL.64 [R1+0x1818], R26 ;  /* 0x0018181a01007387 */ /* 0x010fe80000100a00 */
[----:B--2---:R0:W-:Y:S04]  /*29340*/  STL.64 [R1+0x1810], R24 ;  /* 0x0018101801007387 */ /* 0x0041e80000100a00 */
[----:B------:R-:W2:Y:S04]  /*29350*/  LDL.LU R9, [R1+0x182c] ;  /* 0x00182c0001097983 */ /* 0x000ea80000300800 */
[----:B------:R-:W3:Y:S04]  /*29360*/  LDL.LU R8, [R1+0x1828] ;  /* 0x0018280001087983 */ /* 0x000ee80000300800 */
[----:B0-----:R-:W4:Y:S04]  /*29370*/  LDL.LU R24, [R1+0x1c0] ;  /* 0x0001c00001187983 */ /* 0x001f280000300800 */
[----:B------:R-:W4:Y:S04]  /*29380*/  LDL.LU R25, [R1+0x1c4] ;  /* 0x0001c40001197983 */ /* 0x000f280000300800 */
[----:B------:R-:W4:Y:S04]  /*29390*/  LDL.LU R26, [R1+0x1c8] ;  /* 0x0001c800011a7983 */ /* 0x000f280000300800 */
[----:B------:R-:W4:Y:S04]  /*293a0*/  LDL.LU R27, [R1+0x1cc] ;  /* 0x0001cc00011b7983 */ /* 0x000f280000300800 */
[----:B------:R-:W-:Y:S04]  /*293b0*/  STL.64 [R1+0x1798], R14 ;  /* 0x0017980e01007387 */ /* 0x000fe80000100a00 */
[----:B------:R0:W-:Y:S04]  /*293c0*/  STL.64 [R1+0x1790], R12 ;  /* 0x0017900c01007387 */ /* 0x0001e80000100a00 */
[----:B0-----:R-:W2:Y:S04]  /*293d0*/  LDL R12, [R1+0x20] ;  /* 0x00002000010c7983 */ /* 0x001ea80000100800 */
[----:B------:R-:W2:Y:S04]  /*293e0*/  LDL R13, [R1+0x24] ;  /* 0x00002400010d7983 */ /* 0x000ea80000100800 */
[----:B--2---:R0:W-:Y:S04]  /*293f0*/  STL.64 [R1+0x17b0], R12 ;  /* 0x0017b00c01007387 */ /* 0x0041e80000100a00 */
[----:B------:R-:W2:Y:S04]  /*29400*/  LDL R16, [R1+0x40] ;  /* 0x0000400001107983 */ /* 0x000ea80000100800 */
[----:B------:R-:W2:Y:S04]  /*29410*/  LDL R17, [R1+0x44] ;  /* 0x0000440001117983 */ /* 0x000ea80000100800 */
[----:B0-----:R-:W4:Y:S04]  /*29420*/  LDL R12, [R1+0x30] ;  /* 0x00003000010c7983 */ /* 0x001f280000100800 */
[----:B------:R-:W4:Y:S04]  /*29430*/  LDL R13, [R1+0x34] ;  /* 0x00003400010d7983 */ /* 0x000f280000100800 */
[----:B--2---:R0:W-:Y:S04]  /*29440*/  STL.64 [R1+0x17d0], R16 ;  /* 0x0017d01001007387 */ /* 0x0041e80000100a00 */
[----:B0-----:R-:W2:Y:S04]  /*29450*/  LDL R16, [R1+0x50] ;  /* 0x0000500001107983 */ /* 0x001ea80000100800 */
[----:B------:R-:W2:Y:S01]  /*29460*/  LDL R17, [R1+0x54] ;  /* 0x0000540001117983 */ /* 0x000ea20000100800 */
[----:B---3--:R-:W-:Y:S01]  /*29470*/  IMAD.MOV.U32 R14, RZ, RZ, R8 ;  /* 0x000000ffff0e7224 */ /* 0x008fe200078e0008 */
[----:B------:R-:W-:-:S02]  /*29480*/  MOV R15, R9 ;  /* 0x00000009000f7202 */ /* 0x000fc40000000f00 */
[----:B--2---:R0:W-:Y:S04]  /*29490*/  STL.64 [R1+0x17e8], R16 ;  /* 0x0017e81001007387 */ /* 0x0041e80000100a00 */
[----:B0-----:R-:W2:Y:S04]  /*294a0*/  LDL.LU.64 R16, [R1+0x60] ;  /* 0x0000600001107983 */ /* 0x001ea80000300a00 */
[----:B----4-:R0:W-:Y:S04]  /*294b0*/  STL.64 [R1+0x17c8], R12 ;  /* 0x0017c80c01007387 */ /* 0x0101e80000100a00 */
[----:B0-----:R-:W3:Y:S04]  /*294c0*/  LDL.LU R12, [R1+0x210] ;  /* 0x00021000010c7983 */ /* 0x001ee80000300800 */
[----:B------:R-:W3:Y:S04]  /*294d0*/  LDL.LU R13, [R1+0x214] ;  /* 0x00021400010d7983 */ /* 0x000ee80000300800 */
[----:B------:R-:W4:Y:S04]  /*294e0*/  LDL.LU R8, [R1+0x1824] ;  /* 0x0018240001087983 */ /* 0x000f280000300800 */
[----:B------:R-:W2:Y:S04]  /*294f0*/  LDL.LU R9, [R1+0x1820] ;  /* 0x0018200001097983 */ /* 0x000ea80000300800 */
[----:B------:R-:W-:Y:S04]  /*29500*/  STL.64 [R1+0x17e0], R14 ;  /* 0x0017e00e01007387 */ /* 0x000fe80000100a00 */
[----:B---3--:R0:W-:Y:S04]  /*29510*/  STL.64 [R1+0x17d8], R12 ;  /* 0x0017d80c01007387 */ /* 0x0081e80000100a00 */
[----:B0-----:R-:W3:Y:S04]  /*29520*/  LDL.LU R12, [R1+0x220] ;  /* 0x00022000010c7983 */ /* 0x001ee80000300800 */
[----:B------:R-:W3:Y:S04]  /*29530*/  LDL.LU R13, [R1+0x224] ;  /* 0x00022400010d7983 */ /* 0x000ee80000300800 */
[----:B------:R-:W3:Y:S04]  /*29540*/  LDL.LU R14, [R1+0x228] ;  /* 0x00022800010e7983 */ /* 0x000ee80000300800 */
[----:B------:R-:W3:Y:S04]  /*29550*/  LDL.LU R15, [R1+0x22c] ;  /* 0x00022c00010f7983 */ /* 0x000ee80000300800 */
[----:B-1----:R2:W-:Y:S02]  /*29560*/  STL.64 [R1+0x1610], R22 ;  /* 0x0016101601007387 */ /* 0x0025e40000100a00 */
[----:B--2---:R-:W-:-:S02]  /*29570*/  MOV R22, R9 ;  /* 0x0000000900167202 */ /* 0x004fc40000000f00 */
[----:B----4-:R-:W-:Y:S02]  /*29580*/  MOV R23, R8 ;  /* 0x0000000800177202 */ /* 0x010fe40000000f00 */
[C---:B------:R-:W-:Y:S01]  /*29590*/  HMMA.16816.F32.BF16 R8, R4.reuse, R10, R24 ;  /* 0x0000000a0408723c */ /* 0x040fe20000041818 */
[----:B------:R0:W-:Y:S04]  /*295a0*/  STL.64 [R1+0x1608], R20 ;  /* 0x0016081401007387 */ /* 0x0001e80000100a00 */
[----:B0-----:R-:W2:Y:S04]  /*295b0*/  LDL.LU R20, [R1+0x70] ;  /* 0x0000700001147983 */ /* 0x001ea80000300800 */
[----:B------:R-:W2:Y:S04]  /*295c0*/  LDL.LU R21, [R1+0x74] ;  /* 0x0000740001157983 */ /* 0x000ea80000300800 */
[----:B------:R-:W4:Y:S04]  /*295d0*/  LDL.LU.64 R26, [R1+0x1818] ;  /* 0x00181800011a7983 */ /* 0x000f280000300a00 */
[----:B------:R-:W4:Y:S06]  /*295e0*/  LDL.LU.64 R24, [R1+0x1810] ;  /* 0x0018100001187983 */ /* 0x000f2c0000300a00 */
[----:B------:R-:W-:Y:S04]  /*295f0*/  STL.64 [R1+0x1c0], R8 ;  /* 0x0001c00801007387 */ /* 0x000fe80000100a00 */
[----:B------:R0:W-:Y:S04]  /*29600*/  STL.64 [R1+0x1c8], R10 ;  /* 0x0001c80a01007387 */ /* 0x0001e80000100a00 */
[----:B0-----:R-:W4:Y:S02]  /*29610*/  LDL.LU.64 R10, [R1+0x1808] ;  /* 0x00180800010a7983 */ /* 0x001f240000300a00 */
[----:B----4-:R-:W-:Y:S02]  /*29620*/  HMMA.16816.F32.BF16 R4, R4, R10, R24 ;  /* 0x0000000a0404723c */ /* 0x010fe40000041818 */
[----:B------:R-:W4:Y:S04]  /*29630*/  LDL.LU.64 R26, [R1+0x1800] ;  /* 0x00180000011a7983 */ /* 0x000f280000300a00 */
[----:B------:R-:W2:Y:S04]  /*29640*/  LDL.LU.64 R10, [R1+0x17f8] ;  /* 0x0017f800010a7983 */ /* 0x000ea80000300a00 */
[----:B------:R-:W2:Y:S01]  /*29650*/  LDL.LU.64 R8, [R1+0x17f0] ;  /* 0x0017f00001087983 */ /* 0x000ea20000300a00 */
[----:B------:R-:W-:Y:S01]  /*29660*/  MOV R24, R16 ;  /* 0x0000001000187202 */ /* 0x000fe20000000f00 */
[----:B------:R-:W-:-:S11]  /*29670*/  IMAD.MOV.U32 R25, RZ, RZ, R17 ;  /* 0x000000ffff197224 */ /* 0x000fd600078e0011 */
[----:B------:R0:W-:Y:S04]  /*29680*/  STL.64 [R1+0x140], R4 ;  /* 0x0001400401007387 */ /* 0x0001e80000100a00 */
[----:B------:R-:W-:Y:S04]  /*29690*/  STL.64 [R1+0x148], R6 ;  /* 0x0001480601007387 */ /* 0x000fe80000100a00 */
[----:B0-----:R-:W3:Y:S04]  /*296a0*/  LDL.LU R4, [R1] ;  /* 0x0000000001047983 */ /* 0x001ee80000300800 */
[----:B------:R-:W3:Y:S01]  /*296b0*/  LDL.LU R5, [R1+0x4] ;  /* 0x0000040001057983 */ /* 0x000ee20000300800 */
[----:B--2---:R-:W-:Y:S03]  /*296c0*/  HMMA.16816.F32.BF16 R20, R8, R16, R20 ;  /* 0x000000100814723c */ /* 0x004fe60000041814 */
[----:B------:R-:W3:-:S15]  /*296d0*/  LDL.LU.64 R16, [R1+0x17e8] ;  /* 0x0017e80001107983 */ /* 0x000ede0000300a00 */
[----:B------:R-:W-:-:S05]  /*296e0*/  NOP ;  /* 0x0000000000007918 */ /* 0x000fca0000000000 */
[----:B------:R-:W-:Y:S04]  /*296f0*/  STL.64 [R1+0x130], R20 ;  /* 0x0001301401007387 */ /* 0x000fe80000100a00 */
[----:B----4-:R-:W-:Y:S04]  /*29700*/  STL.64 [R1+0x17a8], R26 ;  /* 0x0017a81a01007387 */ /* 0x010fe80000100a00 */
[----:B------:R0:W-:Y:S04]  /*29710*/  STL.64 [R1+0x17a0], R24 ;  /* 0x0017a01801007387 */ /* 0x0001e80000100a00 */
[----:B0-----:R-:W2:Y:S04]  /*29720*/  LDL.LU R24, [R1+0x1f0] ;  /* 0x0001f00001187983 */ /* 0x001ea80000300800 */
[----:B------:R-:W2:Y:S04]  /*29730*/  LDL.LU R25, [R1+0x1f4] ;  /* 0x0001f40001197983 */ /* 0x000ea80000300800 */
[----:B------:R-:W4:Y:S04]  /*29740*/  LDL.LU R26, [R1+0x1f8] ;  /* 0x0001f800011a7983 */ /* 0x000f280000300800 */
[----:B------:R-:W4:Y:S01]  /*29750*/  LDL.LU R27, [R1+0x1fc] ;  /* 0x0001fc00011b7983 */ /* 0x000f220000300800 */
[----:B------:R-:W-:-:S02]  /*29760*/  MOV R6, R23 ;  /* 0x0000001700067202 */ /* 0x000fc40000000f00 */
[----:B------:R-:W-:Y:S01]  /*29770*/  MOV R7, R22 ;  /* 0x0000001600077202 */ /* 0x000fe20000000f00 */
[C---:B---3--:R-:W-:Y:S01]  /*29780*/  HMMA.16816.F32.BF16 R16, R8.reuse, R16, R12 ;  /* 0x000000100810723c */ /* 0x048fe2000004180c */
        /* <DEDUP_REMOVED lines=8> */
[----:B------:R-:W3:Y:S04]  /*29810*/  LDL.LU R22, [R1+0x1b8] ;  /* 0x0001b80001167983 */ /* 0x000ee80000300800 */
[----:B------:R-:W3:Y:S04]  /*29820*/  LDL.LU R23, [R1+0x1bc] ;  /* 0x0001bc0001177983 */ /* 0x000ee80000300800 */
[----:B------:R-:W-:Y:S04]  /*29830*/  STL [R1+0x170c], R6 ;  /* 0x00170c0601007387 */ /* 0x000fe80000100800 */
[----:B------:R-:W-:Y:S04]  /*29840*/  STL [R1+0x1708], R7 ;  /* 0x0017080701007387 */ /* 0x000fe80000100800 */
[----:B------:R-:W4:Y:S04]  /*29850*/  LDL.LU.64 R14, [R1+0x17e0] ;  /* 0x0017e000010e7983 */ /* 0x000f280000300a00 */
[----:B------:R-:W4:Y:S04]  /*29860*/  LDL.LU.64 R12, [R1+0x17d8] ;  /* 0x0017d800010c7983 */ /* 0x000f280000300a00 */
[----:B------:R0:W-:Y:S04]  /*29870*/  STL.64 [R1+0x120], R16 ;  /* 0x0001201001007387 */ /* 0x0001e80000100a00 */
[----:B------:R1:W-:Y:S04]  /*29880*/  STL.64 [R1+0x128], R18 ;  /* 0x0001281201007387 */ /* 0x0003e80000100a00 */
[----:B0-----:R-:W4:Y:S02]  /*29890*/  LDL.LU.64 R16, [R1+0x17d0] ;  /* 0x0017d00001107983 */ /* 0x001f240000300a00 */
[----:B----4-:R-:W-:-:S15]  /*298a0*/  HMMA.16816.F32.BF16 R12, R8, R16, R12 ;  /* 0x00000010080c723c */ /* 0x010fde000004180c */
[----:B------:R-:W-:-:S09]  /*298b0*/  NOP ;  /* 0x0000000000007918 */ /* 0x000fd20000000000 */
[----:B------:R-:W-:Y:S02]  /*298c0*/  MOV R16, R12 ;  /* 0x0000000c00107202 */ /* 0x000fe40000000f00 */
[----:B------:R-:W-:Y:S02]  /*298d0*/  MOV R17, R13 ;  /* 0x0000000d00117202 */ /* 0x000fe40000000f00 */
[----:B------:R-:W2:Y:S01]  /*298e0*/  LDL.LU.64 R12, [R1+0x17c8] ;  /* 0x0017c800010c7983 */ /* 0x000ea20000300a00 */
[----:B-1----:R-:W-:Y:S01]  /*298f0*/  IMAD.MOV.U32 R18, RZ, RZ, R14 ;  /* 0x000000ffff127224 */ /* 0x002fe200078e000e */
[----:B------:R-:W-:-:S05]  /*29900*/  MOV R19, R15 ;  /* 0x0000000f00137202 */ /* 0x000fca0000000f00 */
[----:B------:R-:W-:Y:S04]  /*29910*/  STL.64 [R1+0x16f0], R18 ;  /* 0x0016f01201007387 */ /* 0x000fe80000100a00 */
[----:B------:R0:W-:Y:S04]  /*29920*/  STL.64 [R1+0x16e8], R16 ;  /* 0x0016e81001007387 */ /* 0x0001e80000100a00 */
[----:B0-----:R-:W4:Y:S01]  /*29930*/  LDL.64 R16, [R1+0x10] ;  /* 0x0000100001107983 */ /* 0x001f220000100a00 */
        /* <DEDUP_REMOVED lines=9> */
[----:B------:R-:W3:-:S15]  /*299d0*/  LDL.LU.64 R24, [R1+0x17a0] ;  /* 0x0017a00001187983 */ /* 0x000ede0000300a00 */
[----:B------:R-:W-:-:S02]  /*299e0*/  NOP ;  /* 0x0000000000007918 */ /* 0x000fc40000000000 */
[----:B------:R0:W-:Y:S01]  /*299f0*/  STL.64 [R1+0xf0], R12 ;  /* 0x0000f00c01007387 */ /* 0x0001e20000100a00 */
[----:B------:R-:W-:Y:S02]  /*29a00*/  MOV R6, R14 ;  /* 0x0000000e00067202 */ /* 0x000fe40000000f00 */
[----:B------:R-:W-:Y:S02]  /*29a10*/  MOV R7, R15 ;  /* 0x0000000f00077202 */ /* 0x000fe40000000f00 */
[----:B------:R-:W2:Y:S04]  /*29a20*/  LDL.LU.64 R14, [R1+0x1798] ;  /* 0x00179800010e7983 */ /* 0x000ea80000300a00 */
[----:B0-----:R-:W2:Y:S01]  /*29a30*/  LDL.LU.64 R12, [R1+0x1790] ;  /* 0x00179000010c7983 */ /* 0x001ea20000300a00 */
[----:B----4-:R-:W-:Y:S01]  /*29a40*/  MOV R29, R17 ;  /* 0x00000011001d7202 */ /* 0x010fe20000000f00 */
[----:B--2---:R-:W-:-:S15]  /*29a50*/  HMMA.16816.F32.BF16 R12, R8, R16, R12 ;  /* 0x00000010080c723c */ /* 0x004fde000004180c */
[----:B------:R-:W-:-:S09]  /*29a60*/  NOP ;  /* 0x0000000000007918 */ /* 0x000fd20000000000 */
[----:B------:R-:W-:Y:S02]  /*29a70*/  MOV R17, R14 ;  /* 0x0000000e00117202 */ /* 0x000fe40000000f00 */
[----:B------:R-:W-:Y:S01]  /*29a80*/  MOV R16, R15 ;  /* 0x0000000f00107202 */ /* 0x000fe20000000f00 */
[----:B------:R-:W-:Y:S01]  /*29a90*/  IMAD.MOV.U32 R19, RZ, RZ, R12 ;  /* 0x000000ffff137224 */ /* 0x000fe200078e000c */
[----:B------:R-:W-:Y:S01]  /*29aa0*/  MOV R18, R13 ;  /* 0x0000000d00127202 */ /* 0x000fe20000000f00 */
[----:B------:R-:W2:Y:S04]  /*29ab0*/  LDL.LU.64 R14, [R1+0x1788] ;  /* 0x00178800010e7983 */ /* 0x000ea80000300a00 */
[----:B------:R-:W2:Y:S04]  /*29ac0*/  LDL.LU.64 R12, [R1+0x1780] ;  /* 0x00178000010c7983 */ /* 0x000ea80000300a00 */
[----:B------:R-:W-:Y:S04]  /*29ad0*/  STL.64 [R1+0x1718], R18 ;  /* 0x0017181201007387 */ /* 0x000fe80000100a00 */
[----:B------:R3:W-:Y:S02]  /*29ae0*/  STL.64 [R1+0x1710], R16 ;  /* 0x0017101001007387 */ /* 0x0007e40000100a00 */
[----:B---3--:R-:W-:Y:S01]  /*29af0*/  MOV R16, R24 ;  /* 0x0000001800107202 */ /* 0x008fe20000000f00 */
[----:B------:R-:W-:Y:S01]  /*29b00*/  IMAD.MOV.U32 R17, RZ, RZ, R25 ;  /* 0x000000ffff117224 */ /* 0x000fe200078e0019 */
[----:B------:R-:W3:Y:S04]  /*29b10*/  LDL.LU R24, [R1+0x177c] ;  /* 0x00177c0001187983 */ /* 0x000ee80000300800 */
[----:B------:R-:W3:Y:S01]  /*29b20*/  LDL.LU R25, [R1+0x1778] ;  /* 0x0017780001197983 */ /* 0x000ee20000300800 */
[----:B--2---:R-:W-:-:S15]  /*29b30*/  HMMA.16816.F32.BF16 R12, R8, R4, R12 ;  /* 0x00000004080c723c */ /* 0x004fde000004180c */
[----:B------:R-:W-:-:S08]  /*29b40*/  NOP ;  /* 0x0000000000007918 */ /* 0x000fd00000000000 */
[----:B------:R-:W-:Y:S04]  /*29b50*/  STL.64 [R1+0xd0], R12 ;  /* 0x0000d00c01007387 */ /* 0x000fe80000100a00 */
[----:B------:R0:W-:Y:S04]  /*29b60*/  STL.64 [R1+0xd8], R14 ;  /* 0x0000d80e01007387 */ /* 0x0001e80000100a00 */
[----:B0-----:R-:W2:Y:S04]  /*29b70*/  LDL.LU.64 R14, [R1+0x1770] ;  /* 0x00177000010e7983 */ /* 0x001ea80000300a00 */
[----:B------:R-:W2:Y:S04]  /*29b80*/  LDL.LU.64 R12, [R1+0x1768] ;  /* 0x00176800010c7983 */ /* 0x000ea80000300a00 */
[----:B------:R0:W-:Y:S04]  /*29b90*/  STL.64 [R1+0x1728], R6 ;  /* 0x0017280601007387 */ /* 0x0001e80000100a00 */
[----:B------:R1:W-:Y:S01]  /*29ba0*/  STL.64 [R1+0x1720], R4 ;  /* 0x0017200401007387 */ /* 0x0003e20000100a00 */
[----:B---3--:R-:W-:Y:S01]  /*29bb0*/  HMMA.16816.F32.BF16 R20, R8, R24, R20 ;  /* 0x000000180814723c */ /* 0x008fe20000041814 */
[----:B0-----:R-:W-:-:S02]  /*29bc0*/  MOV R6, R2 ;  /* 0x0000000200067202 */ /* 0x001fc40000000f00 */
[----:B-1----:R-:W-:Y:S02]  /*29bd0*/  MOV R4, R28 ;  /* 0x0000001c00047202 */ /* 0x002fe40000000f00 */
[----:B------:R-:W-:Y:S02]  /*29be0*/  MOV R5, R3 ;  /* 0x0000000300057202 */ /* 0x000fe40000000f00 */
[----:B------:R-:W-:Y:S01]  /*29bf0*/  MOV R7, R0 ;  /* 0x0000000000077202 */ /* 0x000fe20000000f00 */
[----:B------:R0:W-:-:S15]  /*29c00*/  STL.64 [R1+0x1758], R24 ;  /* 0x0017581801007387 */ /* 0x0001de0000100a00 */
[----:B------:R-:W-:Y:S04]  /*29c10*/  STL.64 [R1+0x1620], R22 ;  /* 0x0016201601007387 */ /* 0x000fe80000100a00 */
[----:B------:R-:W-:Y:S01]  /*29c20*/  STL.64 [R1+0x1618], R20 ;  /* 0x0016181401007387 */ /* 0x000fe20000100a00 */
[----:B--2---:R-:W-:-:S15]  /*29c30*/  HMMA.16816.F32.BF16 R4, R12, R16, R4 ;  /* 0x000000100c04723c */ /* 0x004fde0000041804 */
[----:B------:R-:W-:-:S09]  /*29c40*/  NOP ;  /* 0x0000000000007918 */ /* 0x000fd20000000000 */
[----:B------:R-:W-:Y:S01]  /*29c50*/  IMAD.MOV.U32 R28, RZ, RZ, R4 ;  /* 0x000000ffff1c7224 */ /* 0x000fe200078e0004 */
[----:B------:R-:W-:Y:S01]  /*29c60*/  MOV R2, R5 ;  /* 0x0000000500027202 */ /* 0x000fe20000000f00 */
[----:B------:R-:W2:Y:S04]  /*29c70*/  LDL.LU R4, [R1+0x30] ;  /* 0x0000300001047983 */ /* 0x000ea80000300800 */
[----:B------:R-:W2:Y:S04]  /*29c80*/  LDL.LU R5, [R1+0x34] ;  /* 0x0000340001057983 */ /* 0x000ea80000300800 */
[----:B0-----:R-:W3:Y:S04]  /*29c90*/  LDL.LU R24, [R1+0x190] ;  /* 0x0001900001187983 */ /* 0x001ee80000300800 */
[----:B------:R-:W3:Y:S04]  /*29ca0*/  LDL.LU R25, [R1+0x194] ;  /* 0x0001940001197983 */ /* 0x000ee80000300800 */
[----:B--2---:R0:W-:Y:S04]  /*29cb0*/  STL.64 [R1+0x1738], R4 ;  /* 0x0017380401007387 */ /* 0x0041e80000100a00 */
[----:B0-----:R-:W2:Y:S04]  /*29cc0*/  LDL.LU R4, [R1+0x40] ;  /* 0x0000400001047983 */ /* 0x001ea80000300800 */
[----:B------:R-:W2:Y:S01]  /*29cd0*/  LDL.LU R5, [R1+0x44] ;  /* 0x0000440001057983 */ /* 0x000ea20000300800 */
[----:B------:R-:W-:-:S03]  /*29ce0*/  MOV R9, R29 ;  /* 0x0000001d00097202 */ /* 0x000fc60000000f00 */
[----:B--2---:R0:W-:Y:S04]  /*29cf0*/  STL.64 [R1+0x1750], R4 ;  /* 0x0017500401007387 */ /* 0x0041e80000100a00 */
[----:B0-----:R-:W3:Y:S04]  /*29d00*/  LDL.LU R4, [R1+0x50] ;  /* 0x0000500001047983 */ /* 0x001ee80000300800 */
[----:B------:R-:W3:Y:S04]  /*29d10*/  LDL.LU R5, [R1+0x54] ;  /* 0x0000540001057983 */ /* 0x000ee80000300800 */
[----:B------:R-:W2:Y:S04]  /*29d20*/  LDL.LU R8, [R1+0x10] ;  /* 0x0000100001087983 */ /* 0x000ea80000300800 */
[----:B------:R-:W4:Y:S01]  /*29d30*/  LDL.LU R29, [R1+0x1760] ;  /* 0x00176000011d7983 */ /* 0x000f220000300800 */
[----:B------:R-:W-:-:S02]  /*29d40*/  MOV R0, R6 ;  /* 0x0000000600007202 */ /* 0x000fc40000000f00 */
[----:B------:R-:W-:Y:S01]  /*29d50*/  MOV R3, R7 ;  /* 0x0000000700037202 */ /* 0x000fe20000000f00 */
[----:B--2---:R0:W-:Y:S04]  /*29d60*/  STL.64 [R1+0x1730], R8 ;  /* 0x0017300801007387 */ /* 0x0041e80000100a00 */
[----:B0-----:R-:W2:Y:S04]  /*29d70*/  LDL.LU R8, [R1+0x170] ;  /* 0x0001700001087983 */ /* 0x001ea80000300800 */
[----:B------:R-:W2:Y:S04]  /*29d80*/  LDL.LU R9, [R1+0x174] ;  /* 0x0001740001097983 */ /* 0x000ea80000300800 */
[----:B------:R-:W4:Y:S04]  /*29d90*/  LDL.LU R10, [R1+0x178] ;  /* 0x00017800010a7983 */ /* 0x000f280000300800 */
[----:B------:R-:W4:Y:S01]  /*29da0*/  LDL.LU R11, [R1+0x17c] ;  /* 0x00017c00010b7983 */ /* 0x000f220000300800 */
[----:B---3--:R-:W-:-:S15]  /*29db0*/  HMMA.16816.F32.BF16 R4, R12, R4, R24 ;  /* 0x000000040c04723c */ /* 0x008fde0000041818 */
[----:B------:R-:W-:-:S09]  /*29dc0*/  NOP ;  /* 0x0000000000007918 */ /* 0x000fd20000000000 */
        /* <DEDUP_REMOVED lines=11> */
[----:B------:R-:W4:Y:S04]  /*29e80*/  LDL.LU R20, [R1+0x150] ;  /* 0x0001500001147983 */ /* 0x000f280000300800 */
[----:B------:R-:W4:Y:S04]  /*29e90*/  LDL.LU R21, [R1+0x154] ;  /* 0x0001540001157983 */ /* 0x000f280000300800 */
[----:B------:R-:W4:Y:S04]  /*29ea0*/  LDL.LU R22, [R1+0x158] ;  /* 0x0001580001167983 */ /* 0x000f280000300800 */
[----:B------:R-:W-:Y:S04]  /*29eb0*/  STL [R1+0x164c], R3 ;  /* 0x00164c0301007387 */ /* 0x000fe80000100800 */
[----:B------:R-:W-:Y:S04]  /*29ec0*/  STL [R1+0x1648], R0 ;  /* 0x0016480001007387 */ /* 0x000fe80000100800 */
[----:B------:R-:W-:Y:S04]  /*29ed0*/  STL [R1+0x1644], R2 ;  /* 0x0016440201007387 */ /* 0x000fe80000100800 */
[----:B------:R-:W-:Y:S04]  /*29ee0*/  STL [R1+0x1640], R28 ;  /* 0x0016401c01007387 */ /* 0x000fe80000100800 */
[----:B------:R-:W3:Y:S04]  /*29ef0*/  LDL.LU.64 R24, [R1+0x1758] ;  /* 0x0017580001187983 */ /* 0x000ee80000300a00 */
[----:B------:R0:W-:Y:S04]  /*29f00*/  STL [R1+0xa0], R4 ;  /* 0x0000a00401007387 */ /* 0x0001e80000100800 */
[----:B0-----:R-:W2:Y:S01]  /*29f10*/  LDL.LU.64 R4, [R1+0x1750] ;  /* 0x0017500001047983 */ /* 0x001ea20000300a00 */
[----:B------:R-:W-:Y:S01]  /*29f20*/  IMAD.MOV.U32 R23, RZ, RZ, R29 ;  /* 0x000000ffff177224 */ /* 0x000fe200078e001d */
[----:B------:R-:W-:-:S02]  /*29f30*/  MOV R27, R6 ;  /* 0x00000006001b7202 */ /* 0x000fc40000000f00 */
[----:B------:R-:W-:-:S05]  /*29f40*/  MOV R29, R7 ;  /* 0x00000007001d7202 */ /* 0x000fca0000000f00 */
[----:B------:R-:W-:Y:S04]  /*29f50*/  STL [R1+0x1658], R29 ;  /* 0x0016581d01007387 */ /* 0x000fe80000100800 */
[----:B------:R0:W-:Y:S04]  /*29f60*/  STL [R1+0x1654], R27 ;  /* 0x0016541b01007387 */ /* 0x0001e80000100800 */
[----:B------:R1:W-:Y:S01]  /*29f70*/  STL [R1+0x1650], R26 ;  /* 0x0016501a01007387 */ /* 0x0003e20000100800 */
[----:B--2---:R-:W-:Y:S03]  /*29f80*/  HMMA.16816.F32.BF16 R4, R12, R4, R8 ;  /* 0x000000040c04723c */ /* 0x004fe60000041808 */
[----:B------:R-:W2:Y:S04]  /*29f90*/  LDL.LU.64 R10, [R1+0x1748] ;  /* 0x00174800010a7983 */ /* 0x000ea80000300a00 */
[----:B------:R-:W2:-:S15]  /*29fa0*/  LDL.LU.64 R8, [R1+0x1740] ;  /* 0x0017400001087983 */ /* 0x000e9e0000300a00 */
[----:B------:R-:W-:-:S02]  /*29fb0*/  NOP ;  /* 0x0000000000007918 */ /* 0x000fc40000000000 */
[----:B------:R-:W-:Y:S01]  /*29fc0*/  MOV R3, R4 ;  /* 0x0000000400037202 */ /* 0x000fe20000000f00 */
[----:B------:R-:W-:Y:S02]  /*29fd0*/  IMAD.MOV.U32 R0, RZ, RZ, R5 ;  /* 0x000000ffff007224 */ /* 0x000fe400078e0005 */
[----:B------:R-:W2:Y:S01]  /*29fe0*/  LDL.LU.64 R4, [R1+0x1738] ;  /* 0x0017380001047983 */ /* 0x000ea20000300a00 */
[----:B------:R-:W-:Y:S02]  /*29ff0*/  MOV R2, R6 ;  /* 0x0000000600027202 */ /* 0x000fe40000000f00 */
[----:B------:R-:W-:-:S05]  /*2a000*/  MOV R28, R7 ;  /* 0x00000007001c7202 */ /* 0x000fca0000000f00 */
[----:B------:R-:W-:Y:S04]  /*2a010*/  STL [R1+0x1668], R28 ;  /* 0x0016681c01007387 */ /* 0x000fe80000100800 */
[----:B------:R-:W-:Y:S04]  /*2a020*/  STL [R1+0x1664], R2 ;  /* 0x0016640201007387 */ /* 0x000fe80000100800 */
[----:B------:R-:W-:Y:S04]  /*2a030*/  STL [R1+0x1660], R0 ;  /* 0x0016600001007387 */ /* 0x000fe80000100800 */
[----:B------:R-:W-:Y:S01]  /*2a040*/  STL [R1+0x165c], R3 ;  /* 0x00165c0301007387 */ /* 0x000fe20000100800 */
[----:B--2---:R-:W-:Y:S03]  /*2a050*/  HMMA.16816.F32.BF16 R4, R12, R4, R8 ;  /* 0x000000040c04723c */ /* 0x004fe60000041808 */
[----:B------:R-:W4:-:S15]  /*2a060*/  LDL.LU.64 R8, [R1+0x1730] ;  /* 0x0017300001087983 */ /* 0x000f1e0000300a00 */
[----:B------:R-:W-:-:S06]  /*2a070*/  NOP ;  /* 0x0000000000007918 */ /* 0x000fcc0000000000 */
[----:B0-----:R-:W-:Y:S01]  /*2a080*/  MOV R27, R6 ;  /* 0x00000006001b7202 */ /* 0x001fe20000000f00 */
[----:B-1----:R-:W-:Y:S01]  /*2a090*/  IMAD.MOV.U32 R26, RZ, RZ, R7 ;  /* 0x000000ffff1a7224 */ /* 0x002fe200078e0007 */
[----:B------:R0:W-:Y:S01]  /*2a0a0*/  STL [R1+0x80], R4 ;  /* 0x0000800401007387 */ /* 0x0001e20000100800 */
[----:B------:R-:W-:-:S03]  /*2a0b0*/  MOV R29, R5 ;  /* 0x00000005001d7202 */ /* 0x000fc60000000f00 */
[----:B------:R-:W2:Y:S04]  /*2a0c0*/  LDL.LU.64 R6, [R1+0x1728] ;  /* 0x0017280001067983 */ /* 0x000ea80000300a00 */
[----:B0-----:R-:W2:Y:S04]  /*2a0d0*/  LDL.LU.64 R4, [R1+0x1720] ;  /* 0x0017200001047983 */ /* 0x001ea80000300a00 */
[----:B------:R-:W-:Y:S04]  /*2a0e0*/  STL.64 [R1+0x1700], R26 ;  /* 0x0017001a01007387 */ /* 0x000fe80000100a00 */
[----:B---3--:R0:W-:Y:S04]  /*2a0f0*/  STL.64 [R1+0x16f8], R24 ;  /* 0x0016f81801007387 */ /* 0x0081e80000100a00 */
[----:B0-----:R-:W3:Y:S04]  /*2a100*/  LDL.LU R24, [R1+0x20] ;  /* 0x0000200001187983 */ /* 0x001ee80000300800 */
[----:B------:R-:W3:Y:S04]  /*2a110*/  LDL.LU R25, [R1+0x24] ;  /* 0x0000240001197983 */ /* 0x000ee80000300800 */
[----:B------:R-:W-:Y:S01]  /*2a120*/  STL [R1+0x166c], R29 ;  /* 0x00166c1d01007387 */ /* 0x000fe20000100800 */
[C---:B---3--:R-:W-:Y:S03]  /*2a130*/  HMMA.16816.F32.BF16 R24, R12.reuse, R24, R16 ;  /* 0x000000180c18723c */ /* 0x048fe60000041810 */
[----:B------:R-:W3:Y:S04]  /*2a140*/  LDL.LU.64 R18, [R1+0x1718] ;  /* 0x0017180001127983 */ /* 0x000ee80000300a00 */
[----:B------:R-:W2:Y:S01]  /*2a150*/  LDL.LU.64 R16, [R1+0x1710] ;  /* 0x0017100001107983 */ /* 0x000ea20000300a00 */
[----:B----4-:R-:W-:-:S15]  /*2a160*/  HMMA.16816.F32.BF16 R8, R12, R8, R20 ;  /* 0x000000080c08723c */ /* 0x010fde0000041814 */
[----:B------:R-:W-:-:S01]  /*2a170*/  NOP ;  /* 0x0000000000007918 */ /* 0x000fc20000000000 */
[----:B------:R-:W-:Y:S02]  /*2a180*/  MOV R28, R24 ;  /* 0x00000018001c7202 */ /* 0x000fe40000000f00 */
[----:B------:R-:W-:Y:S02]  /*2a190*/  MOV R2, R25 ;  /* 0x0000001900027202 */ /* 0x000fe40000000f00 */
[----:B------:R-:W-:Y:S02]  /*2a1a0*/  MOV R0, R26 ;  /* 0x0000001a00007202 */ /* 0x000fe40000000f00 */
[----:B------:R-:W-:Y:S02]  /*2a1b0*/  MOV R3, R27 ;  /* 0x0000001b00037202 */ /* 0x000fe40000000f00 */
[----:B--2---:R-:W-:Y:S02]  /*2a1c0*/  MOV R23, R16 ;  /* 0x0000001000177202 */ /* 0x004fe40000000f00 */
[----:B------:R-:W-:Y:S01]  /*2a1d0*/  MOV R22, R17 ;  /* 0x0000001100167202 */ /* 0x000fe20000000f00 */
[----:B------:R-:W2:Y:S01]  /*2a1e0*/  LDL.LU R16, [R1+0x140] ;  /* 0x0001400001107983 */ /* 0x000ea20000300800 */
[----:B---3--:R-:W-:-:S03]  /*2a1f0*/  MOV R21, R18 ;  /* 0x0000001200157202 */ /* 0x008fc60000000f00 */
[----:B------:R-:W2:Y:S01]  /*2a200*/  LDL.LU R17, [R1+0x144] ;  /* 0x0001440001117983 */ /* 0x000ea20000300800 */
[----:B------:R-:W-:-:S03]  /*2a210*/  IMAD.MOV.U32 R20, RZ, RZ, R19 ;  /* 0x000000ffff147224 */ /* 0x000fc600078e0013 */
[----:B------:R-:W2:Y:S04]  /*2a220*/  LDL.LU R18, [R1+0x148] ;  /* 0x0001480001127983 */ /* 0x000ea80000300800 */
[----:B------:R-:W2:Y:S04]  /*2a230*/  LDL.LU R19, [R1+0x14c] ;  /* 0x00014c0001137983 */ /* 0x000ea80000300800 */
[----:B------:R-:W3:Y:S04]  /*2a240*/  LDL.LU R24, [R1+0x1c0] ;  /* 0x0001c00001187983 */ /* 0x000ee80000300800 */
[----:B------:R-:W3:Y:S04]  /*2a250*/  LDL.LU R25, [R1+0x1c4] ;  /* 0x0001c40001197983 */ /* 0x000ee80000300800 */
[----:B------:R-:W3:Y:S04]  /*2a260*/  LDL.LU R26, [R1+0x1c8] ;  /* 0x0001c800011a7983 */ /* 0x000ee80000300800 */
[----:B------:R-:W3:Y:S04]  /*2a270*/  LDL.LU R27, [R1+0x1cc] ;  /* 0x0001cc00011b7983 */ /* 0x000ee80000300800 */
[----:B------:R-:W-:Y:S04]  /*2a280*/  STL.64 [R1+0x1678], R22 ;  /* 0x0016781601007387 */ /* 0x000fe80000100a00 */
[----:B------:R0:W-:Y:S04]  /*2a290*/  STL.64 [R1+0x1670], R20 ;  /* 0x0016701401007387 */ /* 0x0001e80000100a00 */
[----:B0-----:R-:W4:Y:S04]  /*2a2a0*/  LDL.LU R20, [R1+0xf0] ;  /* 0x0000f00001147983 */ /* 0x001f280000300800 */
[----:B------:R-:W4:Y:S01]  /*2a2b0*/  LDL.LU R21, [R1+0xf4] ;  /* 0x0000f40001157983 */ /* 0x000f220000300800 */
[----:B------:R-:W-:Y:S01]  /*2a2c0*/  MOV R22, R6 ;  /* 0x0000000600167202 */ /* 0x000fe20000000f00 */
[----:B------:R-:W-:-:S02]  /*2a2d0*/  IMAD.MOV.U32 R23, RZ, RZ, R7 ;  /* 0x000000ffff177224 */ /* 0x000fc400078e0007 */
[----:B------:R-:W2:Y:S04]  /*2a2e0*/  LDL.LU R6, [R1+0x170c] ;  /* 0x00170c0001067983 */ /* 0x000ea80000300800 */
[----:B------:R-:W3:Y:S04]  /*2a2f0*/  LDL.LU R7, [R1+0x1708] ;  /* 0x0017080001077983 */ /* 0x000ee80000300800 */
[----:B------:R0:W-:Y:S04]  /*2a300*/  STL.64 [R1+0x1688], R22 ;  /* 0x0016881601007387 */ /* 0x0001e80000100a00 */
[----:B----4-:R-:W-:Y:S04]  /*2a310*/  STL.64 [R1+0x1680], R20 ;  /* 0x0016801401007387 */ /* 0x010fe80000100a00 */
[----:B0-----:R-:W4:Y:S04]  /*2a320*/  LDL.LU.64 R22, [R1+0x38] ;  /* 0x0000380001167983 */ /* 0x001f280000300a00 */
[----:B----4-:R0:W-:Y:S04]  /*2a330*/  STL.64 [R1+0x16a0], R22 ;  /* 0x0016a01601007387 */ /* 0x0101e80000100a00 */
[----:B0-----:R-:W4:Y:S04]  /*2a340*/  LDL.LU.64 R22, [R1+0x48] ;  /* 0x0000480001167983 */ /* 0x001f280000300a00 */
[----:B----4-:R0:W-:Y:S04]  /*2a350*/  STL.64 [R1+0x16b0], R22 ;  /* 0x0016b01601007387 */ /* 0x0101e80000100a00 */
[----:B0-----:R-:W4:Y:S04]  /*2a360*/  LDL.LU.64 R22, [R1+0x58] ;  /* 0x0000580001167983 */ /* 0x001f280000300a00 */
[----:B----4-:R0:W-:Y:S04]  /*2a370*/  STL.64 [R1+0x16c0], R22 ;  /* 0x0016c01601007387 */ /* 0x0101e80000100a00 */
[----:B0-----:R-:W4:Y:S04]  /*2a380*/  LDL.LU.64 R22, [R1+0x68] ;  /* 0x0000680001167983 */ /* 0x001f280000300a00 */
[----:B------:R0:W-:Y:S04]  /*2a390*/  STL.64 [R1+0x1598], R10 ;  /* 0x0015980a01007387 */ /* 0x0001e80000100a00 */
[----:B------:R1:W-:Y:S04]  /*2a3a0*/  STL.64 [R1+0x1590], R8 ;  /* 0x0015900801007387 */ /* 0x0003e80000100a00 */
[----:B0-----:R-:W2:Y:S04]  /*2a3b0*/  LDL.LU R10, [R1+0x28] ;  /* 0x00002800010a7983 */ /* 0x001ea80000300800 */
[----:B------:R-:W2:Y:S04]  /*2a3c0*/  LDL.LU R11, [R1+0x2c] ;  /* 0x00002c00010b7983 */ /* 0x000ea80000300800 */
[----:B--2---:R0:W-:Y:S04]  /*2a3d0*/  STL.64 [R1+0x16b8], R10 ;  /* 0x0016b80a01007387 */ /* 0x0041e80000100a00 */
[----:B-1----:R-:W2:Y:S04]  /*2a3e0*/  LDL.LU R8, [R1+0x120] ;  /* 0x0001200001087983 */ /* 0x002ea80000300800 */
[----:B------:R-:W2:Y:S04]  /*2a3f0*/  LDL.LU R9, [R1+0x124] ;  /* 0x0001240001097983 */ /* 0x000ea80000300800 */
[----:B0-----:R-:W3:Y:S04]  /*2a400*/  LDL.LU R10, [R1+0x128] ;  /* 0x00012800010a7983 */ /* 0x001ee80000300800 */
[----:B------:R-:W3:Y:S04]  /*2a410*/  LDL.LU R11, [R1+0x12c] ;  /* 0x00012c00010b7983 */ /* 0x000ee80000300800 */
[----:B---3--:R0:W-:Y:S04]  /*2a420*/  STL.64 [R1+0x16d0], R10 ;  /* 0x0016d00a01007387 */ /* 0x0081e80000100a00 */
[----:B--2---:R1:W-:Y:S01]  /*2a430*/  STL.64 [R1+0x16c8], R8 ;  /* 0x0016c80801007387 */ /* 0x0043e20000100a00 */
[----:B0-----:R-:W-:-:S03]  /*2a440*/  MOV R10, R7 ;  /* 0x00000007000a7202 */ /* 0x001fc60000000f00 */
[----:B-1----:R-:W2:Y:S01]  /*2a450*/  LDL.LU R8, [R1+0x130] ;  /* 0x0001300001087983 */ /* 0x002ea20000300800 */
[----:B------:R-:W-:-:S03]  /*2a460*/  MOV R11, R6 ;  /* 0x00000006000b7202 */ /* 0x000fc60000000f00 */
[----:B------:R-:W2:Y:S01]  /*2a470*/  LDL.LU R9, [R1+0x134] ;  /* 0x0001340001097983 */ /* 0x000ea20000300800 */
[----:B------:R-:W-:Y:S03]  /*2a480*/  HMMA.16816.F32.BF16 R4, R12, R4, R24 ;  /* 0x000000040c04723c */ /* 0x000fe60000041818 */
[----:B------:R-:W3:Y:S04]  /*2a490*/  LDL.LU.64 R26, [R1+0x1700] ;  /* 0x00170000011a7983 */ /* 0x000ee80000300a00 */
[----:B------:R-:W4:-:S15]  /*2a4a0*/  LDL.LU.64 R24, [R1+0x16f8] ;  /* 0x0016f80001187983 */ /* 0x000f1e0000300a00 */
[----:B------:R-:W-:-:S01]  /*2a4b0*/  NOP ;  /* 0x0000000000007918 */ /* 0x000fc20000000000 */
[----:B------:R0:W-:Y:S04]  /*2a4c0*/  STL.64 [R1+0x1588], R6 ;  /* 0x0015880601007387 */ /* 0x0001e80000100a00 */
[----:B------:R-:W-:Y:S04]  /*2a4d0*/  STL.64 [R1+0x1580], R4 ;  /* 0x0015800401007387 */ /* 0x000fe80000100a00 */
[----:B0-----:R-:W2:Y:S04]  /*2a4e0*/  LDL.LU R6, [R1+0x18] ;  /* 0x0000180001067983 */ /* 0x001ea80000300800 */
[----:B------:R-:W2:Y:S01]  /*2a4f0*/  LDL.LU R7, [R1+0x1c] ;  /* 0x00001c0001077983 */ /* 0x000ea20000300800 */
[----:B----4-:R-:W-:Y:S03]  /*2a500*/  HMMA.16816.F32.BF16 R12, R12, R24, R16 ;  /* 0x000000180c0c723c */ /* 0x010fe60000041810 */
[----:B------:R-:W4:Y:S04]  /*2a510*/  LDL.LU.64 R18, [R1+0x16f0] ;  /* 0x0016f00001127983 */ /* 0x000f280000300a00 */
[----:B------:R-:W3:-:S15]  /*2a520*/  LDL.LU.64 R16, [R1+0x16e8] ;  /* 0x0016e80001107983 */ /* 0x000ede0000300a00 */
[----:B------:R-:W-:-:S01]  /*2a530*/  NOP ;  /* 0x0000000000007918 */ /* 0x000fc20000000000 */
[----:B------:R0:W-:Y:S04]  /*2a540*/  STL.64 [R1+0x1578], R14 ;  /* 0x0015780e01007387 */ /* 0x0001e80000100a00 */
[----:B------:R3:W-:Y:S04]  /*2a550*/  STL.64 [R1+0x1570], R12 ;  /* 0x0015700c01007387 */ /* 0x0007e80000100a00 */
[----:B0-----:R-:W2:Y:S04]  /*2a560*/  LDL.LU R14, [R1+0x8] ;  /* 0x00000800010e7983 */ /* 0x001ea80000300800 */
[----:B------:R-:W2:Y:S01]  /*2a570*/  LDL.LU R15, [R1+0xc] ;  /* 0x00000c00010f7983 */ /* 0x000ea20000300800 */
[----:B---3--:R-:W-:-:S02]  /*2a580*/  MOV R12, R16 ;  /* 0x00000010000c7202 */ /* 0x008fc40000000f00 */
[----:B------:R-:W-:Y:S01]  /*2a590*/  MOV R13, R17 ;  /* 0x00000011000d7202 */ /* 0x000fe20000000f00 */
[----:B--2---:R4:W-:Y:S04]  /*2a5a0*/  STL.64 [R1+0x16a8], R14 ;  /* 0x0016a80e01007387 */ /* 0x0049e80000100a00 */
[----:B------:R-:W2:Y:S04]  /*2a5b0*/  LDL.LU R16, [R1+0x16e4] ;  /* 0x0016e40001107983 */ /* 0x000ea80000300800 */
[----:B------:R-:W2:Y:S01]  /*2a5c0*/  LDL.LU R17, [R1+0x16e0] ;  /* 0x0016e00001117983 */ /* 0x000ea20000300800 */
[----:B----4-:R-:W-:Y:S01]  /*2a5d0*/  IMAD.MOV.U32 R14, RZ, RZ, R18 ;  /* 0x000000ffff0e7224 */ /* 0x010fe200078e0012 */
[----:B------:R-:W-:-:S02]  /*2a5e0*/  MOV R15, R19 ;  /* 0x00000013000f7202 */ /* 0x000fc40000000f00 */
[----:B------:R-:W2:Y:S04]  /*2a5f0*/  LDL.LU R18, [R1+0x16dc] ;  /* 0x0016dc0001127983 */ /* 0x000ea80000300800 */
[----:B------:R-:W2:Y:S04]  /*2a600*/  LDL.LU R19, [R1+0x16d8] ;  /* 0x0016d80001137983 */ /* 0x000ea80000300800 */
[----:B------:R-:W3:Y:S04]  /*2a610*/  LDL.LU R25, [R1+0x4d4] ;  /* 0x0004d40001197983 */ /* 0x000ee80000300800 */
[----:B------:R-:W-:Y:S01]  /*2a620*/  STL.64 [R1+0x1698], R26 ;  /* 0x0016981a01007387 */ /* 0x000fe20000100a00 */
[----:B------:R-:W-:-:S02]  /*2a630*/  MOV R5, R22 ;  /* 0x0000001600057202 */ /* 0x000fc40000000f00 */
[----:B------:R-:W-:Y:S01]  /*2a640*/  MOV R4, R23 ;  /* 0x0000001700047202 */ /* 0x000fe20000000f00 */
[C---:B--2---:R-:W-:Y:S01]  /*2a650*/  HMMA.16816.F32.BF16 R8, R16.reuse, R22, R8 ;  /* 0x000000161008723c */ /* 0x044fe20000041808 */
[----:B---3--:R0:W-:Y:S04]  /*2a660*/  STL [R1+0x1690], R25 ;  /* 0x0016901901007387 */ /* 0x0081e80000100800 */
[----:B------:R-:W2:Y:S04]  /*2a670*/  LDL.LU R24, [R1+0x100] ;  /* 0x0001000001187983 */ /* 0x000ea80000300800 */
[----:B0-----:R-:W2:Y:S04]  /*2a680*/  LDL.LU R25, [R1+0x104] ;  /* 0x0001040001197983 */ /* 0x001ea80000300800 */
[----:B------:R-:W2:Y:S04]  /*2a690*/  LDL.LU R26, [R1+0x108] ;  /* 0x00010800011a7983 */ /* 0x000ea80000300800 */
[----:B------:R-:W2:Y:S06]  /*2a6a0*/  LDL.LU R27, [R1+0x10c] ;  /* 0x00010c00011b7983 */ /* 0x000eac0000300800 */
[----:B------:R-:W-:Y:S04]  /*2a6b0*/  STL.64 [R1+0x290], R8 ;  /* 0x0002900801007387 */ /* 0x000fe80000100a00 */
[----:B------:R0:W-:Y:S04]  /*2a6c0*/  STL.64 [R1+0x298], R10 ;  /* 0x0002980a01007387 */ /* 0x0001e80000100a00 */
[----:B0-----:R-:W3:Y:S04]  /*2a6d0*/  LDL.LU.64 R10, [R1+0x16d0] ;  /* 0x0016d000010a7983 */ /* 0x001ee80000300a00 */
[----:B------:R-:W3:Y:S04]  /*2a6e0*/  LDL.LU.64 R8, [R1+0x16c8] ;  /* 0x0016c80001087983 */ /* 0x000ee80000300a00 */
[----:B------:R-:W3:Y:S02]  /*2a6f0*/  LDL.LU.64 R22, [R1+0x16c0] ;  /* 0x0016c00001167983 */ /* 0x000ee40000300a00 */
[----:B---3--:R-:W-:-:S15]  /*2a700*/  HMMA.16816.F32.BF16 R8, R16, R22, R8 ;  /* 0x000000161008723c */ /* 0x008fde0000041808 */
[----:B------:R-:W-:-:S08]  /*2a710*/  NOP ;  /* 0x0000000000007918 */ /* 0x000fd00000000000 */
[----:B------:R0:W-:Y:S04]  /*2a720*/  STL.64 [R1+0x280], R8 ;  /* 0x0002800801007387 */ /* 0x0001e80000100a00 */
[----:B------:R1:W-:Y:S01]  /*2a730*/  STL.64 [R1+0x288], R10 ;  /* 0x0002880a01007387 */ /* 0x0003e20000100a00 */
[----:B0-----:R-:W-:-:S03]  /*2a740*/  MOV R9, R22 ;  /* 0x0000001600097202 */ /* 0x001fc60000000f00 */
[----:B-1----:R-:W3:Y:S01]  /*2a750*/  LDL.LU.64 R10, [R1+0x16b8] ;  /* 0x0016b800010a7983 */ /* 0x002ee20000300a00 */
[----:B------:R-:W-:-:S03]  /*2a760*/  IMAD.MOV.U32 R8, RZ, RZ, R23 ;  /* 0x000000ffff087224 */ /* 0x000fc600078e0017 */
[----:B------:R-:W4:Y:S02]  /*2a770*/  LDL.LU.64 R22, [R1+0x16b0] ;  /* 0x0016b00001167983 */ /* 0x000f240000300a00 */
[----:B----4-:R-:W-:-:S15]  /*2a780*/  HMMA.16816.F32.BF16 R12, R16, R22, R12 ;  /* 0x00000016100c723c */ /* 0x010fde000004180c */
[----:B------:R-:W-:-:S08]  /*2a790*/  NOP ;  /* 0x0000000000007918 */ /* 0x000fd00000000000 */
[----:B------:R0:W-:Y:S04]  /*2a7a0*/  STL.64 [R1+0x300], R12 ;  /* 0x0003000c01007387 */ /* 0x0001e80000100a00 */
[----:B------:R1:W-:Y:S01]  /*2a7b0*/  STL.64 [R1+0x308], R14 ;  /* 0x0003080e01007387 */ /* 0x0003e20000100a00 */
[----:B0-----:R-:W-:-:S03]  /*2a7c0*/  MOV R13, R22 ;  /* 0x00000016000d7202 */ /* 0x001fc60000000f00 */
[----:B-1----:R-:W4:Y:S01]  /*2a7d0*/  LDL.LU.64 R14, [R1+0x16a8] ;  /* 0x0016a800010e7983 */ /* 0x002f220000300a00 */
[----:B------:R-:W-:-:S03]  /*2a7e0*/  MOV R12, R23 ;  /* 0x00000017000c7202 */ /* 0x000fc60000000f00 */
[----:B------:R-:W2:Y:S02]  /*2a7f0*/  LDL.LU.64 R22, [R1+0x16a0] ;  /* 0x0016a00001167983 */ /* 0x000ea40000300a00 */
[----:B--2---:R-:W-:Y:S06]  /*2a800*/  HMMA.16816.F32.BF16 R24, R16, R22, R24 ;  /* 0x000000161018723c */ /* 0x004fec0000041818 */
[----:B------:R-:W-:-:S15]  /*2a810*/  MOV R29, R22 ;  /* 0x00000016001d7202 */ /* 0x000fde0000000f00 */
[----:B------:R-:W-:-:S02]  /*2a820*/  NOP ;  /* 0x0000000000007918 */ /* 0x000fc40000000000 */
[----:B------:R0:W-:Y:S04]  /*2a830*/  STL.64 [R1+0x310], R24 ;  /* 0x0003101801007387 */ /* 0x0001e80000100a00 */
[----:B------:R1:W-:Y:S01]  /*2a840*/  STL.64 [R1+0x318], R26 ;  /* 0x0003181a01007387 */ /* 0x0003e20000100a00 */
[----:B0-----:R-:W-:-:S03]  /*2a850*/  MOV R24, R23 ;  /* 0x0000001700187202 */ /* 0x001fc60000000f00 */
[----:B-1----:R-:W2:Y:S04]  /*2a860*/  LDL.LU.64 R26, [R1+0x1698] ;  /* 0x00169800011a7983 */ /* 0x002ea80000300a00 */
[----:B------:R-:W4:Y:S04]  /*2a870*/  LDL.LU R25, [R1+0x1690] ;  /* 0x0016900001197983 */ /* 0x000f280000300800 */
[----:B------:R-:W3:Y:S04]  /*2a880*/  LDL.LU.64 R22, [R1+0x1688] ;  /* 0x0016880001167983 */ /* 0x000ee80000300a00 */
[----:B------:R-:W3:Y:S02]  /*2a890*/  LDL.LU.64 R20, [R1+0x1680] ;  /* 0x0016800001147983 */ /* 0x000ee40000300a00 */
[----:B---3--:R-:W-:-:S15]  /*2a8a0*/  HMMA.16816.F32.BF16 R20, R16, R10, R20 ;  /* 0x0000000a1014723c */ /* 0x008fde0000041814 */
[----:B------:R-:W-:-:S08]  /*2a8b0*/  NOP ;  /* 0x0000000000007918 */ /* 0x000fd00000000000 */
[----:B------:R-:W-:Y:S04]  /*2a8c0*/  STL.64 [R1+0x320], R20 ;  /* 0x0003201401007387 */ /* 0x000fe80000100a00 */
[----:B------:R0:W-:Y:S04]  /*2a8d0*/  STL.64 [R1+0x328], R22 ;  /* 0x0003281601007387 */ /* 0x0001e80000100a00 */
[----:B0-----:R-:W3:Y:S04]  /*2a8e0*/  LDL.LU.64 R22, [R1+0x1678] ;  /* 0x0016780001167983 */ /* 0x001ee80000300a00 */
[----:B------:R-:W3:Y:S04]  /*2a8f0*/  LDL.LU.64 R20, [R1+0x1670] ;  /* 0x0016700001147983 */ /* 0x000ee80000300a00 */
[----:B------:R0:W-:Y:S02]  /*2a900*/  STL.64 [R1+0x15a8], R10 ;  /* 0x0015a80a01007387 */ /* 0x0001e40000100a00 */
[----:B0-----:R-:W-:Y:S01]  /*2a910*/  IMAD.MOV.U32 R10, RZ, RZ, R29 ;  /* 0x000000ffff0a7224 */ /* 0x001fe200078e001d */
[----:B------:R-:W-:Y:S01]  /*2a920*/  MOV R11, R24 ;  /* 0x00000018000b7202 */ /* 0x000fe20000000f00 */
[----:B------:R-:W4:Y:S04]  /*2a930*/  LDL.LU R29, [R1+0x166c] ;  /* 0x00166c00011d7983 */ /* 0x000f280000300800 */
[----:B------:R0:W-:Y:S02]  /*2a940*/  STL.64 [R1+0x15c0], R10 ;  /* 0x0015c00a01007387 */ /* 0x0001e40000100a00 */
[----:B0-----:R-:W-:-:S02]  /*2a950*/  MOV R10, R13 ;  /* 0x0000000d000a7202 */ /* 0x001fc40000000f00 */
[----:B------:R-:W-:-:S05]  /*2a960*/  MOV R11, R12 ;  /* 0x0000000c000b7202 */ /* 0x000fca0000000f00 */
[----:B------:R0:W-:Y:S02]  /*2a970*/  STL.64 [R1+0x15d8], R10 ;  /* 0x0015d80a01007387 */ /* 0x0001e40000100a00 */
[----:B0-----:R-:W-:Y:S01]  /*2a980*/  MOV R10, R9 ;  /* 0x00000009000a7202 */ /* 0x001fe20000000f00 */
[----:B------:R-:W-:-:S05]  /*2a990*/  IMAD.MOV.U32 R11, RZ, RZ, R8 ;  /* 0x000000ffff0b7224 */ /* 0x000fca00078e0008 */
[----:B------:R0:W-:Y:S02]  /*2a9a0*/  STL.64 [R1+0x15f0], R10 ;  /* 0x0015f00a01007387 */ /* 0x0001e40000100a00 */
[----:B0-----:R-:W-:Y:S02]  /*2a9b0*/  MOV R11, R4 ;  /* 0x00000004000b7202 */ /* 0x001fe40000000f00 */
[----:B------:R-:W-:Y:S02]  /*2a9c0*/  MOV R10, R5 ;  /* 0x00000005000a7202 */ /* 0x000fe40000000f00 */
[----:B------:R-:W-:Y:S02]  /*2a9d0*/  MOV R4, R28 ;  /* 0x0000001c00047202 */ /* 0x000fe40000000f00 */
[----:B------:R-:W-:Y:S01]  /*2a9e0*/  MOV R5, R2 ;  /* 0x0000000200057202 */ /* 0x000fe20000000f00 */
[----:B---3--:R-:W-:-:S15]  /*2a9f0*/  HMMA.16816.F32.BF16 R20, R16, R6, R20 ;  /* 0x000000061014723c */ /* 0x008fde0000041814 */
[----:B------:R-:W-:-:S08]  /*2aa00*/  NOP ;  /* 0x0000000000007918 */ /* 0x000fd00000000000 */
[----:B------:R0:W-:Y:S04]  /*2aa10*/  STL.64 [R1+0x330], R20 ;  /* 0x0003301401007387 */ /* 0x0001e80000100a00 */
[----:B------:R1:W-:Y:S04]  /*2aa20*/  STL.64 [R1+0x338], R22 ;  /* 0x0003381601007387 */ /* 0x0003e80000100a00 */
[----:B0-----:R-:W3:Y:S04]  /*2aa30*/  LDL.LU R20, [R1+0xd0] ;  /* 0x0000d00001147983 */ /* 0x001ee80000300800 */
[----:B------:R-:W3:Y:S04]  /*2aa40*/  LDL.LU R21, [R1+0xd4] ;  /* 0x0000d40001157983 */ /* 0x000ee80000300800 */
[----:B-1----:R-:W3:Y:S04]  /*2aa50*/  LDL.LU R22, [R1+0xd8] ;  /* 0x0000d80001167983 */ /* 0x002ee80000300800 */
[----:B------:R-:W3:Y:S04]  /*2aa60*/  LDL.LU R23, [R1+0xdc] ;  /* 0x0000dc0001177983 */ /* 0x000ee80000300800 */
[----:B------:R0:W-:Y:S04]  /*2aa70*/  STL.64 [R1+0x15a0], R6 ;  /* 0x0015a00601007387 */ /* 0x0001e80000100a00 */
[----:B------:R-:W3:Y:S04]  /*2aa80*/  LDL.LU R28, [R1+0x1668] ;  /* 0x00166800011c7983 */ /* 0x000ee80000300800 */
[----:B------:R-:W3:Y:S01]  /*2aa90*/  LDL.LU R2, [R1+0x1664] ;  /* 0x0016640001027983 */ /* 0x000ee20000300800 */
[----:B0-----:R-:W-:Y:S01]  /*2aaa0*/  IMAD.MOV.U32 R6, RZ, RZ, R0 ;  /* 0x000000ffff067224 */ /* 0x001fe200078e0000 */
[----:B------:R-:W-:-:S02]  /*2aab0*/  MOV R7, R3 ;  /* 0x0000000300077202 */ /* 0x000fc40000000f00 */
[----:B------:R-:W3:Y:S04]  /*2aac0*/  LDL.LU R0, [R1+0x1660] ;  /* 0x0016600001007983 */ /* 0x000ee80000300800 */
[----:B------:R-:W3:Y:S04]  /*2aad0*/  LDL.LU R3, [R1+0x165c] ;  /* 0x00165c0001037983 */ /* 0x000ee80000300800 */
[----:B------:R-:W-:Y:S04]  /*2aae0*/  STL.64 [R1+0x15b8], R6 ;  /* 0x0015b80601007387 */ /* 0x000fe80000100a00 */
[----:B------:R0:W-:Y:S04]  /*2aaf0*/  STL.64 [R1+0x15b0], R4 ;  /* 0x0015b00401007387 */ /* 0x0001e80000100a00 */
[----:B0-----:R-:W3:Y:S01]  /*2ab00*/  LDL.LU R4, [R1+0x80] ;  /* 0x0000800001047983 */ /* 0x001ee20000300800 */
[----:B--2---:R-:W-:-:S02]  /*2ab10*/  MOV R6, R27 ;  /* 0x0000001b00067202 */ /* 0x004fc40000000f00 */
[----:B------:R-:W-:Y:S02]  /*2ab20*/  MOV R7, R26 ;  /* 0x0000001a00077202 */ /* 0x000fe40000000f00 */
[----:B----4-:R-:W-:Y:S02]  /*2ab30*/  MOV R5, R29 ;  /* 0x0000001d00057202 */ /* 0x010fe40000000f00 */
[----:B------:R-:W2:Y:S04]  /*2ab40*/  LDL.LU R29, [R1+0x1658] ;  /* 0x00165800011d7983 */ /* 0x000ea80000300800 */
[----:B------:R-:W4:Y:S04]  /*2ab50*/  LDL.LU R27, [R1+0x1654] ;  /* 0x00165400011b7983 */ /* 0x000f280000300800 */
[----:B------:R-:W2:Y:S04]  /*2ab60*/  LDL.LU R26, [R1+0x1650] ;  /* 0x00165000011a7983 */ /* 0x000ea80000300800 */
[----:B------:R3:W-:Y:S02]  /*2ab70*/  STL.64 [R1+0x15d0], R6 ;  /* 0x0015d00601007387 */ /* 0x0007e40000100a00 */
[----:B---3--:R-:W-:-:S02]  /*2ab80*/  MOV R7, R28 ;  /* 0x0000001c00077202 */ /* 0x008fc40000000f00 */
[----:B------:R-:W-:Y:S01]  /*2ab90*/  MOV R6, R2 ;  /* 0x0000000200067202 */ /* 0x000fe20000000f00 */
[----:B------:R0:W-:Y:S02]  /*2aba0*/  STL.64 [R1+0x15c8], R4 ;  /* 0x0015c80401007387 */ /* 0x0001e40000100a00 */
[----:B0-----:R-:W-:Y:S01]  /*2abb0*/  IMAD.MOV.U32 R4, RZ, RZ, R3 ;  /* 0x000000ffff047224 */ /* 0x001fe200078e0003 */
[----:B------:R-:W-:Y:S01]  /*2abc0*/  MOV R5, R0 ;  /* 0x0000000000057202 */ /* 0x000fe20000000f00 */
[----:B------:R-:W3:Y:S04]  /*2abd0*/  LDL.LU R3, [R1+0x164c] ;  /* 0x00164c0001037983 */ /* 0x000ee80000300800 */
[----:B------:R-:W3:Y:S04]  /*2abe0*/  LDL.LU R0, [R1+0x1648] ;  /* 0x0016480001007983 */ /* 0x000ee80000300800 */
[----:B------:R-:W3:Y:S04]  /*2abf0*/  LDL.LU R2, [R1+0x1644] ;  /* 0x0016440001027983 */ /* 0x000ee80000300800 */
[----:B------:R-:W3:Y:S04]  /*2ac00*/  LDL.LU R28, [R1+0x1640] ;  /* 0x00164000011c7983 */ /* 0x000ee80000300800 */
[----:B------:R-:W-:Y:S04]  /*2ac10*/  STL.64 [R1+0x15e8], R6 ;  /* 0x0015e80601007387 */ /* 0x000fe80000100a00 */
[----:B------:R0:W-:Y:S04]  /*2ac20*/  STL.64 [R1+0x15e0], R4 ;  /* 0x0015e00401007387 */ /* 0x0001e80000100a00 */
[----:B0-----:R-:W3:Y:S01]  /*2ac30*/  LDL.LU R4, [R1+0xa0] ;  /* 0x0000a00001047983 */ /* 0x001ee20000300800 */
[----:B------:R-:W-:Y:S01]  /*2ac40*/  HMMA.16816.F32.BF16 R20, R16, R14, R20 ;  /* 0x0000000e1014723c */ /* 0x000fe20000041814 */
[----:B----4-:R-:W-:Y:S01]  /*2ac50*/  IMAD.MOV.U32 R6, RZ, RZ, R27 ;  /* 0x000000ffff067224 */ /* 0x010fe200078e001b */
[----:B--2---:R-:W-:-:S02]  /*2ac60*/  MOV R7, R29 ;  /* 0x0000001d00077202 */ /* 0x004fc40000000f00 */
[----:B------:R-:W-:Y:S02]  /*2ac70*/  MOV R5, R26 ;  /* 0x0000001a00057202 */ /* 0x000fe40000000f00 */
[----:B------:R-:W2:Y:S04]  /*2ac80*/  LDL.LU R26, [R1+0x163c] ;  /* 0x00163c00011a7983 */ /* 0x000ea80000300800 */
[----:B------:R-:W2:Y:S04]  /*2ac90*/  LDL.LU R27, [R1+0x1638] ;  /* 0x00163800011b7983 */ /* 0x000ea80000300800 */
[----:B------:R-:W4:Y:S04]  /*2aca0*/  LDL.LU R29, [R1+0x1634] ;  /* 0x00163400011d7983 */ /* 0x000f280000300800 */
[----:B------:R3:W-:Y:S02]  /*2acb0*/  STL.64 [R1+0x1600], R6 ;  /* 0x0016000601007387 */ /* 0x0007e40000100a00 */
[----:B---3--:R-:W-:-:S02]  /*2acc0*/  MOV R6, R0 ;  /* 0x0000000000067202 */ /* 0x008fc40000000f00 */
[----:B------:R0:W-:Y:S02]  /*2acd0*/  STL.64 [R1+0x15f8], R4 ;  /* 0x0015f80401007387 */ /* 0x0001e40000100a00 */
[----:B0-----:R-:W-:Y:S02]  /*2ace0*/  MOV R4, R28 ;  /* 0x0000001c00047202 */ /* 0x001fe40000000f00 */
[----:B------:R-:W-:Y:S01]  /*2acf0*/  MOV R5, R2 ;  /* 0x0000000200057202 */ /* 0x000fe20000000f00 */
[----:B------:R-:W3:Y:S04]  /*2ad00*/  LDL.LU R28, [R1+0x1630] ;  /* 0x00163000011c7983 */ /* 0x000ee80000300800 */
[----:B------:R-:W3:Y:S04]  /*2ad10*/  LDL.LU R2, [R1+0x162c] ;  /* 0x00162c0001027983 */ /* 0x000ee80000300800 */
[----:B------:R-:W3:Y:S04]  /*2ad20*/  LDL.LU R0, [R1+0x1628] ;  /* 0x0016280001007983 */ /* 0x000ee80000300800 */
[----:B------:R-:W4:Y:S04]  /*2ad30*/  LDL.LU R24, [R1+0x670] ;  /* 0x0006700001187983 */ /* 0x000f280000300800 */
[----:B------:R-:W-:Y:S04]  /*2ad40*/  STL.64 [R1+0x340], R20 ;  /* 0x0003401401007387 */ /* 0x000fe80000100a00 */
[----:B------:R0:W-:Y:S04]  /*2ad50*/  STL.64 [R1+0x348], R22 ;  /* 0x0003481601007387 */ /* 0x0001e80000100a00 */
[----:B0-----:R-:W2:Y:S04]  /*2ad60*/  LDL.LU.64 R22, [R1+0x1620] ;  /* 0x0016200001167983 */ /* 0x001ea80000300a00 */
[----:B------:R-:W2:Y:S01]  /*2ad70*/  LDL.LU.64 R20, [R1+0x1618] ;  /* 0x0016180001147983 */ /* 0x000ea20000300a00 */
[----:B------:R-:W-:-:S02]  /*2ad80*/  IMAD.MOV.U32 R7, RZ, RZ, R3 ;  /* 0x000000ffff077224 */ /* 0x000fc400078e0003 */
[----:B------:R-:W0:Y:S01]  /*2ad90*/  LDC R3, c[0x0][0x280] ;  /* 0x0000a000ff037b82 */ /* 0x000e220000000800 */
[----:B--2---:R-:W-:Y:S01]  /*2ada0*/  HMMA.16816.F32.BF16 R16, R16, R26, R20 ;  /* 0x0000001a1010723c */ /* 0x004fe20000041814 */
[----:B------:R-:W2:Y:S04]  /*2adb0*/  LDL.LU.64 R22, [R1+0x1610] ;  /* 0x0016100001167983 */ /* 0x000ea80000300a00 */
[----:B------:R-:W2:-:S15]  /*2adc0*/  LDL.LU.64 R20, [R1+0x1608] ;  /* 0x0016080001147983 */ /* 0x000e9e0000300a00 */
[----:B------:R-:W-:-:S03]  /*2add0*/  NOP ;  /* 0x0000000000007918 */ /* 0x000fc60000000000 */
[----:B------:R1:W-:Y:S04]  /*2ade0*/  STL.64 [R1+0x350], R16 ;  /* 0x0003501001007387 */ /* 0x0003e80000100a00 */
[----:B------:R0:W-:Y:S01]  /*2adf0*/  STL.64 [R1+0x358], R18 ;  /* 0x0003581201007387 */ /* 0x0001e20000100a00 */
[----:B----4-:R-:W-:Y:S01]  /*2ae00*/  FFMA R24, R29, R24, R25 ;  /* 0x000000181d187223 */ /* 0x010fe20000000019 */
[----:B------:R-:W-:Y:S01]  /*2ae10*/  UIADD3 UR4, UR4, 0x80, URZ ;  /* 0x0000008004047890 */ /* 0x000fe2000fffe03f */
[----:B-1----:R-:W1:Y:S01]  /*2ae20*/  LDC R17, c[0x0][0x264] ;  /* 0x00009900ff117b82 */ /* 0x002e620000000800 */
[----:B0-----:R-:W3:Y:S04]  /*2ae30*/  LDL.LU R18, [R1+0x4d8] ;  /* 0x0004d80001127983 */ /* 0x001ee80000300800 */
[----:B------:R-:W3:Y:S01]  /*2ae40*/  LDL.LU R19, [R1+0x66c] ;  /* 0x00066c0001137983 */ /* 0x000ee20000300800 */
[----:B--2---:R-:W-:Y:S03]  /*2ae50*/  HMMA.16816.F32.BF16 R8, R20, R10, R4 ;  /* 0x0000000a1408723c */ /* 0x004fe60000041804 */
[----:B------:R-:W2:Y:S04]  /*2ae60*/  LDL.LU.64 R6, [R1+0x1600] ;  /* 0x0016000001067983 */ /* 0x000ea80000300a00 */
[----:B------:R-:W2:Y:S01]  /*2ae70*/  LDL.LU.64 R4, [R1+0x15f8] ;  /* 0x0015f80001047983 */ /* 0x000ea20000300a00 */
[----:B------:R-:W0:-:S15]  /*2ae80*/  LDC R16, c[0x0][0x254] ;  /* 0x00009500ff107b82 */ /* 0x000e1e0000000800 */
[----:B------:R-:W-:Y:S04]  /*2ae90*/  STL.64 [R1+0x360], R8 ;  /* 0x0003600801007387 */ /* 0x000fe80000100a00 */
[----:B------:R4:W-:Y:S04]  /*2aea0*/  STL.64 [R1+0x368], R10 ;  /* 0x0003680a01007387 */ /* 0x0009e80000100a00 */
[----:B----4-:R-:W2:Y:S02]  /*2aeb0*/  LDL.LU.64 R10, [R1+0x15f0] ;  /* 0x0015f000010a7983 */ /* 0x010ea40000300a00 */
[----:B--2---:R-:W-:Y:S02]  /*2aec0*/  HMMA.16816.F32.BF16 R8, R20, R10, R4 ;  /* 0x0000000a1408723c */ /* 0x004fe40000041804 */
[----:B------:R-:W2:Y:S04]  /*2aed0*/  LDL.LU.64 R6, [R1+0x15e8] ;  /* 0x0015e80001067983 */ /* 0x000ea80000300a00 */
[----:B------:R-:W2:-:S15]  /*2aee0*/  LDL.LU.64 R4, [R1+0x15e0] ;  /* 0x0015e00001047983 */ /* 0x000e9e0000300a00 */
[----:B------:R-:W-:-:S02]  /*2aef0*/  NOP ;  /* 0x0000000000007918 */ /* 0x000fc40000000000 */
        /* <DEDUP_REMOVED lines=18> */
[----:B------:R-:W2:-:S15]  /*2b020*/  LDL.LU.64 R6, [R1+0x15a0] ;  /* 0x0015a00001067983 */ /* 0x000e9e0000300a00 */
[----:B------:R-:W-:-:S06]  /*2b030*/  NOP ;  /* 0x0000000000007918 */ /* 0x000fcc0000000000 */
[----:B------:R-:W-:Y:S04]  /*2b040*/  STL.64 [R1+0x3a0], R8 ;  /* 0x0003a00801007387 */ /* 0x000fe80000100a00 */
[----:B------:R4:W-:Y:S04]  /*2b050*/  STL.64 [R1+0x3a8], R10 ;  /* 0x0003a80a01007387 */ /* 0x0009e80000100a00 */
[----:B----4-:R-:W2:Y:S04]  /*2b060*/  LDL.LU.64 R10, [R1+0x1598] ;  /* 0x00159800010a7983 */ /* 0x010ea80000300a00 */
[----:B------:R-:W2:Y:S02]  /*2b070*/  LDL.LU.64 R8, [R1+0x1590] ;  /* 0x0015900001087983 */ /* 0x000ea40000300a00 */
[----:B--2---:R-:W-:Y:S02]  /*2b080*/  HMMA.16816.F32.BF16 R8, R20, R6, R8 ;  /* 0x000000061408723c */ /* 0x004fe40000041808 */
[----:B------:R-:W2:Y:S04]  /*2b090*/  LDL.LU.64 R6, [R1+0x1588] ;  /* 0x0015880001067983 */ /* 0x000ea80000300a00 */
[----:B------:R-:W2:-:S15]  /*2b0a0*/  LDL.LU.64 R4, [R1+0x1580] ;  /* 0x0015800001047983 */ /* 0x000e9e0000300a00 */
[----:B------:R-:W-:-:S02]  /*2b0b0*/  NOP ;  /* 0x0000000000007918 */ /* 0x000fc40000000000 */
[----:B------:R4:W-:Y:S04]  /*2b0c0*/  STL.64 [R1+0x3b0], R8 ;  /* 0x0003b00801007387 */ /* 0x0009e80000100a00 */
[----:B------:R1:W-:Y:S04]  /*2b0d0*/  STL.64 [R1+0x3b8], R10 ;  /* 0x0003b80a01007387 */ /* 0x0003e80000100a00 */
[----:B----4-:R-:W4:Y:S04]  /*2b0e0*/  LDL.LU R9, [R1+0x4dc] ;  /* 0x0004dc0001097983 */ /* 0x010f280000300800 */
[----:B-1----:R-:W4:Y:S04]  /*2b0f0*/  LDL.LU R10, [R1+0x2c8] ;  /* 0x0002c800010a7983 */ /* 0x002f280000300800 */
[----:B------:R-:W4:Y:S01]  /*2b100*/  LDL.LU R11, [R1+0x668] ;  /* 0x00066800010b7983 */ /* 0x000f220000300800 */
[----:B--2---:R-:W-:Y:S03]  /*2b110*/  HMMA.16816.F32.BF16 R4, R20, R14, R4 ;  /* 0x0000000e1404723c */ /* 0x004fe60000041804 */
[----:B------:R-:W2:Y:S04]  /*2b120*/  LDL.LU.64 R14, [R1+0x1578] ;  /* 0x00157800010e7983 */ /* 0x000ea80000300a00 */
[----:B------:R-:W2:-:S15]  /*2b130*/  LDL.LU.64 R12, [R1+0x1570] ;  /* 0x00157000010c7983 */ /* 0x000e9e0000300a00 */
[----:B------:R-:W-:-:S01]  /*2b140*/  NOP ;  /* 0x0000000000007918 */ /* 0x000fc20000000000 */
[----:B------:R-:W-:Y:S04]  /*2b150*/  STL.64 [R1+0x3c0], R4 ;  /* 0x0003c00401007387 */ /* 0x000fe80000100a00 */
[----:B------:R2:W-:Y:S01]  /*2b160*/  STL.64 [R1+0x3c8], R6 ;  /* 0x0003c80601007387 */ /* 0x0005e20000100a00 */
[----:B---3--:R-:W-:Y:S01]  /*2b170*/  FFMA R19, R28, R19, R18 ;  /* 0x000000131c137223 */ /* 0x008fe20000000012 */
[----:B----4-:R-:W-:Y:S01]  /*2b180*/  FFMA R11, R10, R11, R9 ;  /* 0x0000000b0a0b7223 */ /* 0x010fe20000000009 */
[----:B------:R-:W-:Y:S01]  /*2b190*/  ISETP.LE.AND P1, PT, R3, UR4, PT ;  /* 0x0000000403007c0c */ /* 0x000fe2000bf23270 */
[----:B--2---:R-:W-:-:S15]  /*2b1a0*/  HMMA.16816.F32.BF16 R4, R20, R26, R12 ;  /* 0x0000001a1404723c */ /* 0x004fde000004180c */
[----:B------:R-:W-:-:S08]  /*2b1b0*/  NOP ;  /* 0x0000000000007918 */ /* 0x000fd00000000000 */
[----:B------:R1:W-:Y:S04]  /*2b1c0*/  STL.64 [R1+0x3d0], R4 ;  /* 0x0003d00401007387 */ /* 0x0003e80000100a00 */
[----:B------:R-:W-:Y:S04]  /*2b1d0*/  STL.64 [R1+0x3d8], R6 ;  /* 0x0003d80601007387 */ /* 0x000fe80000100a00 */
[----:B------:R-:W2:Y:S04]  /*2b1e0*/  LDL.LU R28, [R1+0x1568] ;  /* 0x00156800011c7983 */ /* 0x000ea80000300800 */
[----:B------:R-:W-:Y:S04]  /*2b1f0*/  STL [R1+0x668], R11 ;  /* 0x0006680b01007387 */ /* 0x000fe80000100800 */
[----:B------:R-:W3:Y:S04]  /*2b200*/  LDL.LU R29, [R1+0x1564] ;  /* 0x00156400011d7983 */ /* 0x000ee80000300800 */
[----:B------:R-:W-:Y:S04]  /*2b210*/  STL [R1+0x66c], R19 ;  /* 0x00066c1301007387 */ /* 0x000fe80000100800 */
[----:B------:R-:W-:Y:S04]  /*2b220*/  STL [R1+0x670], R24 ;  /* 0x0006701801007387 */ /* 0x000fe80000100800 */
[----:B------:R-:W4:Y:S04]  /*2b230*/  LDL R3, [R1+0x2a8] ;  /* 0x0002a80001037983 */ /* 0x000f280000100800 */
[----:B-1----:R-:W2:Y:S01]  /*2b240*/  LDL R4, [R1+0x2ac] ;  /* 0x0002ac0001047983 */ /* 0x002ea20000100800 */
[----:B------:R-:W-:-:S02]  /*2b250*/  LEA R2, R17, R2, 0x7 ;  /* 0x0000000211027211 */ /* 0x000fc400078e38ff */
[----:B0-----:R-:W-:Y:S01]  /*2b260*/  LEA R0, R16, R0, 0x7 ;  /* 0x0000000010007211 */ /* 0x001fe200078e38ff */
[----:B--2---:R0:W-:Y:S02]  /*2b270*/  STL [R1+0x4d8], R4 ;  /* 0x0004d80401007387 */ /* 0x0041e40000100800 */
[----:B0-----:R-:W-:Y:S02]  /*2b280*/  MOV R4, R28 ;  /* 0x0000001c00047202 */ /* 0x001fe40000000f00 */
[----:B------:R0:W5:Y:S04]  /*2b290*/  LDL.LU R28, [R1+0x1560] ;  /* 0x00156000011c7983 */ /* 0x0001680000300800 */
[----:B----4-:R3:W-:Y:S02]  /*2b2a0*/  STL [R1+0x560], R3 ;  /* 0x0005600301007387 */ /* 0x0107e40000100800 */
[----:B---3--:R-:W-:-:S02]  /*2b2b0*/  MOV R3, R29 ;  /* 0x0000001d00037202 */ /* 0x008fc40000000f00 */
[----:B------:R0:W5:Y:S04]  /*2b2c0*/  LDL.LU R29, [R1+0x155c] ;  /* 0x00155c00011d7983 */ /* 0x0001680000300800 */
[----:B------:R0:W-:Y:S04]  /*2b2d0*/  STL [R1+0x564], R4 ;  /* 0x0005640401007387 */ /* 0x0001e80000100800 */
[----:B------:R0:W-:Y:S01]  /*2b2e0*/  STL [R1+0x568], R3 ;  /* 0x0005680301007387 */ /* 0x0001e20000100800 */
[----:B------:R-:W-:Y:S05]  /*2b2f0*/  @!P1 BRA `(.L_x_1) ;  /* 0xfffffe0c00c09947 */ /* 0x000fea000383ffff */
.L_x_0:
[----:B------:R-:W2:Y:S01]  /*2b300*/  S2R R27, SR_TID.X ;  /* 0x00000000001b7919 */ /* 0x000ea20000002100 */
[----:B0-----:R-:W0:Y:S01]  /*2b310*/  LDC R4, c[0x0][0x278] ;  /* 0x00009e00ff047b82 */ /* 0x001e220000000800 */
[----:B------:R-:W-:Y:S01]  /*2b320*/  ULDC.64 UR4, c[0x0][0x270] ;  /* 0x00009c0000047ab9 */ /* 0x000fe20000000a00 */
[----:B------:R-:W3:Y:S01]  /*2b330*/  S2R R5, SR_TID.X ;  /* 0x0000000000057919 */ /* 0x000ee20000002100 */
[C---:B--2---:R-:W-:Y:S01]  /*2b340*/  IMAD.SHL.U32 R0, R27.reuse, 0x800, RZ ;  /* 0x000008001b007824 */ /* 0x044fe200078e00ff */
[C---:B------:R-:W-:Y:S02]  /*2b350*/  LOP3.LUT R2, R27.reuse, 0x3f, RZ, 0xc0, !PT ;  /* 0x0000003f1b027812 */ /* 0x040fe400078ec0ff */
[----:B------:R-:W-:Y:S02]  /*2b360*/  LOP3.LUT R3, R27, 0x40, RZ, 0xc0, !PT ;  /* 0x000000401b037812 */ /* 0x000fe400078ec0ff */
[----:B------:R-:W-:Y:S02]  /*2b370*/  LOP3.LUT R0, R0, 0x3000, RZ, 0xc0, !PT ;  /* 0x0000300000007812 */ /* 0x000fe400078ec0ff */
[----:B---3--:R-:W-:-:S02]  /*2b380*/  LOP3.LUT R5, R5, 0x7f, RZ, 0xc0, !PT ;  /* 0x0000007f05057812 */ /* 0x008fc400078ec0ff */
[----:B------:R-:W-:Y:S02]  /*2b390*/  LEA R0, R2, R0, 0x4 ;  /* 0x0000000002007211 */ /* 0x000fe400078e20ff */
[----:B------:R-:W-:Y:S01]  /*2b3a0*/  SHF.R.U32.HI R2, RZ, 0x1, R3 ;  /* 0x00000001ff027819 */ /* 0x000fe20000011603 */
[----:B------:R-:W-:Y:S01]  /*2b3b0*/  BAR.SYNC.DEFER_BLOCKING 0x0 ;  /* 0x0000000000007b1d */ /* 0x000fe20000010000 */
[----:B------:R-:W-:Y:S02]  /*2b3c0*/  ISETP.GE.U32.AND P0, PT, R5, 0x20, PT ;  /* 0x000000200500780c */ /* 0x000fe40003f06070 */
[----:B------:R-:W-:Y:S02]  /*2b3d0*/  SHF.R.U32.HI R3, RZ, 0x5, R27 ;  /* 0x00000005ff037819 */ /* 0x000fe4000001161b */
[----:B------:R-:W-:Y:S02]  /*2b3e0*/  LOP3.LUT R5, R0, R2, RZ, 0x3c, !PT ;  /* 0x0000000200057212 */ /* 0x000fe400078e3cff */
[----:B------:R-:W-:Y:S01]  /*2b3f0*/  SGXT.U32 R0, R3, 0x2 ;  /* 0x000000020300781a */ /* 0x000fe20000000000 */
[----:B------:R-:W2:Y:S04]  /*2b400*/  LDL.LU R2, [R1+0x290] ;  /* 0x0002900001027983 */ /* 0x000ea80000300800 */
[----:B------:R-:W-:Y:S04]  /*2b410*/  STL [R1+0x218], R5 ;  /* 0x0002180501007387 */ /* 0x000fe80000100800 */
[----:B------:R-:W3:Y:S04]  /*2b420*/  LDL.LU R3, [R1+0x294] ;  /* 0x0002940001037983 */ /* 0x000ee80000300800 */
[----:B--2---:R2:W-:Y:S04]  /*2b430*/  STL [R1+0xa4], R2 ;  /* 0x0000a40201007387 */ /* 0x0045e80000100800 */
[----:B--2---:R-:W2:Y:S04]  /*2b440*/  LDL.LU R2, [R1+0x298] ;  /* 0x0002980001027983 */ /* 0x004ea80000300800 */
[----:B---3--:R3:W-:Y:S04]  /*2b450*/  STL [R1+0xa0], R3 ;  /* 0x0000a00301007387 */ /* 0x0087e80000100800 */
[----:B---3--:R-:W3:Y:S01]  /*2b460*/  LDL.LU R3, [R1+0x29c] ;  /* 0x00029c0001037983 */ /* 0x008ee20000300800 */
[----:B0-----:R-:W-:-:S03]  /*2b470*/  IMAD R0, R0, R4, RZ ;  /* 0x0000000400007224 */ /* 0x001fc600078e02ff */
[----:B--2---:R0:W-:Y:S04]  /*2b480*/  STL [R1+0x90], R2 ;  /* 0x0000900201007387 */ /* 0x0041e80000100800 */
[----:B0-----:R-:W2:Y:S04]  /*2b490*/  LDL.LU R2, [R1+0x280] ;  /* 0x0002800001027983 */ /* 0x001ea80000300800 */
[----:B---3--:R0:W-:Y:S04]  /*2b4a0*/  STL [R1+0x8c], R3 ;  /* 0x00008c0301007387 */ /* 0x0081e80000100800 */
[----:B0-----:R-:W3:Y:S04]  /*2b4b0*/  LDL.LU R3, [R1+0x284] ;  /* 0x0002840001037983 */ /* 0x001ee80000300800 */
[----:B--2---:R0:W-:Y:S04]  /*2b4c0*/  STL [R1+0x9c], R2 ;  /* 0x00009c0201007387 */ /* 0x0041e80000100800 */
[----:B0-----:R-:W2:Y:S04]  /*2b4d0*/  LDL.LU R2, [R1+0x288] ;  /* 0x0002880001027983 */ /* 0x001ea80000300800 */
[----:B---3--:R-:W-:Y:S04]  /*2b4e0*/  STL [R1+0x98], R3 ;  /* 0x0000980301007387 */ /* 0x008fe80000100800 */
[----:B------:R-:W3:Y:S01]  /*2b4f0*/  LDL.LU R25, [R1+0x28c] ;  /* 0x00028c0001197983 */ /* 0x000ee20000300800 */
[----:B------:R-:W-:-:S03]  /*2b500*/  LEA R0, R4, R0, 0x2 ;  /* 0x0000000004007211 */ /* 0x000fc600078e10ff */
[----:B--2---:R0:W-:Y:S04]  /*2b510*/  STL [R1+0x88], R2 ;  /* 0x0000880201007387 */ /* 0x0041e80000100800 */
[----:B---3--:R-:W-:Y:S04]  /*2b520*/  STL [R1+0x172c], R25 ;  /* 0x00172c1901007387 */ /* 0x008fe80000100800 */
[----:B0-----:R-:W2:Y:S04]  /*2b530*/  LDL.LU R2, [R1+0x300] ;  /* 0x0003000001027983 */ /* 0x001ea80000300800 */
[----:B------:R-:W3:Y:S04]  /*2b540*/  LDL.LU R24, [R1+0x304] ;  /* 0x0003040001187983 */ /* 0x000ee80000300800 */
[----:B--2---:R-:W-:Y:S04]  /*2b550*/  STL [R1+0x94], R2 ;  /* 0x0000940201007387 */ /* 0x004fe80000100800 */
[----:B---3--:R0:W-:Y:S04]  /*2b560*/  STL [R1+0x171c], R24 ;  /* 0x00171c1801007387 */ /* 0x0081e80000100800 */
[----:B------:R-:W2:Y:S01]  /*2b570*/  LDL.LU R23, [R1+0x308] ;  /* 0x0003080001177983 */ /* 0x000ea20000300800 */
[----:B0-----:R-:W0:Y:S03]  /*2b580*/  LDC R24, c[0x0][0x278] ;  /* 0x00009e00ff187b82 */ /* 0x001e260000000800 */
[----:B--2---:R-:W-:Y:S04]  /*2b590*/  STL [R1+0x1730], R23 ;  /* 0x0017301701007387 */ /* 0x004fe80000100800 */
[----:B------:R-:W2:Y:S04]  /*2b5a0*/  LDL.LU R22, [R1+0x30c] ;  /* 0x00030c0001167983 */ /* 0x000ea80000300800 */
[----:B--2---:R-:W-:Y:S04]  /*2b5b0*/  STL [R1+0x1734], R22 ;  /* 0x0017341601007387 */ /* 0x004fe80000100800 */
[----:B------:R-:W2:Y:S01]  /*2b5c0*/  LDL.LU R21, [R1+0x310] ;  /* 0x0003100001157983 */ /* 0x000ea20000300800 */
[----:B0-----:R-:W-:-:S03]  /*2b5d0*/  LEA R0, R24, R0, 0x2 ;  /* 0x0000000018007211 */ /* 0x001fc600078e10ff */
[----:B--2---:R-:W-:Y:S04]  /*2b5e0*/  STL [R1+0x1720], R21 ;  /* 0x0017201501007387 */ /* 0x004fe80000100800 */
[----:B------:R-:W2:Y:S04]  /*2b5f0*/  LDL.LU R20, [R1+0x314] ;  /* 0x0003140001147983 */ /* 0x000ea80000300800 */
[----:B------:R0:W-:Y:S04]  /*2b600*/  STL [R1+0x144], R0 ;  /* 0x0001440001007387 */ /* 0x0001e80000100800 */
[----:B--2---:R-:W-:Y:S04]  /*2b610*/  STL [R1+0x1724], R20 ;  /* 0x0017241401007387 */ /* 0x004fe80000100800 */
[----:B------:R-:W2:Y:S04]  /*2b620*/  LDL.LU R19, [R1+0x318] ;  /* 0x0003180001137983 */ /* 0x000ea80000300800 */
        /* <DEDUP_REMOVED lines=14> */
[----:B0-----:R-:W-:-:S03]  /*2b710*/  IMAD R0, R24, 0x4, R0 ;  /* 0x0000000418007824 */ /* 0x001fc600078e0200 */
        /* <DEDUP_REMOVED lines=22> */
[----:B------:R-:W-:Y:S04]  /*2b880*/  STL [R1+0x108], R0 ;  /* 0x0001080001007387 */ /* 0x000fe80000100800 */
[----:B--2---:R-:W-:Y:S04]  /*2b890*/  STL [R1+0x1770], R4 ;  /* 0x0017700401007387 */ /* 0x004fe80000100800 */
[----:B------:R-:W2:Y:S04]  /*2b8a0*/  LDL.LU R3, [R1+0x358] ;  /* 0x0003580001037983 */ /* 0x000ea80000300800 */
[----:B--2---:R0:W-:Y:S04]  /*2b8b0*/  STL [R1+0x1774], R3 ;  /* 0x0017740301007387 */ /* 0x0041e80000100800 */
[----:B------:R-:W2:Y:S04]  /*2b8c0*/  LDL.LU R17, [R1+0x35c] ;  /* 0x00035c0001117983 */ /* 0x000ea80000300800 */
[----:B--2---:R-:W-:Y:S04]  /*2b8d0*/  STL [R1+0x1778], R17 ;  /* 0x0017781101007387 */ /* 0x004fe80000100800 */
[----:B------:R-:W2:Y:S01]  /*2b8e0*/  LDL.LU R2, [R1+0x360] ;  /* 0x0003600001027983 */ /* 0x000ea20000300800 */
[----:B0-----:R-:W-:-:S03]  /*2b8f0*/  LEA R3, R24, R0, 0x2 ;  /* 0x0000000018037211 */ /* 0x001fc600078e10ff */
[----:B--2---:R-:W-:Y:S04]  /*2b900*/  STL [R1+0x177c], R2 ;  /* 0x00177c0201007387 */ /* 0x004fe80000100800 */
[----:B------:R-:W2:Y:S04]  /*2b910*/  LDL.LU R0, [R1+0x364] ;  /* 0x0003640001007983 */ /* 0x000ea80000300800 */
[----:B------:R-:W-:Y:S04]  /*2b920*/  STL [R1+0x104], R3 ;  /* 0x0001040301007387 */ /* 0x000fe80000100800 */
[----:B--2---:R0:W-:Y:S04]  /*2b930*/  STL [R1+0x1780], R0 ;  /* 0x0017800001007387 */ /* 0x0041e80000100800 */
        /* <DEDUP_REMOVED lines=23> */
[----:B--2---:R2:W-:Y:S04]  /*2bab0*/  STL [R1+0x17b4], R3 ;  /* 0x0017b40301007387 */ /* 0x0045e80000100800 */
[----:B------:R-:W3:Y:S01]  /*2bac0*/  LDL.LU R16, [R1+0x390] ;  /* 0x0003900001107983 */ /* 0x000ee20000300800 */
[----:B0-----:R-:W-:-:S03]  /*2bad0*/  LEA R0, R24, R0, 0x2 ;  /* 0x0000000018007211 */ /* 0x001fc600078e10ff */
[----:B---3--:R-:W-:Y:S04]  /*2bae0*/  STL [R1+0x1794], R16 ;  /* 0x0017941001007387 */ /* 0x008fe80000100800 */
[----:B------:R-:W3:Y:S04]  /*2baf0*/  LDL.LU R15, [R1+0x394] ;  /* 0x00039400010f7983 */ /* 0x000ee80000300800 */
[----:B------:R-:W-:Y:S04]  /*2bb00*/  STL [R1+0xf4], R0 ;  /* 0x0000f40001007387 */ /* 0x000fe80000100800 */
[----:B---3--:R-:W-:Y:S04]  /*2bb10*/  STL [R1+0x1798], R15 ;  /* 0x0017980f01007387 */ /* 0x008fe80000100800 */
[----:B------:R-:W3:Y:S04]  /*2bb20*/  LDL.LU R17, [R1+0x398] ;  /* 0x0003980001117983 */ /* 0x000ee80000300800 */
[----:B---3--:R-:W-:Y:S04]  /*2bb30*/  STL [R1+0x17b8], R17 ;  /* 0x0017b81101007387 */ /* 0x008fe80000100800 */
[----:B------:R-:W3:Y:S01]  /*2bb40*/  LDL.LU R2, [R1+0x39c] ;  /* 0x00039c0001027983 */ /* 0x000ee20000300800 */
[----:B--2---:R-:W-:-:S03]  /*2bb50*/  LEA R3, R24, R0, 0x2 ;  /* 0x0000000018037211 */ /* 0x004fc600078e10ff */
[----:B---3--:R0:W-:Y:S04]  /*2bb60*/  STL [R1+0x17bc], R2 ;  /* 0x0017bc0201007387 */ /* 0x0081e80000100800 */
[----:B------:R-:W2:Y:S01]  /*2bb70*/  LDL.LU R14, [R1+0x3a0] ;  /* 0x0003a000010e7983 */ /* 0x000ea20000300800 */
[----:B0-----:R-:W-:Y:S01]  /*2bb80*/  LEA R2, R24, R3, 0x2 ;  /* 0x0000000318027211 */ /* 0x001fe200078e10ff */
[C---:B-----5:R-:W-:Y:S01]  /*2bb90*/  IMAD.SHL.U32 R28, R27.reuse, 0x20, RZ ;  /* 0x000000201b1c7824 */ /* 0x060fe200078e00ff */
[C---:B------:R-:W-:Y:S02]  /*2bba0*/  SHF.L.U32 R26, R27.reuse, 0x4, RZ ;  /* 0x000000041b1a7819 */ /* 0x040fe400000006ff */
[----:B------:R-:W-:Y:S02]  /*2bbb0*/  LOP3.LUT R27, R27, 0x18, RZ, 0xc0, !PT ;  /* 0x000000181b1b7812 */ /* 0x000fe400078ec0ff */
[----:B------:R-:W-:-:S02]  /*2bbc0*/  LOP3.LUT R26, R26, 0x70, RZ, 0xc0, !PT ;  /* 0x000000701a1a7812 */ /* 0x000fc400078ec0ff */
[----:B------:R-:W-:Y:S02]  /*2bbd0*/  LOP3.LUT R28, R28, 0xc60, RZ, 0xc0, !PT ;  /* 0x00000c601c1c7812 */ /* 0x000fe400078ec0ff */
[----:B------:R-:W-:-:S03]  /*2bbe0*/  IADD3 R26, R26, UR6, RZ ;  /* 0x000000061a1a7c10 */ /* 0x000fc6000fffe0ff */
[----:B------:R-:W-:Y:S01]  /*2bbf0*/  IMAD R4, R27, 0x200, R28 ;  /* 0x000002001b047824 */ /* 0x000fe200078e021c */
[----:B--2---:R-:W-:Y:S04]  /*2bc00*/  STL [R1+0x179c], R14 ;  /* 0x00179c0e01007387 */ /* 0x004fe80000100800 */
[----:B------:R-:W2:Y:S04]  /*2bc10*/  LDL.LU R20, [R1+0x3a4] ;  /* 0x0003a40001147983 */ /* 0x000ea80000300800 */
[----:B------:R-:W-:Y:S04]  /*2bc20*/  STL [R1+0xf0], R3 ;  /* 0x0000f00301007387 */ /* 0x000fe80000100800 */
[----:B------:R-:W3:Y:S04]  /*2bc30*/  LDL.LU R0, [R1+0x3a8] ;  /* 0x0003a80001007983 */ /* 0x000ee80000300800 */
[----:B------:R-:W4:Y:S04]  /*2bc40*/  LDL.LU R23, [R1+0x3ac] ;  /* 0x0003ac0001177983 */ /* 0x000f280000300800 */
[----:B------:R-:W2:Y:S04]  /*2bc50*/  LDL.LU R21, [R1+0x3b0] ;  /* 0x0003b00001157983 */ /* 0x000ea80000300800 */
[----:B------:R-:W2:Y:S04]  /*2bc60*/  LDL.LU R13, [R1+0x3b4] ;  /* 0x0003b400010d7983 */ /* 0x000ea80000300800 */
[----:B------:R-:W3:Y:S04]  /*2bc70*/  LDL.LU R22, [R1+0x3b8] ;  /* 0x0003b80001167983 */ /* 0x000ee80000300800 */
[----:B------:R0:W-:Y:S04]  /*2bc80*/  STL [R1+0xec], R2 ;  /* 0x0000ec0201007387 */ /* 0x0001e80000100800 */
[----:B------:R-:W4:Y:S04]  /*2bc90*/  LDL.LU R19, [R1+0x3bc] ;  /* 0x0003bc0001137983 */ /* 0x000f280000300800 */
[----:B------:R-:W2:Y:S01]  /*2bca0*/  LDL.LU R12, [R1+0x3c0] ;  /* 0x0003c000010c7983 */ /* 0x000ea20000300800 */
[----:B0-----:R-:W-:-:S03]  /*2bcb0*/  LEA R2, R24, R2, 0x2 ;  /* 0x0000000218027211 */ /* 0x001fc600078e10ff */
[----:B------:R-:W2:Y:S04]  /*2bcc0*/  LDL.LU R11, [R1+0x3c4] ;  /* 0x0003c400010b7983 */ /* 0x000ea80000300800 */
[----:B------:R-:W3:Y:S04]  /*2bcd0*/  LDL.LU R18, [R1+0x3c8] ;  /* 0x0003c80001127983 */ /* 0x000ee80000300800 */
[----:B------:R0:W-:Y:S04]  /*2bce0*/  STL [R1+0xe8], R2 ;  /* 0x0000e80201007387 */ /* 0x0001e80000100800 */
[----:B------:R-:W4:Y:S01]  /*2bcf0*/  LDL.LU R16, [R1+0x3cc] ;  /* 0x0003cc0001107983 */ /* 0x000f220000300800 */
[----:B0-----:R-:W-:-:S05]  /*2bd00*/  LEA R2, R24, R2, 0x2 ;  /* 0x0000000218027211 */ /* 0x001fca00078e10ff */
[----:B------:R0:W-:Y:S01]  /*2bd10*/  STL [R1+0xe0], R2 ;  /* 0x0000e00201007387 */ /* 0x0001e20000100800 */
[----:B------:R-:W-:-:S03]  /*2bd20*/  LEA.HI R3, R27, R26, RZ, 0x1f ;  /* 0x0000001a1b037211 */ /* 0x000fc600078ff8ff */
[----:B------:R-:W2:Y:S04]  /*2bd30*/  LDL.LU R10, [R1+0x3d0] ;  /* 0x0003d000010a7983 */ /* 0x000ea80000300800 */
[----:B------:R-:W2:Y:S01]  /*2bd40*/  LDL.LU R9, [R1+0x3d4] ;  /* 0x0003d40001097983 */ /* 0x000ea20000300800 */
[----:B0-----:R-:W-:-:S05]  /*2bd50*/  LEA R2, R24, R2, 0x2 ;  /* 0x0000000218027211 */ /* 0x001fca00078e10ff */
[----:B------:R-:W-:Y:S01]  /*2bd60*/  STL [R1+0xe4], R2 ;  /* 0x0000e40201007387 */ /* 0x000fe20000100800 */
[----:B------:R-:W-:-:S03]  /*2bd70*/  LEA R25, R24, R2, 0x2 ;  /* 0x0000000218197211 */ /* 0x000fc600078e10ff */
[----:B------:R-:W3:Y:S04]  /*2bd80*/  LDL.LU R15, [R1+0x3d8] ;  /* 0x0003d800010f7983 */ /* 0x000ee80000300800 */
[----:B------:R-:W4:Y:S04]  /*2bd90*/  LDL.LU R14, [R1+0x3dc] ;  /* 0x0003dc00010e7983 */ /* 0x000f280000300800 */
[----:B------:R0:W-:Y:S04]  /*2bda0*/  STL [R1+0x100], R4 ;  /* 0x0001000401007387 */ /* 0x0001e80000100800 */
[----:B------:R-:W2:Y:S04]  /*2bdb0*/  LDL.LU R26, [R1+0x56c] ;  /* 0x00056c00011a7983 */ /* 0x000ea80000300800 */
[----:B------:R1:W-:Y:S04]  /*2bdc0*/  STL [R1+0x234], R3 ;  /* 0x0002340301007387 */ /* 0x0003e80000100800 */
[----:B------:R-:W0:Y:S04]  /*2bdd0*/  LDL.LU R27, [R1+0x668] ;  /* 0x00066800011b7983 */ /* 0x000e280000300800 */
[----:B------:R-:W1:Y:S04]  /*2bde0*/  LDL.LU R28, [R1+0x66c] ;  /* 0x00066c00011c7983 */ /* 0x000e680000300800 */
[----:B------:R-:W-:Y:S04]  /*2bdf0*/  STL [R1+0xdc], R25 ;  /* 0x0000dc1901007387 */ /* 0x000fe80000100800 */
[----:B------:R-:W3:Y:S01]  /*2be00*/  LDL.LU R29, [R1+0x670] ;  /* 0x00067000011d7983 */ /* 0x000ee20000300800 */
[C---:B--2---:R-:W-:Y:S01]  /*2be10*/  FMUL R5, R26.reuse, 8388608 ;  /* 0x4b0000001a057820 */ /* 0x044fe20000400000 */
[----:B------:R-:W-:Y:S01]  /*2be20*/  FSETP.GEU.AND P2, PT, R26, 1.175494350822287508e-38, PT ;  /* 0x008000001a00780b */ /* 0x000fe20003f4e000 */
[C---:B0-----:R-:W-:Y:S01]  /*2be30*/  FMUL R4, R27.reuse, 8388608 ;  /* 0x4b0000001b047820 */ /* 0x041fe20000400000 */
[----:B------:R-:W-:Y:S01]  /*2be40*/  FSETP.GEU.AND P3, PT, R27, 1.175494350822287508e-38, PT ;  /* 0x008000001b00780b */ /* 0x000fe20003f6e000 */
[C---:B-1----:R-:W-:Y:S01]  /*2be50*/  FMUL R3, R28.reuse, 8388608 ;  /* 0x4b0000001c037820 */ /* 0x042fe20000400000 */
[----:B------:R-:W-:-:S02]  /*2be60*/  FSETP.GEU.AND P4, PT, R28, 1.175494350822287508e-38, PT ;  /* 0x008000001c00780b */ /* 0x000fc40003f8e000 */
[----:B------:R-:W-:Y:S02]  /*2be70*/  FSEL R7, R5, R26, !P2 ;  /* 0x0000001a05077208 */ /* 0x000fe40005000000 */
[----:B------:R-:W-:Y:S01]  /*2be80*/  FSEL R4, R4, R27, !P3 ;  /* 0x0000001b04047208 */ /* 0x000fe20005800000 */
[C---:B---3--:R-:W-:Y:S01]  /*2be90*/  FMUL R2, R29.reuse, 8388608 ;  /* 0x4b0000001d027820 */ /* 0x048fe20000400000 */
[----:B------:R-:W-:Y:S02]  /*2bea0*/  FSETP.GEU.AND P5, PT, R29, 1.175494350822287508e-38, PT ;  /* 0x008000001d00780b */ /* 0x000fe40003fae000 */
[----:B------:R-:W-:Y:S02]  /*2beb0*/  FSEL R6, R3, R28, !P4 ;  /* 0x0000001c03067208 */ /* 0x000fe40006000000 */
[----:B------:R-:W-:Y:S01]  /*2bec0*/  FSEL R8, R2, R29, !P5 ;  /* 0x0000001d02087208 */ /* 0x000fe20006800000 */
[----:B------:R0:W-:Y:S04]  /*2bed0*/  STL [R1+0x84], R7 ;  /* 0x0000840701007387 */ /* 0x0001e80000100800 */
[----:B------:R1:W-:Y:S04]  /*2bee0*/  STL [R1+0x80], R4 ;  /* 0x0000800401007387 */ /* 0x0003e80000100800 */
[----:B------:R2:W-:Y:S01]  /*2bef0*/  STL [R1+0x7c], R6 ;  /* 0x00007c0601007387 */ /* 0x0005e20000100800 */
[----:B0-----:R-:W-:-:S03]  /*2bf00*/  IADD3 R7, R7, -0x3f3504f3, RZ ;  /* 0xc0cafb0d07077810 */ /* 0x001fc60007ffe0ff */
[----:B------:R0:W-:Y:S01]  /*2bf10*/  STL [R1+0x220], R8 ;  /* 0x0002200801007387 */ /* 0x0001e20000100800 */
[----:B-1----:R-:W-:Y:S02]  /*2bf20*/  IADD3 R4, R4, -0x3f3504f3, RZ ;  /* 0xc0cafb0d04047810 */ /* 0x002fe40007ffe0ff */
[----:B------:R-:W-:Y:S02]  /*2bf30*/  LOP3.LUT R7, R7, 0xff800000, RZ, 0xc0, !PT ;  /* 0xff80000007077812 */ /* 0x000fe400078ec0ff */
[----:B--2---:R-:W-:Y:S01]  /*2bf40*/  IADD3 R6, R6, -0x3f3504f3, RZ ;  /* 0xc0cafb0d06067810 */ /* 0x004fe20007ffe0ff */
[----:B0-----:R-:W-:Y:S01]  /*2bf50*/  VIADD R8, R8, 0xc0cafb0d ;  /* 0xc0cafb0d08087836 */ /* 0x001fe20000000000 */
[----:B------:R-:W-:Y:S02]  /*2bf60*/  LOP3.LUT R4, R4, 0xff800000, RZ, 0xc0, !PT ;  /* 0xff80000004047812 */ /* 0x000fe400078ec0ff */
[----:B------:R-:W-:Y:S02]  /*2bf70*/  LOP3.LUT R6, R6, 0xff800000, RZ, 0xc0, !PT ;  /* 0xff80000006067812 */ /* 0x000fe400078ec0ff */
[----:B------:R-:W-:-:S02]  /*2bf80*/  FSEL R2, RZ, -23, P2 ;  /* 0xc1b80000ff027808 */ /* 0x000fc40001000000 */
[----:B------:R-:W-:Y:S02]  /*2bf90*/  LOP3.LUT R8, R8, 0xff800000, RZ, 0xc0, !PT ;  /* 0xff80000008087812 */ /* 0x000fe400078ec0ff */
[----:B------:R-:W-:Y:S01]  /*2bfa0*/  I2FP.F32.S32 R17, R7 ;  /* 0x0000000700117245 */ /* 0x000fe20000201400 */
[----:B------:R-:W-:Y:S04]  /*2bfb0*/  STL [R1+0xc8], R7 ;  /* 0x0000c80701007387 */ /* 0x000fe80000100800 */
[----:B------:R0:W-:Y:S01]  /*2bfc0*/  STL [R1+0xcc], R4 ;  /* 0x0000cc0401007387 */ /* 0x0001e20000100800 */
[----:B------:R-:W-:-:S03]  /*2bfd0*/  FFMA.FTZ R17, R17, 1.1920928955078125e-07, R2 ;  /* 0x3400000011117823 */ /* 0x000fc60000010002 */
[----:B------:R1:W-:Y:S04]  /*2bfe0*/  STL [R1+0xd4], R6 ;  /* 0x0000d40601007387 */ /* 0x0003e80000100800 */
[----:B------:R2:W-:Y:S04]  /*2bff0*/  STL [R1+0xd0], R8 ;  /* 0x0000d00801007387 */ /* 0x0005e80000100800 */
[----:B------:R-:W3:Y:S01]  /*2c000*/  LDL.LU R2, [R1+0x17bc] ;  /* 0x0017bc0001027983 */ /* 0x000ee20000300800 */
[----:B------:R-:W-:Y:S02]  /*2c010*/  FSEL R3, RZ, -23, P3 ;  /* 0xc1b80000ff037808 */ /* 0x000fe40001800000 */
[----:B0-----:R-:W-:-:S02]  /*2c020*/  I2FP.F32.S32 R4, R4 ;  /* 0x0000000400047245 */ /* 0x001fc40000201400 */
[----:B------:R-:W-:Y:S02]  /*2c030*/  FSEL R5, RZ, -23, P4 ;  /* 0xc1b80000ff057808 */ /* 0x000fe40002000000 */
[----:B-1----:R-:W-:Y:S01]  /*2c040*/  I2FP.F32.S32 R6, R6 ;  /* 0x0000000600067245 */ /* 0x002fe20000201400 */
[----:B------:R-:W-:Y:S01]  /*2c050*/  FFMA.FTZ R4, R4, 1.1920928955078125e-07, R3 ;  /* 0x3400000004047823 */ /* 0x000fe20000010003 */
[----:B------:R-:W-:Y:S01]  /*2c060*/  FSEL R7, RZ, -23, P5 ;  /* 0xc1b80000ff077808 */ /* 0x000fe20002800000 */
[----:B------:R0:W-:Y:S01]  /*2c070*/  STL [R1+0x154], R17 ;  /* 0x0001541101007387 */ /* 0x0001e20000100800 */
[----:B--2---:R-:W-:Y:S01]  /*2c080*/  I2FP.F32.S32 R8, R8 ;  /* 0x0000000800087245 */ /* 0x004fe20000201400 */
[----:B------:R-:W-:-:S04]  /*2c090*/  FFMA.FTZ R6, R6, 1.1920928955078125e-07, R5 ;  /* 0x3400000006067823 */ /* 0x000fc80000010005 */
[----:B------:R-:W-:Y:S01]  /*2c0a0*/  FFMA.FTZ R8, R8, 1.1920928955078125e-07, R7 ;  /* 0x3400000008087823 */ /* 0x000fe20000010007 */
[----:B0-----:R-:W2:Y:S04]  /*2c0b0*/  LDL.LU R17, [R1+0x17b8] ;  /* 0x0017b80001117983 */ /* 0x001ea80000300800 */
[----:B------:R-:W2:Y:S04]  /*2c0c0*/  LDL.LU R3, [R1+0x17b4] ;  /* 0x0017b40001037983 */ /* 0x000ea80000300800 */
[----:B------:R0:W-:Y:S04]  /*2c0d0*/  STL [R1+0x150], R4 ;  /* 0x0001500401007387 */ /* 0x0001e80000100800 */
[----:B0-----:R-:W2:Y:S04]  /*2c0e0*/  LDL.LU R4, [R1+0x17b0] ;  /* 0x0017b00001047983 */ /* 0x001ea80000300800 */
[----:B------:R-:W2:Y:S04]  /*2c0f0*/  LDL.LU R5, [R1+0x17ac] ;  /* 0x0017ac0001057983 */ /* 0x000ea80000300800 */
[----:B------:R0:W-:Y:S01]  /*2c100*/  STL [R1+0x14c], R6 ;  /* 0x00014c0601007387 */ /* 0x0001e20000100800 */
[----:B------:R-:W-:-:S03]  /*2c110*/  FSETP.GT.AND P1, PT, |R29|, 8.50705917302346158658e+37, PT ;  /* 0x7e8000001d00780b */ /* 0x000fc60003f24200 */
[----:B0-----:R-:W2:Y:S04]  /*2c120*/  LDL.LU R6, [R1+0x17a8] ;  /* 0x0017a80001067983 */ /* 0x001ea80000300800 */
[----:B------:R-:W2:Y:S04]  /*2c130*/  LDL.LU R7, [R1+0x17a4] ;  /* 0x0017a40001077983 */ /* 0x000ea80000300800 */
[----:B------:R0:W-:Y:S01]  /*2c140*/  STL [R1+0x158], R8 ;  /* 0x0001580801007387 */ /* 0x0001e20000100800 */
[----:B------:R-:W-:-:S03]  /*2c150*/  FSETP.GEU.AND P3, PT, |R29|, 1.175494350822287508e-38, PT ;  /* 0x008000001d00780b */ /* 0x000fc60003f6e200 */
[----:B0-----:R-:W2:Y:S01]  /*2c160*/  LDL.LU R8, [R1+0x17a0] ;  /* 0x0017a00001087983 */ /* 0x001ea20000300800 */
[----:B------:R-:W-:-:S09]  /*2c170*/  @P1 FMUL R29, R29, 0.25 ;  /* 0x3e8000001d1d1820 */ /* 0x000fd20000400000 */
[----:B------:R-:W-:-:S06]  /*2c180*/  @!P3 FMUL R29, R29, 16777216 ;  /* 0x4b8000001d1db820 */ /* 0x000fcc0000400000 */
[----:B------:R-:W0:Y:S01]  /*2c190*/  MUFU.RCP R29, R29 ;  /* 0x0000001d001d7308 */ /* 0x000e220000001000 */
[----:B----4-:R-:W-:Y:S01]  /*2c1a0*/  @P1 FMUL R14, R14, 0.25 ;  /* 0x3e8000000e0e1820 */ /* 0x010fe20000400000 */
[----:B------:R-:W-:Y:S01]  /*2c1b0*/  LEA R25, R24, R25, 0x2 ;  /* 0x0000001918197211 */ /* 0x000fe200078e10ff */
[----:B------:R-:W-:Y:S01]  /*2c1c0*/  @P1 FMUL R15, R15, 0.25 ;  /* 0x3e8000000f0f1820 */ /* 0x000fe20000400000 */
[----:B------:R-:W-:Y:S01]  /*2c1d0*/  @P1 FMUL R16, R16, 0.25 ;  /* 0x3e80000010101820 */ /* 0x000fe20000400000 */
[----:B------:R-:W-:Y:S01]  /*2c1e0*/  @!P3 FMUL R14, R14, 16777216 ;  /* 0x4b8000000e0eb820 */ /* 0x000fe20000400000 */
[----:B------:R-:W-:Y:S01]  /*2c1f0*/  @P1 FMUL R18, R18, 0.25 ;  /* 0x3e80000012121820 */ /* 0x000fe20000400000 */
[----:B------:R1:W-:Y:S01]  /*2c200*/  STL [R1+0xb8], R25 ;  /* 0x0000b81901007387 */ /* 0x0003e20000100800 */
[----:B------:R-:W-:Y:S01]  /*2c210*/  @!P3 FMUL R15, R15, 16777216 ;  /* 0x4b8000000f0fb820 */ /* 0x000fe20000400000 */
[----:B------:R-:W-:Y:S01]  /*2c220*/  @P1 FMUL R19, R19, 0.25 ;  /* 0x3e80000013131820 */ /* 0x000fe20000400000 */
[----:B------:R-:W-:Y:S01]  /*2c230*/  @!P3 FMUL R16, R16, 16777216 ;  /* 0x4b8000001010b820 */ /* 0x000fe20000400000 */
[----:B------:R-:W-:Y:S01]  /*2c240*/  @P1 FMUL R22, R22, 0.25 ;  /* 0x3e80000016161820 */ /* 0x000fe20000400000 */
[----:B------:R-:W-:Y:S01]  /*2c250*/  @!P3 FMUL R18, R18, 16777216 ;  /* 0x4b8000001212b820 */ /* 0x000fe20000400000 */
[----:B-1----:R-:W-:Y:S01]  /*2c260*/  LEA R25, R24, R25, 0x2 ;  /* 0x0000001918197211 */ /* 0x002fe200078e10ff */
[C---:B0-----:R-:W-:Y:S01]  /*2c270*/  FMUL R14, R29.reuse, R14 ;  /* 0x0000000e1d0e7220 */ /* 0x041fe20000400000 */
[----:B------:R-:W-:Y:S01]  /*2c280*/  FMUL R15, R29, R15 ;  /* 0x0000000f1d0f7220 */ /* 0x000fe20000400000 */
[----:B------:R-:W-:Y:S01]  /*2c290*/  @P1 FMUL R23, R23, 0.25 ;  /* 0x3e80000017171820 */ /* 0x000fe20000400000 */
[----:B------:R-:W-:Y:S01]  /*2c2a0*/  @!P3 FMUL R19, R19, 16777216 ;  /* 0x4b8000001313b820 */ /* 0x000fe20000400000 */
[----:B------:R-:W-:Y:S01]  /*2c2b0*/  STL [R1+0xac], R25 ;  /* 0x0000ac1901007387 */ /* 0x000fe20000100800 */
[C---:B------:R-:W-:Y:S01]  /*2c2c0*/  FMUL R16, R29.reuse, R16 ;  /* 0x000000101d107220 */ /* 0x040fe20000400000 */
[----:B------:R-:W-:Y:S01]  /*2c2d0*/  @P1 FMUL R0, R0, 0.25 ;  /* 0x3e80000000001820 */ /* 0x000fe20000400000 */
[----:B------:R-:W-:Y:S01]  /*2c2e0*/  @!P3 FMUL R22, R22, 16777216 ;  /* 0x4b8000001616b820 */ /* 0x000fe20000400000 */
[----:B------:R0:W-:Y:S01]  /*2c2f0*/  STL [R1+0x138], R14 ;  /* 0x0001380e01007387 */ /* 0x0001e20000100800 */
[----:B------:R-:W-:Y:S01]  /*2c300*/  FMUL R18, R29, R18 ;  /* 0x000000121d127220 */ /* 0x000fe20000400000 */
[----:B------:R-:W-:Y:S01]  /*2c310*/  @!P3 FMUL R23, R23, 16777216 ;  /* 0x4b8000001717b820 */ /* 0x000fe20000400000 */
[C---:B------:R-:W-:Y:S01]  /*2c320*/  FMUL R19, R29.reuse, R19 ;  /* 0x000000131d137220 */ /* 0x040fe20000400000 */
[----:B------:R-:W-:Y:S01]  /*2c330*/  @!P3 FMUL R0, R0, 16777216 ;  /* 0x4b8000000000b820 */ /* 0x000fe20000400000 */
[C---:B------:R-:W-:Y:S01]  /*2c340*/  FMUL R22, R29.reuse, R22 ;  /* 0x000000161d167220 */ /* 0x040fe20000400000 */
[----:B0-----:R-:W4:Y:S04]  /*2c350*/  LDL.LU R14, [R1+0x179c] ;  /* 0x00179c00010e7983 */ /* 0x001f280000300800 */
[----:B------:R0:W-:Y:S01]  /*2c360*/  STL [R1+0x134], R15 ;  /* 0x0001340f01007387 */ /* 0x0001e20000100800 */
[C---:B------:R-:W-:Y:S01]  /*2c370*/  FMUL R23, R29.reuse, R23 ;  /* 0x000000171d177220 */ /* 0x040fe20000400000 */
[----:B------:R-:W-:-:S02]  /*2c380*/  FMUL R0, R29, R0 ;  /* 0x000000001d007220 */ /* 0x000fc40000400000 */
[----:B0-----:R-:W4:Y:S04]  /*2c390*/  LDL.LU R15, [R1+0x1798] ;  /* 0x00179800010f7983 */ /* 0x001f280000300800 */
[----:B------:R0:W-:Y:S04]  /*2c3a0*/  STL [R1+0x130], R16 ;  /* 0x0001301001007387 */ /* 0x0001e80000100800 */
        /* <DEDUP_REMOVED lines=10> */
[----:B0-----:R-:W4:Y:S01]  /*2c450*/  LDL.LU R0, [R1+0x1780] ;  /* 0x0017800001007983 */ /* 0x001f220000300800 */
[----:B---3--:R-:W-:-:S04]  /*2c460*/  @P1 FMUL R2, R2, 0.25 ;  /* 0x3e80000002021820 */ /* 0x008fc80000400000 */
[----:B------:R-:W-:-:S04]  /*2c470*/  @!P3 FMUL R2, R2, 16777216 ;  /* 0x4b8000000202b820 */ /* 0x000fc80000400000 */
[----:B------:R-:W-:-:S05]  /*2c480*/  FMUL R2, R29, R2 ;  /* 0x000000021d027220 */ /* 0x000fca0000400000 */
[----:B------:R0:W-:Y:S04]  /*2c490*/  STL [R1+0x118], R2 ;  /* 0x0001180201007387 */ /* 0x0001e80000100800 */
[----:B0-----:R-:W3:Y:S01]  /*2c4a0*/  LDL.LU R2, [R1+0x177c] ;  /* 0x00177c0001027983 */ /* 0x001ee20000300800 */
[----:B--2---:R-:W-:Y:S01]  /*2c4b0*/  @P1 FMUL R17, R17, 0.25 ;  /* 0x3e80000011111820 */ /* 0x004fe20000400000 */
[----:B------:R-:W-:Y:S01]  /*2c4c0*/  @P1 FMUL R3, R3, 0.25 ;  /* 0x3e80000003031820 */ /* 0x000fe20000400000 */
[----:B------:R-:W-:Y:S02]  /*2c4d0*/  FSETP.GT.AND P2, PT, |R28|, 8.50705917302346158658e+37, PT ;  /* 0x7e8000001c00780b */ /* 0x000fe40003f44200 */
[----:B------:R-:W-:Y:S01]  /*2c4e0*/  @!P3 FMUL R17, R17, 16777216 ;  /* 0x4b8000001111b820 */ /* 0x000fe20000400000 */
[----:B------:R-:W-:Y:S01]  /*2c4f0*/  @!P3 FMUL R3, R3, 16777216 ;  /* 0x4b8000000303b820 */ /* 0x000fe20000400000 */
[----:B------:R-:W-:Y:S01]  /*2c500*/  @P1 FMUL R4, R4, 0.25 ;  /* 0x3e80000004041820 */ /* 0x000fe20000400000 */
[----:B------:R-:W-:-:S03]  /*2c510*/  @P1 FMUL R5, R5, 0.25 ;  /* 0x3e80000005051820 */ /* 0x000fc60000400000 */
[----:B------:R-:W-:Y:S01]  /*2c520*/  @!P3 FMUL R4, R4, 16777216 ;  /* 0x4b8000000404b820 */ /* 0x000fe20000400000 */
[----:B------:R-:W-:Y:S01]  /*2c530*/  @!P3 FMUL R5, R5, 16777216 ;  /* 0x4b8000000505b820 */ /* 0x000fe20000400000 */
[----:B------:R-:W-:Y:S01]  /*2c540*/  @P1 FMUL R6, R6, 0.25 ;  /* 0x3e80000006061820 */ /* 0x000fe20000400000 */
[----:B------:R-:W-:-:S03]  /*2c550*/  @P1 FMUL R7, R7, 0.25 ;  /* 0x3e80000007071820 */ /* 0x000fc60000400000 */
[----:B------:R-:W-:Y:S01]  /*2c560*/  @!P3 FMUL R6, R6, 16777216 ;  /* 0x4b8000000606b820 */ /* 0x000fe20000400000 */
[----:B------:R-:W-:Y:S01]  /*2c570*/  @!P3 FMUL R7, R7, 16777216 ;  /* 0x4b8000000707b820 */ /* 0x000fe20000400000 */
[----:B------:R-:W-:-:S04]  /*2c580*/  @P1 FMUL R8, R8, 0.25 ;  /* 0x3e80000008081820 */ /* 0x000fc80000400000 */
[----:B------:R-:W-:Y:S01]  /*2c590*/  @!P3 FMUL R8, R8, 16777216 ;  /* 0x4b8000000808b820 */ /* 0x000fe20000400000 */
[C---:B------:R-:W-:Y:S01]  /*2c5a0*/  FSETP.GEU.AND P3, PT, |R28|.reuse, 1.175494350822287508e-38, PT ;  /* 0x008000001c00780b */ /* 0x040fe20003f6e200 */
[----:B------:R-:W-:Y:S01]  /*2c5b0*/  @P2 FMUL R28, R28, 0.25 ;  /* 0x3e8000001c1c2820 */ /* 0x000fe20000400000 */
[C---:B------:R-:W-:Y:S01]  /*2c5c0*/  FMUL R17, R29.reuse, R17 ;  /* 0x000000111d117220 */ /* 0x040fe20000400000 */
[----:B------:R-:W-:-:S10]  /*2c5d0*/  FMUL R3, R29, R3 ;  /* 0x000000031d037220 */ /* 0x000fd40000400000 */
[----:B------:R-:W-:Y:S01]  /*2c5e0*/  @!P3 FMUL R28, R28, 16777216 ;  /* 0x4b8000001c1cb820 */ /* 0x000fe20000400000 */
[----:B------:R-:W-:-:S05]  /*2c5f0*/  FMUL R4, R29, R4 ;  /* 0x000000041d047220 */ /* 0x000fca0000400000 */
[----:B------:R-:W0:Y:S01]  /*2c600*/  MUFU.RCP R28, R28 ;  /* 0x0000001c001c7308 */ /* 0x000e220000001000 */
[----:B------:R1:W-:Y:S01]  /*2c610*/  STL [R1+0x114], R17 ;  /* 0x0001141101007387 */ /* 0x0003e20000100800 */
[C---:B------:R-:W-:Y:S01]  /*2c620*/  FMUL R5, R29.reuse, R5 ;  /* 0x000000051d057220 */ /* 0x040fe20000400000 */
[----:B------:R-:W-:Y:S01]  /*2c630*/  FMUL R6, R29, R6 ;  /* 0x000000061d067220 */ /* 0x000fe20000400000 */
[----:B------:R-:W-:Y:S01]  /*2c640*/  @P2 FMUL R9, R9, 0.25 ;  /* 0x3e80000009092820 */ /* 0x000fe20000400000 */
[----:B------:R-:W-:Y:S01]  /*2c650*/  FMUL R7, R29, R7 ;  /* 0x000000071d077220 */ /* 0x000fe20000400000 */
[----:B------:R-:W-:Y:S01]  /*2c660*/  @P2 FMUL R10, R10, 0.25 ;  /* 0x3e8000000a0a2820 */ /* 0x000fe20000400000 */
[----:B-1----:R-:W2:Y:S04]  /*2c670*/  LDL.LU R17, [R1+0x1778] ;  /* 0x0017780001117983 */ /* 0x002ea80000300800 */
[----:B------:R1:W-:Y:S01]  /*2c680*/  STL [R1+0x110], R3 ;  /* 0x0001100301007387 */ /* 0x0003e20000100800 */
[----:B------:R-:W-:Y:S01]  /*2c690*/  @P2 FMUL R11, R11, 0.25 ;  /* 0x3e8000000b0b2820 */ /* 0x000fe20000400000 */
[----:B------:R-:W-:Y:S01]  /*2c6a0*/  @!P3 FMUL R9, R9, 16777216 ;  /* 0x4b8000000909b820 */ /* 0x000fe20000400000 */
[----:B------:R-:W-:Y:S01]  /*2c6b0*/  FMUL R29, R29, R8 ;  /* 0x000000081d1d7220 */ /* 0x000fe20000400000 */
[----:B------:R-:W-:Y:S01]  /*2c6c0*/  @P2 FMUL R12, R12, 0.25 ;  /* 0x3e8000000c0c2820 */ /* 0x000fe20000400000 */
[----:B-1----:R-:W2:Y:S04]  /*2c6d0*/  LDL.LU R3, [R1+0x1774] ;  /* 0x0017740001037983 */ /* 0x002ea80000300800 */
[----:B------:R1:W-:Y:S01]  /*2c6e0*/  STL [R1+0xc4], R4 ;  /* 0x0000c40401007387 */ /* 0x0003e20000100800 */
[----:B------:R-:W-:Y:S01]  /*2c6f0*/  @!P3 FMUL R10, R10, 16777216 ;  /* 0x4b8000000a0ab820 */ /* 0x000fe20000400000 */
[----:B------:R-:W-:Y:S01]  /*2c700*/  LEA R25, R24, R25, 0x2 ;  /* 0x0000001918197211 */ /* 0x000fe200078e10ff */
[----:B------:R-:W-:Y:S01]  /*2c710*/  @P2 FMUL R13, R13, 0.25 ;  /* 0x3e8000000d0d2820 */ /* 0x000fe20000400000 */
[----:B------:R-:W-:Y:S01]  /*2c720*/  @!P3 FMUL R11, R11, 16777216 ;  /* 0x4b8000000b0bb820 */ /* 0x000fe20000400000 */
[----:B-1----:R-:W2:Y:S04]  /*2c730*/  LDL.LU R4, [R1+0x1770] ;  /* 0x0017700001047983 */ /* 0x002ea80000300800 */
[----:B------:R1:W-:Y:S01]  /*2c740*/  STL [R1+0xc0], R5 ;  /* 0x0000c00501007387 */ /* 0x0003e20000100800 */
[----:B0-----:R-:W-:Y:S01]  /*2c750*/  FMUL R9, R28, R9 ;  /* 0x000000091c097220 */ /* 0x001fe20000400000 */
[----:B------:R-:W-:Y:S01]  /*2c760*/  @P2 FMUL R21, R21, 0.25 ;  /* 0x3e80000015152820 */ /* 0x000fe20000400000 */
[----:B------:R-:W-:Y:S01]  /*2c770*/  @!P3 FMUL R12, R12, 16777216 ;  /* 0x4b8000000c0cb820 */ /* 0x000fe20000400000 */
[C---:B------:R-:W-:Y:S01]  /*2c780*/  FMUL R10, R28.reuse, R10 ;  /* 0x0000000a1c0a7220 */ /* 0x040fe20000400000 */
[----:B-1----:R-:W2:Y:S04]  /*2c790*/  LDL.LU R5, [R1+0x176c] ;  /* 0x00176c0001057983 */ /* 0x002ea80000300800 */
[----:B------:R0:W-:Y:S01]  /*2c7a0*/  STL [R1+0xbc], R6 ;  /* 0x0000bc0601007387 */ /* 0x0001e20000100800 */
[----:B------:R-:W-:Y:S01]  /*2c7b0*/  @!P3 FMUL R13, R13, 16777216 ;  /* 0x4b8000000d0db820 */ /* 0x000fe20000400000 */
[----:B------:R-:W-:-:S02]  /*2c7c0*/  FMUL R11, R28, R11 ;  /* 0x0000000b1c0b7220 */ /* 0x000fc40000400000 */
[----:B0-----:R-:W2:Y:S04]  /*2c7d0*/  LDL.LU R6, [R1+0x1768] ;  /* 0x0017680001067983 */ /* 0x001ea80000300800 */
[----:B------:R0:W-:Y:S01]  /*2c7e0*/  STL [R1+0xb4], R7 ;  /* 0x0000b40701007387 */ /* 0x0001e20000100800 */
[----:B------:R-:W-:Y:S01]  /*2c7f0*/  @!P3 FMUL R21, R21, 16777216 ;  /* 0x4b8000001515b820 */ /* 0x000fe20000400000 */
[----:B------:R-:W-:Y:S02]  /*2c800*/  FMUL R12, R28, R12 ;  /* 0x0000000c1c0c7220 */ /* 0x000fe40000400000 */
[----:B0-----:R-:W2:Y:S04]  /*2c810*/  LDL.LU R7, [R1+0x1764] ;  /* 0x0017640001077983 */ /* 0x001ea80000300800 */
[----:B------:R-:W2:Y:S04]  /*2c820*/  LDL.LU R8, [R1+0x1760] ;  /* 0x0017600001087983 */ /* 0x000ea80000300800 */
[----:B------:R0:W-:Y:S01]  /*2c830*/  STL [R1+0xb0], R29 ;  /* 0x0000b01d01007387 */ /* 0x0001e20000100800 */
[----:B------:R-:W-:Y:S01]  /*2c840*/  @P2 FMUL R20, R20, 0.25 ;  /* 0x3e80000014142820 */ /* 0x000fe20000400000 */
[----:B------:R-:W-:Y:S01]  /*2c850*/  FMUL R13, R28, R13 ;  /* 0x0000000d1c0d7220 */ /* 0x000fe20000400000 */
[----:B----4-:R-:W-:Y:S01]  /*2c860*/  @P2 FMUL R14, R14, 0.25 ;  /* 0x3e8000000e0e2820 */ /* 0x010fe20000400000 */
[----:B0-----:R-:W4:Y:S04]  /*2c870*/  LDL.LU R29, [R1+0x9c] ;  /* 0x00009c00011d7983 */ /* 0x001f280000300800 */
[----:B------:R-:W-:Y:S04]  /*2c880*/  STL [R1+0x70], R25 ;  /* 0x0000701901007387 */ /* 0x000fe80000100800 */
[----:B------:R0:W-:Y:S01]  /*2c890*/  STL [R1+0xa8], R9 ;  /* 0x0000a80901007387 */ /* 0x0001e20000100800 */
[----:B------:R-:W-:Y:S01]  /*2c8a0*/  FMUL R21, R28, R21 ;  /* 0x000000151c157220 */ /* 0x000fe20000400000 */
[----:B------:R-:W-:Y:S01]  /*2c8b0*/  @P2 FMUL R15, R15, 0.25 ;  /* 0x3e8000000f0f2820 */ /* 0x000fe20000400000 */
[----:B------:R-:W-:Y:S01]  /*2c8c0*/  @!P3 FMUL R20, R20, 16777216 ;  /* 0x4b8000001414b820 */ /* 0x000fe20000400000 */
[----:B0-----:R-:W4:Y:S04]  /*2c8d0*/  LDL.LU R9, [R1+0x175c] ;  /* 0x00175c0001097983 */ /* 0x001f280000300800 */
[----:B------:R0:W-:Y:S01]  /*2c8e0*/  STL [R1+0x6c], R10 ;  /* 0x00006c0a01007387 */ /* 0x0001e20000100800 */
[----:B------:R-:W-:Y:S01]  /*2c8f0*/  @P2 FMUL R16, R16, 0.25 ;  /* 0x3e80000010102820 */ /* 0x000fe20000400000 */
[----:B------:R-:W-:-:S02]  /*2c900*/  @!P3 FMUL R14, R14, 16777216 ;  /* 0x4b8000000e0eb820 */ /* 0x000fc40000400000 */
[----:B0-----:R-:W4:Y:S04]  /*2c910*/  LDL.LU R10, [R1+0x1758] ;  /* 0x00175800010a7983 */ /* 0x001f280000300800 */
[----:B------:R0:W-:Y:S01]  /*2c920*/  STL [R1+0x74], R11 ;  /* 0x0000740b01007387 */ /* 0x0001e20000100800 */
[----:B------:R-:W-:Y:S01]  /*2c930*/  @P2 FMUL R18, R18, 0.25 ;  /* 0x3e80000012122820 */ /* 0x000fe20000400000 */
[----:B------:R-:W-:Y:S02]  /*2c940*/  @!P3 FMUL R15, R15, 16777216 ;  /* 0x4b8000000f0fb820 */ /* 0x000fe40000400000 */
[----:B0-----:R-:W4:Y:S04]  /*2c950*/  LDL.LU R11, [R1+0x1754] ;  /* 0x00175400010b7983 */ /* 0x001f280000300800 */
[----:B------:R0:W-:Y:S01]  /*2c960*/  STL [R1+0x68], R12 ;  /* 0x0000680c01007387 */ /* 0x0001e20000100800 */
[----:B------:R-:W-:Y:S01]  /*2c970*/  @P2 FMUL R19, R19, 0.25 ;  /* 0x3e80000013132820 */ /* 0x000fe20000400000 */
[----:B------:R-:W-:Y:S01]  /*2c980*/  @!P3 FMUL R16, R16, 16777216 ;  /* 0x4b8000001010b820 */ /* 0x000fe20000400000 */
[----:B------:R-:W-:Y:S01]  /*2c990*/  FMUL R14, R28, R14 ;  /* 0x0000000e1c0e7220 */ /* 0x000fe20000400000 */
[----:B0-----:R-:W4:Y:S04]  /*2c9a0*/  LDL.LU R12, [R1+0x1750] ;  /* 0x00175000010c7983 */ /* 0x001f280000300800 */
[----:B------:R0:W-:Y:S01]  /*2c9b0*/  STL [R1+0x44], R13 ;  /* 0x0000440d01007387 */ /* 0x0001e20000100800 */
[----:B------:R-:W-:Y:S01]  /*2c9c0*/  @P2 FMUL R22, R22, 0.25 ;  /* 0x3e80000016162820 */ /* 0x000fe20000400000 */
[----:B------:R-:W-:Y:S01]  /*2c9d0*/  @!P3 FMUL R18, R18, 16777216 ;  /* 0x4b8000001212b820 */ /* 0x000fe20000400000 */
[C---:B------:R-:W-:Y:S01]  /*2c9e0*/  FMUL R15, R28.reuse, R15 ;  /* 0x0000000f1c0f7220 */ /* 0x040fe20000400000 */
[----:B0-----:R-:W4:Y:S04]  /*2c9f0*/  LDL.LU R13, [R1+0x174c] ;  /* 0x00174c00010d7983 */ /* 0x001f280000300800 */
[----:B------:R0:W-:Y:S01]  /*2ca00*/  STL [R1+0x40], R21 ;  /* 0x0000401501007387 */ /* 0x0001e20000100800 */
[----:B------:R-:W-:Y:S01]  /*2ca10*/  @P2 FMUL R23, R23, 0.25 ;  /* 0x3e80000017172820 */ /* 0x000fe20000400000 */
[----:B------:R-:W-:Y:S01]  /*2ca20*/  @!P3 FMUL R19, R19, 16777216 ;  /* 0x4b8000001313b820 */ /* 0x000fe20000400000 */
[C---:B------:R-:W-:Y:S01]  /*2ca30*/  FMUL R16, R28.reuse, R16 ;  /* 0x000000101c107220 */ /* 0x040fe20000400000 */
[----:B0-----:R-:W-:-:S02]  /*2ca40*/  FMUL R21, R28, R20 ;  /* 0x000000141c157220 */ /* 0x001fc40000400000 */
[----:B------:R-:W4:Y:S01]  /*2ca50*/  LDL.LU R20, [R1+0x8c] ;  /* 0x00008c0001147983 */ /* 0x000f220000300800 */
[----:B------:R-:W-:-:S03]  /*2ca60*/  @P2 FMUL R0, R0, 0.25 ;  /* 0x3e80000000002820 */ /* 0x000fc60000400000 */
[----:B------:R0:W-:Y:S01]  /*2ca70*/  STL [R1+0x3c], R21 ;  /* 0x00003c1501007387 */ /* 0x0001e20000100800 */
[----:B------:R-:W-:Y:S01]  /*2ca80*/  @!P3 FMUL R22, R22, 16777216 ;  /* 0x4b8000001616b820 */ /* 0x000fe20000400000 */
[C---:B------:R-:W-:Y:S01]  /*2ca90*/  FMUL R18, R28.reuse, R18 ;  /* 0x000000121c127220 */ /* 0x040fe20000400000 */
[----:B------:R-:W-:Y:S01]  /*2caa0*/  @!P3 FMUL R23, R23, 16777216 ;  /* 0x4b8000001717b820 */ /* 0x000fe20000400000 */
[----:B------:R-:W-:Y:S01]  /*2cab0*/  FMUL R19, R28, R19 ;  /* 0x000000131c137220 */ /* 0x000fe20000400000 */
[----:B0-----:R-:W4:Y:S04]  /*2cac0*/  LDL.LU R21, [R1+0x90] ;  /* 0x0000900001157983 */ /* 0x001f280000300800 */
[----:B------:R0:W-:Y:S01]  /*2cad0*/  STL [R1+0x38], R14 ;  /* 0x0000380e01007387 */ /* 0x0001e20000100800 */
[----:B------:R-:W-:Y:S01]  /*2cae0*/  @!P3 FMUL R0, R0, 16777216 ;  /* 0x4b8000000000b820 */ /* 0x000fe20000400000 */
[C---:B------:R-:W-:Y:S01]  /*2caf0*/  FMUL R22, R28.reuse, R22 ;  /* 0x000000161c167220 */ /* 0x040fe20000400000 */
[----:B------:R-:W-:Y:S01]  /*2cb00*/  FMUL R23, R28, R23 ;  /* 0x000000171c177220 */ /* 0x000fe20000400000 */
[----:B0-----:R-:W4:Y:S04]  /*2cb10*/  LDL.LU R14, [R1+0x1748] ;  /* 0x00174800010e7983 */ /* 0x001f280000300800 */
[----:B------:R0:W-:Y:S01]  /*2cb20*/  STL [R1+0x34], R15 ;  /* 0x0000340f01007387 */ /* 0x0001e20000100800 */
[----:B---3--:R-:W-:-:S03]  /*2cb30*/  @P2 FMUL R2, R2, 0.25 ;  /* 0x3e80000002022820 */ /* 0x008fc60000400000 */
[----:B0-----:R-:W3:Y:S04]  /*2cb40*/  LDL.LU R15, [R1+0x1744] ;  /* 0x00174400010f7983 */ /* 0x001ee80000300800 */
[----:B------:R0:W-:Y:S01]  /*2cb50*/  STL [R1+0x2c], R16 ;  /* 0x00002c1001007387 */ /* 0x0001e20000100800 */
[----:B------:R-:W-:Y:S01]  /*2cb60*/  @!P3 FMUL R2, R2, 16777216 ;  /* 0x4b8000000202b820 */ /* 0x000fe20000400000 */
[C---:B------:R-:W-:Y:S02]  /*2cb70*/  FMUL R0, R28.reuse, R0 ;  /* 0x000000001c007220 */ /* 0x040fe40000400000 */
[----:B0-----:R-:W3:Y:S04]  /*2cb80*/  LDL.LU R16, [R1+0x1740] ;  /* 0x0017400001107983 */ /* 0x001ee80000300800 */
[----:B------:R0:W-:Y:S01]  /*2cb90*/  STL [R1+0x30], R18 ;  /* 0x0000301201007387 */ /* 0x0001e20000100800 */
[----:B------:R-:W-:-:S03]  /*2cba0*/  FMUL R28, R28, R2 ;  /* 0x000000021c1c7220 */ /* 0x000fc60000400000 */
[----:B0-----:R-:W3:Y:S04]  /*2cbb0*/  LDL.LU R18, [R1+0x173c] ;  /* 0x00173c0001127983 */ /* 0x001ee80000300800 */
[----:B------:R0:W-:Y:S04]  /*2cbc0*/  STL [R1+0x28], R19 ;  /* 0x0000281301007387 */ /* 0x0001e80000100800 */
[----:B0-----:R-:W3:Y:S04]  /*2cbd0*/  LDL.LU R19, [R1+0x1738] ;  /* 0x0017380001137983 */ /* 0x001ee80000300800 */
[----:B------:R0:W-:Y:S04]  /*2cbe0*/  STL [R1+0x24], R22 ;  /* 0x0000241601007387 */ /* 0x0001e80000100800 */
[----:B0-----:R-:W3:Y:S04]  /*2cbf0*/  LDL.LU R22, [R1+0x1734] ;  /* 0x0017340001167983 */ /* 0x001ee80000300800 */
[----:B------:R0:W-:Y:S04]  /*2cc00*/  STL [R1+0x1c], R23 ;  /* 0x00001c1701007387 */ /* 0x0001e80000100800 */
[----:B0-----:R-:W3:Y:S04]  /*2cc10*/  LDL.LU R23, [R1+0x1730] ;  /* 0x0017300001177983 */ /* 0x001ee80000300800 */
[----:B------:R0:W-:Y:S04]  /*2cc20*/  STL [R1+0x20], R0 ;  /* 0x0000200001007387 */ /* 0x0001e80000100800 */
[----:B0-----:R-:W3:Y:S04]  /*2cc30*/  LDL.LU R0, [R1+0x88] ;  /* 0x0000880001007983 */ /* 0x001ee80000300800 */
[----:B------:R-:W3:Y:S04]  /*2cc40*/  LDL.LU R2, [R1+0xa4] ;  /* 0x0000a40001027983 */ /* 0x000ee80000300800 */
[----:B------:R0:W-:Y:S04]  /*2cc50*/  STL [R1+0x18], R28 ;  /* 0x0000181c01007387 */ /* 0x0001e80000100800 */
[----:B0-----:R-:W3:Y:S01]  /*2cc60*/  LDL.LU R28, [R1+0xa0] ;  /* 0x0000a000011c7983 */ /* 0x001ee20000300800 */
[----:B------:R-:W-:-:S03]  /*2cc70*/  LEA R24, R24, R25, 0x2 ;  /* 0x0000001918187211 */ /* 0x000fc600078e10ff */
[----:B------:R-:W3:Y:S01]  /*2cc80*/  LDL.LU R25, [R1+0x172c] ;  /* 0x00172c0001197983 */ /* 0x000ee20000300800 */
[C---:B------:R-:W-:Y:S02]  /*2cc90*/  FSETP.GT.AND P1, PT, |R27|.reuse, 8.50705917302346158658e+37, PT ;  /* 0x7e8000001b00780b */ /* 0x040fe40003f24200 */
[----:B------:R-:W-:-:S11]  /*2cca0*/  FSETP.GEU.AND P3, PT, |R27|, 1.175494350822287508e-38, PT ;  /* 0x008000001b00780b */ /* 0x000fd60003f6e200 */
[----:B------:R-:W-:-:S04]  /*2ccb0*/  @P1 FMUL R27, R27, 0.25 ;  /* 0x3e8000001b1b1820 */ /* 0x000fc80000400000 */
[----:B------:R-:W-:-:S06]  /*2ccc0*/  @!P3 FMUL R27, R27, 16777216 ;  /* 0x4b8000001b1bb820 */ /* 0x000fcc0000400000 */
[----:B------:R-:W0:Y:S01]  /*2ccd0*/  MUFU.RCP R27, R27 ;  /* 0x0000001b001b7308 */ /* 0x000e220000001000 */
[----:B--2---:R-:W-:Y:S01]  /*2cce0*/  @P1 FMUL R17, R17, 0.25 ;  /* 0x3e80000011111820 */ /* 0x004fe20000400000 */
[----:B------:R-:W-:-:S03]  /*2ccf0*/  @P1 FMUL R3, R3, 0.25 ;  /* 0x3e80000003031820 */ /* 0x000fc60000400000 */
[----:B------:R-:W-:Y:S01]  /*2cd00*/  @!P3 FMUL R17, R17, 16777216 ;  /* 0x4b8000001111b820 */ /* 0x000fe20000400000 */
[----:B------:R-:W-:Y:S01]  /*2cd10*/  @P1 FMUL R6, R6, 0.25 ;  /* 0x3e80000006061820 */ /* 0x000fe20000400000 */
[----:B------:R-:W-:-:S03]  /*2cd20*/  @!P3 FMUL R3, R3, 16777216 ;  /* 0x4b8000000303b820 */ /* 0x000fc60000400000 */
[----:B------:R-:W-:Y:S01]  /*2cd30*/  @!P3 FMUL R6, R6, 16777216 ;  /* 0x4b8000000606b820 */ /* 0x000fe20000400000 */
[----:B------:R-:W-:Y:S01]  /*2cd40*/  STL [R1+0x64], R24 ;  /* 0x0000641801007387 */ /* 0x000fe20000100800 */
[C---:B0-----:R-:W-:Y:S01]  /*2cd50*/  FMUL R17, R27.reuse, R17 ;  /* 0x000000111b117220 */ /* 0x041fe20000400000 */
[C---:B------:R-:W-:Y:S01]  /*2cd60*/  FMUL R3, R27.reuse, R3 ;  /* 0x000000031b037220 */ /* 0x040fe20000400000 */
[----:B------:R-:W-:Y:S01]  /*2cd70*/  FMUL R6, R27, R6 ;  /* 0x000000061b067220 */ /* 0x000fe20000400000 */
[----:B------:R-:W-:Y:S02]  /*2cd80*/  @P1 FMUL R7, R7, 0.25 ;  /* 0x3e80000007071820 */ /* 0x000fe40000400000 */
[----:B------:R0:W-:Y:S02]  /*2cd90*/  STL [R1+0x14], R17 ;  /* 0x0000141101007387 */ /* 0x0001e40000100800 */
[----:B------:R-:W-:Y:S02]  /*2cda0*/  @!P3 FMUL R7, R7, 16777216 ;  /* 0x4b8000000707b820 */ /* 0x000fe40000400000 */
[----:B0-----:R-:W2:Y:S04]  /*2cdb0*/  LDL.LU R17, [R1+0x1728] ;  /* 0x0017280001117983 */ /* 0x001ea80000300800 */
[----:B------:R0:W-:Y:S04]  /*2cdc0*/  STL [R1+0x8], R3 ;  /* 0x0000080301007387 */ /* 0x0001e80000100800 */
[----:B0-----:R-:W2:Y:S04]  /*2cdd0*/  LDL.LU R3, [R1+0x98] ;  /* 0x0000980001037983 */ /* 0x001ea80000300800 */
[----:B------:R0:W-:Y:S01]  /*2cde0*/  STL [R1+0x10], R6 ;  /* 0x0000100601007387 */ /* 0x0001e20000100800 */
[----:B----4-:R-:W-:-:S04]  /*2cdf0*/  @P1 FMUL R10, R10, 0.25 ;  /* 0x3e8000000a0a1820 */ /* 0x010fc80000400000 */
[----:B------:R-:W-:Y:S01]  /*2ce00*/  @!P3 FMUL R10, R10, 16777216 ;  /* 0x4b8000000a0ab820 */ /* 0x000fe20000400000 */
[----:B------:R-:W-:-:S04]  /*2ce10*/  @P1 FMUL R11, R11, 0.25 ;  /* 0x3e8000000b0b1820 */ /* 0x000fc80000400000 */
[----:B------:R-:W-:Y:S01]  /*2ce20*/  @!P3 FMUL R11, R11, 16777216 ;  /* 0x4b8000000b0bb820 */ /* 0x000fe20000400000 */
[----:B------:R-:W-:-:S04]  /*2ce30*/  @P1 FMUL R20, R20, 0.25 ;  /* 0x3e80000014141820 */ /* 0x000fc80000400000 */
[----:B------:R-:W-:Y:S01]  /*2ce40*/  @!P3 FMUL R20, R20, 16777216 ;  /* 0x4b8000001414b820 */ /* 0x000fe20000400000 */
[----:B------:R-:W-:Y:S01]  /*2ce50*/  @P1 FMUL R21, R21, 0.25 ;  /* 0x3e80000015151820 */ /* 0x000fe20000400000 */
[----:B------:R-:W-:-:S04]  /*2ce60*/  @P1 FMUL R14, R14, 0.25 ;  /* 0x3e8000000e0e1820 */ /* 0x000fc80000400000 */
[----:B------:R-:W-:Y:S01]  /*2ce70*/  @!P3 FMUL R14, R14, 16777216 ;  /* 0x4b8000000e0eb820 */ /* 0x000fe20000400000 */
[----:B---3--:R-:W-:-:S04]  /*2ce80*/  @P1 FMUL R15, R15, 0.25 ;  /* 0x3e8000000f0f1820 */ /* 0x008fc80000400000 */
[----:B------:R-:W-:Y:S01]  /*2ce90*/  @!P3 FMUL R15, R15, 16777216 ;  /* 0x4b8000000f0fb820 */ /* 0x000fe20000400000 */
[----:B------:R-:W-:Y:S01]  /*2cea0*/  @!P3 FMUL R21, R21, 16777216 ;  /* 0x4b8000001515b820 */ /* 0x000fe20000400000 */
[----:B------:R-:W-:-:S04]  /*2ceb0*/  @P1 FMUL R18, R18, 0.25 ;  /* 0x3e80000012121820 */ /* 0x000fc80000400000 */
[----:B------:R-:W-:Y:S01]  /*2cec0*/  @!P3 FMUL R18, R18, 16777216 ;  /* 0x4b8000001212b820 */ /* 0x000fe20000400000 */
[----:B------:R-:W-:-:S04]  /*2ced0*/  @P1 FMUL R19, R19, 0.25 ;  /* 0x3e80000013131820 */ /* 0x000fc80000400000 */
[----:B------:R-:W-:Y:S01]  /*2cee0*/  @!P3 FMUL R19, R19, 16777216 ;  /* 0x4b8000001313b820 */ /* 0x000fe20000400000 */
[----:B------:R-:W-:-:S04]  /*2cef0*/  @P1 FMUL R22, R22, 0.25 ;  /* 0x3e80000016161820 */ /* 0x000fc80000400000 */
[----:B------:R-:W-:Y:S01]  /*2cf00*/  @!P3 FMUL R22, R22, 16777216 ;  /* 0x4b8000001616b820 */ /* 0x000fe20000400000 */
[----:B------:R-:W-:Y:S01]  /*2cf10*/  FMUL R19, R27, R19 ;  /* 0x000000131b137220 */ /* 0x000fe20000400000 */
[----:B------:R-:W-:-:S04]  /*2cf20*/  @P1 FMUL R23, R23, 0.25 ;  /* 0x3e80000017171820 */ /* 0x000fc80000400000 */
[----:B------:R-:W-:Y:S01]  /*2cf30*/  @!P3 FMUL R23, R23, 16777216 ;  /* 0x4b8000001717b820 */ /* 0x000fe20000400000 */
[C---:B------:R-:W-:Y:S01]  /*2cf40*/  FMUL R22, R27.reuse, R22 ;  /* 0x000000161b167220 */ /* 0x040fe20000400000 */
[----:B0-----:R-:W-:Y:S02]  /*2cf50*/  IMAD.MOV.U32 R6, RZ, RZ, R28 ;  /* 0x000000ffff067224 */ /* 0x001fe400078e001c */
[C---:B------:R-:W-:Y:S01]  /*2cf60*/  FMUL R28, R27.reuse, R7 ;  /* 0x000000071b1c7220 */ /* 0x040fe20000400000 */
[----:B------:R-:W-:-:S04]  /*2cf70*/  FMUL R7, R27, R10 ;  /* 0x0000000a1b077220 */ /* 0x000fc80000400000 */
[----:B------:R0:W-:Y:S02]  /*2cf80*/  STL [R1], R28 ;  /* 0x0000001c01007387 */ /* 0x0001e40000100800 */
[----:B0-----:R-:W-:-:S05]  /*2cf90*/  FMUL R28, R27, R11 ;  /* 0x0000000b1b1c7220 */ /* 0x001fca0000400000 */
[----:B------:R0:W-:Y:S04]  /*2cfa0*/  STL [R1+0x1710], R28 ;  /* 0x0017101c01007387 */ /* 0x0001e80000100800 */
[----:B------:R1:W-:Y:S01]  /*2cfb0*/  STL [R1+0xc], R7 ;  /* 0x00000c0701007387 */ /* 0x0003e20000100800 */
[----:B0-----:R-:W0:Y:S01]  /*2cfc0*/  LDC R28, c[0x0][0x278] ;  /* 0x00009e00ff1c7b82 */ /* 0x001e220000000800 */
[----:B-1----:R-:W-:Y:S01]  /*2cfd0*/  FMUL R7, R27, R14 ;  /* 0x0000000e1b077220 */ /* 0x002fe20000400000 */
[----:B------:R-:W-:Y:S01]  /*2cfe0*/  @P1 FMUL R25, R25, 0.25 ;  /* 0x3e80000019191820 */ /* 0x000fe20000400000 */
[----:B------:R-:W-:Y:S01]  /*2cff0*/  @P1 FMUL R0, R0, 0.25 ;  /* 0x3e80000000001820 */ /* 0x000fe20000400000 */
[----:B------:R-:W-:Y:S02]  /*2d000*/  FMUL R14, R27, R15 ;  /* 0x0000000f1b0e7220 */ /* 0x000fe40000400000 */
[----:B------:R1:W-:Y:S01]  /*2d010*/  STL [R1+0x4], R7 ;  /* 0x0000040701007387 */ /* 0x0003e20000100800 */
[----:B------:R-:W-:Y:S01]  /*2d020*/  @!P3 FMUL R25, R25, 16777216 ;  /* 0x4b8000001919b820 */ /* 0x000fe20000400000 */
[----:B------:R-:W-:-:S02]  /*2d030*/  @!P3 FMUL R0, R0, 16777216 ;  /* 0x4b8000000000b820 */ /* 0x000fc40000400000 */
[----:B------:R-:W-:Y:S01]  /*2d040*/  STL [R1+0x1714], R14 ;  /* 0x0017140e01007387 */ /* 0x000fe20000100800 */
[----:B-1----:R-:W-:Y:S01]  /*2d050*/  MOV R7, R29 ;  /* 0x0000001d00077202 */ /* 0x002fe20000000f00 */
[C---:B------:R-:W-:Y:S01]  /*2d060*/  FMUL R29, R27.reuse, R18 ;  /* 0x000000121b1d7220 */ /* 0x040fe20000400000 */
[C---:B------:R-:W-:Y:S01]  /*2d070*/  FMUL R23, R27.reuse, R23 ;  /* 0x000000171b177220 */ /* 0x040fe20000400000 */
[C---:B------:R-:W-:Y:S01]  /*2d080*/  FMUL R25, R27.reuse, R25 ;  /* 0x000000191b197220 */ /* 0x040fe20000400000 */
[C---:B------:R-:W-:Y:S01]  /*2d090*/  FMUL R0, R27.reuse, R0 ;  /* 0x000000001b007220 */ /* 0x040fe20000400000 */
[C---:B------:R-:W-:Y:S01]  /*2d0a0*/  FMUL R18, R27.reuse, R20 ;  /* 0x000000141b127220 */ /* 0x040fe20000400000 */
[----:B------:R1:W-:Y:S01]  /*2d0b0*/  STL [R1+0x1718], R29 ;  /* 0x0017181d01007387 */ /* 0x0003e20000100800 */
[----:B------:R-:W-:-:S03]  /*2d0c0*/  FMUL R27, R27, R21 ;  /* 0x000000151b1b7220 */ /* 0x000fc60000400000 */
[----:B-1----:R-:W3:Y:S04]  /*2d0d0*/  LDL.LU R29, [R1+0x94] ;  /* 0x00009400011d7983 */ /* 0x002ee80000300800 */
[----:B------:R-:W4:Y:S04]  /*2d0e0*/  LDL.LU R20, [R1+0x1724] ;  /* 0x0017240001147983 */ /* 0x000f280000300800 */
[----:B------:R-:W3:Y:S01]  /*2d0f0*/  LDL.LU R21, [R1+0x1720] ;  /* 0x0017200001157983 */ /* 0x000ee20000300800 */
[----:B0-----:R-:W-:-:S03]  /*2d100*/  LEA R14, R28, R24, 0x2 ;  /* 0x000000181c0e7211 */ /* 0x001fc600078e10ff */
[----:B------:R-:W3:Y:S01]  /*2d110*/  LDL.LU R24, [R1+0x171c] ;  /* 0x00171c0001187983 */ /* 0x000ee20000300800 */
[C---:B------:R-:W-:Y:S02]  /*2d120*/  FSETP.GT.AND P2, PT, |R26|.reuse, 8.50705917302346158658e+37, PT ;  /* 0x7e8000001a00780b */ /* 0x040fe40003f44200 */
[C---:B------:R-:W-:Y:S01]  /*2d130*/  FSETP.GEU.AND P1, PT, |R26|.reuse, 1.175494350822287508e-38, PT ;  /* 0x008000001a00780b */ /* 0x040fe20003f2e200 */
[----:B------:R-:W3:Y:S10]  /*2d140*/  LDL.LU R15, [R1] ;  /* 0x00000000010f7983 */ /* 0x000ef40000300800 */
[----:B------:R-:W-:-:S04]  /*2d150*/  @P2 FMUL R26, R26, 0.25 ;  /* 0x3e8000001a1a2820 */ /* 0x000fc80000400000 */
[----:B------:R-:W-:-:S06]  /*2d160*/  @!P1 FMUL R26, R26, 16777216 ;  /* 0x4b8000001a1a9820 */ /* 0x000fcc0000400000 */
[----:B------:R-:W0:Y:S01]  /*2d170*/  MUFU.RCP R26, R26 ;  /* 0x0000001a001a7308 */ /* 0x000e220000001000 */
[----:B------:R-:W-:Y:S01]  /*2d180*/  @P2 FMUL R4, R4, 0.25 ;  /* 0x3e80000004042820 */ /* 0x000fe20000400000 */
[----:B------:R-:W-:Y:S01]  /*2d190*/  @P2 FMUL R7, R7, 0.25 ;  /* 0x3e80000007072820 */ /* 0x000fe20000400000 */
[----:B------:R-:W-:Y:S01]  /*2d1a0*/  @P2 FMUL R5, R5, 0.25 ;  /* 0x3e80000005052820 */ /* 0x000fe20000400000 */
[----:B------:R-:W-:Y:S01]  /*2d1b0*/  @P2 FMUL R2, R2, 0.25 ;  /* 0x3e80000002022820 */ /* 0x000fe20000400000 */
[----:B------:R-:W-:Y:S01]  /*2d1c0*/  @P2 FMUL R12, R12, 0.25 ;  /* 0x3e8000000c0c2820 */ /* 0x000fe20000400000 */
[----:B------:R-:W-:Y:S01]  /*2d1d0*/  @P2 FMUL R6, R6, 0.25 ;  /* 0x3e80000006062820 */ /* 0x000fe20000400000 */
[----:B------:R-:W-:Y:S01]  /*2d1e0*/  @P2 FMUL R8, R8, 0.25 ;  /* 0x3e80000008082820 */ /* 0x000fe20000400000 */
[----:B------:R-:W-:Y:S01]  /*2d1f0*/  @!P1 FMUL R4, R4, 16777216 ;  /* 0x4b80000004049820 */ /* 0x000fe20000400000 */
[----:B------:R-:W-:Y:S01]  /*2d200*/  @!P1 FMUL R7, R7, 16777216 ;  /* 0x4b80000007079820 */ /* 0x000fe20000400000 */
[----:B--2---:R-:W-:Y:S01]  /*2d210*/  @P2 FMUL R3, R3, 0.25 ;  /* 0x3e80000003032820 */ /* 0x004fe20000400000 */
[----:B------:R-:W-:Y:S01]  /*2d220*/  @!P1 FMUL R5, R5, 16777216 ;  /* 0x4b80000005059820 */ /* 0x000fe20000400000 */
[----:B------:R-:W-:Y:S01]  /*2d230*/  @!P1 FMUL R2, R2, 16777216 ;  /* 0x4b80000002029820 */ /* 0x000fe20000400000 */
[----:B------:R-:W-:Y:S01]  /*2d240*/  @!P1 FMUL R12, R12, 16777216 ;  /* 0x4b8000000c0c9820 */ /* 0x000fe20000400000 */
[----:B------:R-:W-:Y:S01]  /*2d250*/  @!P1 FMUL R6, R6, 16777216 ;  /* 0x4b80000006069820 */ /* 0x000fe20000400000 */
[----:B------:R-:W-:Y:S01]  /*2d260*/  @!P1 FMUL R8, R8, 16777216 ;  /* 0x4b80000008089820 */ /* 0x000fe20000400000 */
[----:B------:R-:W-:Y:S01]  /*2d270*/  @!P1 FMUL R3, R3, 16777216 ;  /* 0x4b80000003039820 */ /* 0x000fe20000400000 */
[C---:B0-----:R-:W-:Y:S01]  /*2d280*/  FMUL R11, R26.reuse, R4 ;  /* 0x000000041a0b7220 */ /* 0x041fe20000400000 */
[----:B------:R-:W-:Y:S01]  /*2d290*/  MOV R4, R7 ;  /* 0x0000000700047202 */ /* 0x000fe20000000f00 */
[C---:B------:R-:W-:Y:S01]  /*2d2a0*/  FMUL R7, R26.reuse, R5 ;  /* 0x000000051a077220 */ /* 0x040fe20000400000 */
[----:B------:R-:W-:Y:S01]  /*2d2b0*/  MOV R5, R2 ;  /* 0x0000000200057202 */ /* 0x000fe20000000f00 */
[C---:B------:R-:W-:Y:S01]  /*2d2c0*/  FMUL R10, R26.reuse, R12 ;  /* 0x0000000c1a0a7220 */ /* 0x040fe20000400000 */
[----:B------:R-:W-:Y:S01]  /*2d2d0*/  FMUL R2, R26, R8 ;  /* 0x000000081a027220 */ /* 0x000fe20000400000 */
[----:B------:R-:W-:Y:S01]  /*2d2e0*/  MOV R12, R6 ;  /* 0x00000006000c7202 */ /* 0x000fe20000000f00 */
[----:B------:R-:W-:-:S04]  /*2d2f0*/  IMAD.MOV.U32 R8, RZ, RZ, R3 ;  /* 0x000000ffff087224 */ /* 0x000fc800078e0003 */
[C---:B------:R-:W-:Y:S01]  /*2d300*/  FMUL R8, R26.reuse, R8 ;  /* 0x000000081a087220 */ /* 0x040fe20000400000 */
[----:B------:R-:W-:Y:S01]  /*2d310*/  FMUL R12, R26, R12 ;  /* 0x0000000c1a0c7220 */ /* 0x000fe20000400000 */
[----:B------:R-:W-:-:S04]  /*2d320*/  @P2 FMUL R9, R9, 0.25 ;  /* 0x3e80000009092820 */ /* 0x000fc80000400000 */
[----:B------:R-:W-:Y:S02]  /*2d330*/  F2FP.BF16.F32.PACK_AB R8, R8, R12 ;  /* 0x0000000c0808723e */ /* 0x000fe400000010ff */
[----:B------:R-:W-:Y:S02]  /*2d340*/  F2FP.BF16.F32.PACK_AB R12, R0, R27 ;  /* 0x0000001b000c723e */ /* 0x000fe400000010ff */
[----:B------:R-:W0:Y:S01]  /*2d350*/  LDC R27, c[0x0][0x278] ;  /* 0x00009e00ff1b7b82 */ /* 0x000e220000000800 */
[----:B------:R-:W-:Y:S01]  /*2d360*/  @P2 FMUL R13, R13, 0.25 ;  /* 0x3e8000000d0d2820 */ /* 0x000fe20000400000 */
[----:B------:R-:W-:-:S03]  /*2d370*/  @!P1 FMUL R9, R9, 16777216 ;  /* 0x4b80000009099820 */ /* 0x000fc60000400000 */
[----:B------:R-:W-:Y:S01]  /*2d380*/  @!P1 FMUL R13, R13, 16777216 ;  /* 0x4b8000000d0d9820 */ /* 0x000fe20000400000 */
[C---:B------:R-:W-:Y:S01]  /*2d390*/  FMUL R3, R26.reuse, R9 ;  /* 0x000000091a037220 */ /* 0x040fe20000400000 */
[----:B------:R1:W-:Y:S02]  /*2d3a0*/  STL [R1+0x60], R14 ;  /* 0x0000600e01007387 */ /* 0x0003e40000100800 */
[----:B------:R-:W-:Y:S01]  /*2d3b0*/  FMUL R6, R26, R13 ;  /* 0x0000000d1a067220 */ /* 0x000fe20000400000 */
[----:B------:R-:W-:Y:S01]  /*2d3c0*/  MOV R13, R5 ;  /* 0x00000005000d7202 */ /* 0x000fe20000000f00 */
[----:B------:R-:W-:Y:S01]  /*2d3d0*/  @P2 FMUL R16, R16, 0.25 ;  /* 0x3e80000010102820 */ /* 0x000fe20000400000 */
[----:B------:R-:W-:Y:S01]  /*2d3e0*/  @P2 FMUL R17, R17, 0.25 ;  /* 0x3e80000011112820 */ /* 0x000fe20000400000 */
[----:B------:R-:W-:Y:S02]  /*2d3f0*/  FMUL R4, R26, R4 ;  /* 0x000000041a047220 */ /* 0x000fe40000400000 */
[----:B------:R-:W-:Y:S01]  /*2d400*/  @!P1 FMUL R16, R16, 16777216 ;  /* 0x4b80000010109820 */ /* 0x000fe20000400000 */
[----:B------:R-:W-:Y:S01]  /*2d410*/  @!P1 FMUL R17, R17, 16777216 ;  /* 0x4b80000011119820 */ /* 0x000fe20000400000 */
[----:B------:R-:W-:Y:S01]  /*2d420*/  FMUL R13, R26, R13 ;  /* 0x0000000d1a0d7220 */ /* 0x000fe20000400000 */
[----:B------:R-:W-:Y:S01]  /*2d430*/  LEA R28, R28, R14, 0x2 ;  /* 0x0000000e1c1c7211 */ /* 0x000fe200078e10ff */
[C---:B------:R-:W-:Y:S01]  /*2d440*/  FMUL R16, R26.reuse, R16 ;  /* 0x000000101a107220 */ /* 0x040fe20000400000 */
[----:B------:R-:W-:-:S02]  /*2d450*/  FMUL R17, R26, R17 ;  /* 0x000000111a117220 */ /* 0x000fc40000400000 */
[----:B------:R-:W-:Y:S02]  /*2d460*/  F2FP.BF16.F32.PACK_AB R4, R4, R13 ;  /* 0x0000000d0404723e */ /* 0x000fe400000010ff */
[----:B0-----:R-:W-:Y:S01]  /*2d470*/  LEA R13, R27, R28, 0x2 ;  /* 0x0000001c1b0d7211 */ /* 0x001fe200078e10ff */
[----:B----4-:R-:W-:Y:S01]  /*2d480*/  @P2 FMUL R20, R20, 0.25 ;  /* 0x3e80000014142820 */ /* 0x010fe20000400000 */
[----:B---3--:R-:W-:-:S03]  /*2d490*/  @P2 FMUL R21, R21, 0.25 ;  /* 0x3e80000015152820 */ /* 0x008fc60000400000 */
[----:B------:R-:W-:Y:S01]  /*2d4a0*/  @!P1 FMUL R20, R20, 16777216 ;  /* 0x4b80000014149820 */ /* 0x000fe20000400000 */
[----:B------:R-:W-:-:S03]  /*2d4b0*/  @!P1 FMUL R21, R21, 16777216 ;  /* 0x4b80000015159820 */ /* 0x000fc60000400000 */
[----:B------:R-:W-:Y:S01]  /*2d4c0*/  FMUL R9, R26, R20 ;  /* 0x000000141a097220 */ /* 0x000fe20000400000 */
[----:B------:R-:W-:Y:S01]  /*2d4d0*/  @P2 FMUL R24, R24, 0.25 ;  /* 0x3e80000018182820 */ /* 0x000fe20000400000 */
[----:B------:R-:W-:Y:S01]  /*2d4e0*/  @P2 FMUL R29, R29, 0.25 ;  /* 0x3e8000001d1d2820 */ /* 0x000fe20000400000 */
[----:B------:R-:W2:Y:S01]  /*2d4f0*/  LDL.LU R20, [R1+0x8] ;  /* 0x0000080001147983 */ /* 0x000ea20000300800 */
[----:B------:R-:W-:-:S03]  /*2d500*/  FMUL R5, R26, R21 ;  /* 0x000000151a057220 */ /* 0x000fc60000400000 */
[----:B------:R-:W3:Y:S01]  /*2d510*/  LDL.LU R21, [R1+0x100] ;  /* 0x0001000001157983 */ /* 0x000ee20000300800 */
[----:B------:R-:W-:Y:S01]  /*2d520*/  @!P1 FMUL R24, R24, 16777216 ;  /* 0x4b80000018189820 */ /* 0x000fe20000400000 */
[----:B------:R-:W-:-:S03]  /*2d530*/  @!P1 FMUL R29, R29, 16777216 ;  /* 0x4b8000001d1d9820 */ /* 0x000fc60000400000 */
[C---:B------:R-:W-:Y:S01]  /*2d540*/  FMUL R24, R26.reuse, R24 ;  /* 0x000000181a187220 */ /* 0x040fe20000400000 */
[----:B------:R-:W-:Y:S02]  /*2d550*/  FMUL R26, R26, R29 ;  /* 0x0000001d1a1a7220 */ /* 0x000fe40000400000 */
[----:B------:R-:W4:Y:S04]  /*2d560*/  LDL.LU R29, [R1+0x1718] ;  /* 0x00171800011d7983 */ /* 0x000f280000300800 */
[----:B-1----:R-:W4:Y:S04]  /*2d570*/  LDL.LU R14, [R1+0x1714] ;  /* 0x00171400010e7983 */ /* 0x002f280000300800 */
[----:B------:R0:W-:Y:S04]  /*2d580*/  STL [R1+0x5c], R28 ;  /* 0x00005c1c01007387 */ /* 0x0001e80000100800 */
[----:B0-----:R-:W4:Y:S01]  /*2d590*/  LDL.LU R28, [R1+0x1710] ;  /* 0x00171000011c7983 */ /* 0x001f220000300800 */
[----:B------:R-:W0:Y:S01]  /*2d5a0*/  S2R R0, SR_TID.X ;  /* 0x0000000000007919 */ /* 0x000e220000002100 */
[----:B------:R-:W-:Y:S01]  /*2d5b0*/  F2FP.BF16.F32.PACK_AB R5, R5, R26 ;  /* 0x0000001a0505723e */ /* 0x000fe200000010ff */
[----:B------:R-:W-:Y:S01]  /*2d5c0*/  IMAD.MOV.U32 R26, RZ, RZ, R13 ;  /* 0x000000ffff1a7224 */ /* 0x000fe200078e000d */
[----:B------:R1:W-:Y:S04]  /*2d5d0*/  STL [R1+0x58], R13 ;  /* 0x0000580d01007387 */ /* 0x0003e80000100800 */
[----:B------:R-:W-:-:S02]  /*2d5e0*/  LEA R26, R27, R26, 0x2 ;  /* 0x0000001a1b1a7211 */ /* 0x000fc400078e10ff */
[----:B------:R-:W-:Y:S02]  /*2d5f0*/  F2FP.BF16.F32.PACK_AB R9, R9, R24 ;  /* 0x000000180909723e */ /* 0x000fe400000010ff */
[----:B-1----:R-:W-:Y:S02]  /*2d600*/  F2FP.BF16.F32.PACK_AB R13, R19, R23 ;  /* 0x00000017130d723e */ /* 0x002fe400000010ff */
[C---:B------:R-:W-:Y:S01]  /*2d610*/  LEA R19, R27.reuse, R26, 0x2 ;  /* 0x0000001a1b137211 */ /* 0x040fe200078e10ff */
[----:B------:R-:W-:Y:S03]  /*2d620*/  STL [R1+0x54], R26 ;  /* 0x0000541a01007387 */ /* 0x000fe60000100800 */
[----:B------:R-:W-:Y:S01]  /*2d630*/  LEA R24, R27, R19, 0x2 ;  /* 0x000000131b187211 */ /* 0x000fe200078e10ff */
[----:B------:R1:W-:Y:S01]  /*2d640*/  STL [R1+0x50], R19 ;  /* 0x0000501301007387 */ /* 0x0003e20000100800 */
[----:B------:R-:W-:-:S02]  /*2d650*/  F2FP.BF16.F32.PACK_AB R6, R6, R17 ;  /* 0x000000110606723e */ /* 0x000fc400000010ff */
[----:B------:R-:W-:Y:S02]  /*2d660*/  F2FP.BF16.F32.PACK_AB R7, R7, R3 ;  /* 0x000000030707723e */ /* 0x000fe400000010ff */
[----:B------:R-:W-:Y:S02]  /*2d670*/  F2FP.BF16.F32.PACK_AB R10, R10, R16 ;  /* 0x000000100a0a723e */ /* 0x000fe400000010ff */
[----:B0-----:R-:W-:Y:S01]  /*2d680*/  SHF.L.U32 R0, R0, 0x2, RZ ;  /* 0x0000000200007819 */ /* 0x001fe200000006ff */
[----:B-1----:R-:W4:Y:S03]  /*2d690*/  LDL.LU R19, [R1+0x10] ;  /* 0x0000100001137983 */ /* 0x002f260000300800 */
[----:B------:R-:W-:Y:S01]  /*2d6a0*/  LOP3.LUT R0, R0, 0x70, RZ, 0xc0, !PT ;  /* 0x0000007000007812 */ /* 0x000fe200078ec0ff */
[----:B------:R-:W-:Y:S01]  /*2d6b0*/  IMAD R16, R27, 0x4, R24 ;  /* 0x000000041b107824 */ /* 0x000fe200078e0218 */
[----:B------:R-:W4:Y:S01]  /*2d6c0*/  LDL.LU R3, [R1+0x1c] ;  /* 0x00001c0001037983 */ /* 0x000f220000300800 */
[----:B------:R-:W-:-:S03]  /*2d6d0*/  F2FP.BF16.F32.PACK_AB R11, R11, R2 ;  /* 0x000000020b0b723e */ /* 0x000fc600000010ff */
[----:B------:R-:W4:Y:S04]  /*2d6e0*/  LDL.LU R23, [R1+0x18] ;  /* 0x0000180001177983 */ /* 0x000f280000300800 */
[----:B------:R-:W4:Y:S01]  /*2d6f0*/  LDL R2, [R1+0x84] ;  /* 0x0000840001027983 */ /* 0x000f220000100800 */
[----:B---3--:R-:W-:-:S05]  /*2d700*/  LOP3.LUT R0, R21, R0, RZ, 0x3c, !PT ;  /* 0x0000000015007212 */ /* 0x008fca00078e3cff */
[----:B------:R0:W-:Y:S01]  /*2d710*/  STS.128 [R0+UR6], R4 ;  /* 0x0000000400007988 */ /* 0x0001e20008000c06 */
[----:B--2---:R-:W-:-:S03]  /*2d720*/  F2FP.BF16.F32.PACK_AB R15, R20, R15 ;  /* 0x0000000f140f723e */ /* 0x004fc600000010ff */
[----:B------:R1:W-:Y:S04]  /*2d730*/  STS.128 [R0+UR6+0x200], R8 ;  /* 0x0002000800007988 */ /* 0x0003e80008000c06 */
[----:B0-----:R-:W2:Y:S04]  /*2d740*/  LDL.LU R4, [R1+0x14] ;  /* 0x0000140001047983 */ /* 0x001ea80000300800 */
[----:B------:R0:W-:Y:S04]  /*2d750*/  STL [R1], R16 ;  /* 0x0000001001007387 */ /* 0x0001e80000100800 */
[----:B------:R-:W3:Y:S01]  /*2d760*/  LDL.LU R5, [R1+0x28] ;  /* 0x0000280001057983 */ /* 0x000ee20000300800 */
[----:B----4-:R-:W-:-:S03]  /*2d770*/  F2FP.BF16.F32.PACK_AB R14, R28, R14 ;  /* 0x0000000e1c0e723e */ /* 0x010fc600000010ff */
[----:B------:R-:W4:Y:S04]  /*2d780*/  LDL.LU R6, [R1+0x38] ;  /* 0x0000380001067983 */ /* 0x000f280000300800 */
[----:B------:R-:W3:Y:S04]  /*2d790*/  LDL.LU R7, [R1+0x3c] ;  /* 0x00003c0001077983 */ /* 0x000ee80000300800 */
[----:B-1----:R-:W4:Y:S04]  /*2d7a0*/  LDL.LU R8, [R1+0x20] ;  /* 0x0000200001087983 */ /* 0x002f280000300800 */
[----:B------:R-:W4:Y:S04]  /*2d7b0*/  LDL.LU R9, [R1+0x30] ;  /* 0x0000300001097983 */ /* 0x000f280000300800 */
[----:B------:R-:W3:Y:S04]  /*2d7c0*/  LDL.LU R10, [R1+0x44] ;  /* 0x00004400010a7983 */ /* 0x000ee80000300800 */
[----:B------:R-:W4:Y:S04]  /*2d7d0*/  LDL R28, [R1+0x6c] ;  /* 0x00006c00011c7983 */ /* 0x000f280000100800 */
[----:B------:R-:W4:Y:S04]  /*2d7e0*/  LDL.LU R21, [R1+0x68] ;  /* 0x0000680001157983 */ /* 0x000f280000300800 */
[----:B------:R-:W4:Y:S04]  /*2d7f0*/  LDL.LU R11, [R1+0xa8] ;  /* 0x0000a800010b7983 */ /* 0x000f280000300800 */
[----:B------:R-:W4:Y:S04]  /*2d800*/  LDL.LU R26, [R1+0x74] ;  /* 0x00007400011a7983 */ /* 0x000f280000300800 */
[----:B------:R1:W-:Y:S01]  /*2d810*/  STS.128 [R0+UR6+0x80], R12 ;  /* 0x0000800c00007988 */ /* 0x0003e20008000c06 */
[----:B------:R-:W-:-:S02]  /*2d820*/  LEA R20, R27, R16, 0x2 ;  /* 0x000000101b147211 */ /* 0x000fc400078e10ff */
[----:B0-----:R-:W-:Y:S02]  /*2d830*/  F2FP.BF16.F32.PACK_AB R16, R25, R18 ;  /* 0x000000121910723e */ /* 0x001fe400000010ff */
[----:B------:R-:W-:Y:S01]  /*2d840*/  F2FP.BF16.F32.PACK_AB R17, R29, R22 ;  /* 0x000000161d11723e */ /* 0x000fe200000010ff */
[----:B-1----:R-:W4:Y:S04]  /*2d850*/  LDL.LU R13, [R1+0xc8] ;  /* 0x0000c800010d7983 */ /* 0x002f280000300800 */
[----:B------:R-:W4:Y:S04]  /*2d860*/  LDL.LU R12, [R1+0x24] ;  /* 0x00002400010c7983 */ /* 0x000f280000300800 */
[----:B------:R-:W4:Y:S04]  /*2d870*/  LDL.LU R15, [R1+0x2c] ;  /* 0x00002c00010f7983 */ /* 0x000f280000300800 */
[----:B------:R-:W4:Y:S04]  /*2d880*/  LDL.LU R18, [R1+0x4] ;  /* 0x0000040001127983 */ /* 0x000f280000300800 */
[----:B------:R-:W4:Y:S04]  /*2d890*/  LDL.LU R25, [R1+0x40] ;  /* 0x0000400001197983 */ /* 0x000f280000300800 */
[----:B------:R-:W4:Y:S04]  /*2d8a0*/  LDL.LU R22, [R1+0xc] ;  /* 0x00000c0001167983 */ /* 0x000f280000300800 */
[----:B------:R-:W4:Y:S01]  /*2d8b0*/  LDL.LU R29, [R1+0x34] ;  /* 0x00003400011d7983 */ /* 0x000f220000300800 */
[----:B------:R-:W-:-:S03]  /*2d8c0*/  LEA R14, R27, R20, 0x2 ;  /* 0x000000141b0e7211 */ /* 0x000fc600078e10ff */
[----:B------:R-:W-:Y:S04]  /*2d8d0*/  STL [R1+0x1700], R20 ;  /* 0x0017001401007387 */ /* 0x000fe80000100800 */
[----:B------:R-:W-:Y:S01]  /*2d8e0*/  STL [R1+0x1704], R14 ;  /* 0x0017040e01007387 */ /* 0x000fe20000100800 */
[----:B--2---:R-:W-:Y:S02]  /*2d8f0*/  F2FP.BF16.F32.PACK_AB R19, R4, R19 ;  /* 0x000000130413723e */ /* 0x004fe400000010ff */
[----:B------:R-:W-:Y:S01]  /*2d900*/  F2FP.BF16.F32.PACK_AB R4, R3, R23 ;  /* 0x000000170304723e */ /* 0x000fe200000010ff */
[----:B------:R-:W-:Y:S01]  /*2d910*/  IMAD.MOV.U32 R23, RZ, RZ, 0x3dc6b27f ;  /* 0x3dc6b27fff177424 */ /* 0x000fe200078e00ff */
[----:B---3--:R-:W-:Y:S02]  /*2d920*/  F2FP.BF16.F32.PACK_AB R10, R10, R7 ;  /* 0x000000070a0a723e */ /* 0x008fe400000010ff */
[----:B----4-:R-:W-:-:S02]  /*2d930*/  F2FP.BF16.F32.PACK_AB R7, R28, R21 ;  /* 0x000000151c07723e */ /* 0x010fc400000010ff */
[----:B------:R-:W-:Y:S02]  /*2d940*/  F2FP.BF16.F32.PACK_AB R11, R11, R26 ;  /* 0x0000001a0b0b723e */ /* 0x000fe400000010ff */
[----:B------:R-:W-:Y:S02]  /*2d950*/  IADD3 R2, R2, -R13, RZ ;  /* 0x8000000d02027210 */ /* 0x000fe40007ffe0ff */
[----:B------:R-:W-:-:S04]  /*2d960*/  LEA R13, R27, R14, 0x2 ;  /* 0x0000000e1b0d7211 */ /* 0x000fc800078e10ff */
[----:B------:R-:W-:Y:S01]  /*2d970*/  LEA R3, R27, R13, 0x2 ;  /* 0x0000000d1b037211 */ /* 0x000fe200078e10ff */
[----:B------:R-:W-:Y:S01]  /*2d980*/  FADD R2, R2, -1 ;  /* 0xbf80000002027421 */ /* 0x000fe20000000000 */
[----:B------:R-:W-:Y:S01]  /*2d990*/  STL [R1+0x1708], R13 ;  /* 0x0017080d01007387 */ /* 0x000fe20000100800 */
[----:B------:R-:W-:Y:S02]  /*2d9a0*/  F2FP.BF16.F32.PACK_AB R5, R15, R5 ;  /* 0x000000050f05723e */ /* 0x000fe400000010ff */
[----:B------:R-:W-:Y:S01]  /*2d9b0*/  F2FP.BF16.F32.PACK_AB R8, R12, R8 ;  /* 0x000000080c08723e */ /* 0x000fe200000010ff */
[----:B------:R0:W-:Y:S01]  /*2d9c0*/  STL [R1+0x170c], R3 ;  /* 0x00170c0301007387 */ /* 0x0001e20000100800 */
[----:B------:R-:W-:Y:S01]  /*2d9d0*/  FFMA.FTZ R15, R2, R23, -0.16845393180847167969 ;  /* 0xbe2c7f30020f7423 */ /* 0x000fe20000010017 */
[----:B------:R-:W-:Y:S02]  /*2d9e0*/  LEA R12, R27, R3, 0x2 ;  /* 0x000000031b0c7211 */ /* 0x000fe400078e10ff */
[----:B------:R-:W-:-:S02]  /*2d9f0*/  F2FP.BF16.F32.PACK_AB R18, R22, R18 ;  /* 0x000000121612723e */ /* 0x000fc400000010ff */
[----:B------:R-:W2:Y:S04]  /*2da00*/  LDL.LU R22, [R1+0xb4] ;  /* 0x0000b40001167983 */ /* 0x000ea80000300800 */
[----:B------:R-:W3:Y:S01]  /*2da10*/  LDL.LU R23, [R1+0x114] ;  /* 0x0001140001177983 */ /* 0x000ee20000300800 */
[----:B------:R-:W-:-:S03]  /*2da20*/  F2FP.BF16.F32.PACK_AB R6, R25, R6 ;  /* 0x000000061906723e */ /* 0x000fc600000010ff */
[----:B0-----:R-:W4:Y:S01]  /*2da30*/  LDL.LU R3, [R1+0x138] ;  /* 0x0001380001037983 */ /* 0x001f220000300800 */
[----:B------:R-:W-:-:S03]  /*2da40*/  F2FP.BF16.F32.PACK_AB R9, R29, R9 ;  /* 0x000000091d09723e */ /* 0x000fc600000010ff */
[----:B------:R-:W4:Y:S04]  /*2da50*/  LDL.LU R13, [R1+0x130] ;  /* 0x00013000010d7983 */ /* 0x000f280000300800 */
[----:B------:R-:W4:Y:S04]  /*2da60*/  LDL.LU R14, [R1+0x80] ;  /* 0x00008000010e7983 */ /* 0x000f280000300800 */
[----:B------:R-:W4:Y:S04]  /*2da70*/  LDL.LU R21, [R1+0xcc] ;  /* 0x0000cc0001157983 */ /* 0x000f280000300800 */
[----:B------:R-:W4:Y:S04]  /*2da80*/  LDL.LU R20, [R1+0xd4] ;  /* 0x0000d40001147983 */ /* 0x000f280000300800 */
[----:B------:R-:W4:Y:S04]  /*2da90*/  LDL R29, [R1+0x7c] ;  /* 0x00007c00011d7983 */ /* 0x000f280000100800 */
[----:B------:R-:W4:Y:S04]  /*2daa0*/  LDL.LU R26, [R1+0xd0] ;  /* 0x0000d000011a7983 */ /* 0x000f280000300800 */
[----:B------:R0:W-:Y:S04]  /*2dab0*/  STS.128 [R0+UR6+0x280], R16 ;  /* 0x0002801000007988 */ /* 0x0001e80008000c06 */
[----:B------:R1:W-:Y:S04]  /*2dac0*/  STS.128 [R0+UR6+0x100], R4 ;  /* 0x0001000400007988 */ /* 0x0003e80008000c06 */
[----:B------:R1:W-:Y:S04]  /*2dad0*/  STS.128 [R0+UR6+0x300], R8 ;  /* 0x0003000800007988 */ /* 0x0003e80008000c06 */
[----:B0-----:R-:W2:Y:S04]  /*2dae0*/  LDL.LU R18, [R1+0xc0] ;  /* 0x0000c00001127983 */ /* 0x001ea80000300800 */
[----:B------:R-:W3:Y:S04]  /*2daf0*/  LDL.LU R17, [R1+0x110] ;  /* 0x0001100001117983 */ /* 0x000ee80000300800 */
[----:B-1----:R-:W4:Y:S04]  /*2db00*/  LDL.LU R4, [R1+0xb0] ;  /* 0x0000b00001047983 */ /* 0x002f280000300800 */
[----:B------:R-:W3:Y:S04]  /*2db10*/  LDL.LU R5, [R1+0xc4] ;  /* 0x0000c40001057983 */ /* 0x000ee80000300800 */
[----:B------:R-:W3:Y:S04]  /*2db20*/  LDL.LU R6, [R1+0x11c] ;  /* 0x00011c0001067983 */ /* 0x000ee80000300800 */
[----:B------:R-:W3:Y:S04]  /*2db30*/  LDL.LU R7, [R1+0x12c] ;  /* 0x00012c0001077983 */ /* 0x000ee80000300800 */
[----:B------:R-:W4:Y:S04]  /*2db40*/  LDL.LU R8, [R1+0xbc] ;  /* 0x0000bc0001087983 */ /* 0x000f280000300800 */
[----:B------:R-:W3:Y:S01]  /*2db50*/  LDL.LU R9, [R1+0x118] ;  /* 0x0001180001097983 */ /* 0x000ee20000300800 */
[----:B------:R-:W-:Y:S01]  /*2db60*/  FFMA.FTZ R15, R2, R15, 0.1716887056827545166 ;  /* 0x3e2fcf2a020f7423 */ /* 0x000fe2000001000f */
[----:B------:R-:W-:-:S02]  /*2db70*/  LEA R25, R27, R12, 0x2 ;  /* 0x0000000c1b197211 */ /* 0x000fc400078e10ff */
[----:B------:R-:W3:Y:S01]  /*2db80*/  LDL.LU R10, [R1+0x120] ;  /* 0x00012000010a7983 */ /* 0x000ee20000300800 */
[C---:B------:R-:W-:Y:S01]  /*2db90*/  FFMA.FTZ R15, R2.reuse, R15, -0.17900948226451873779 ;  /* 0xbe374e43020f7423 */ /* 0x040fe2000001000f */
[C---:B------:R-:W-:Y:S02]  /*2dba0*/  LEA R28, R27.reuse, R25, 0x2 ;  /* 0x000000191b1c7211 */ /* 0x040fe400078e10ff */
[----:B------:R-:W3:Y:S01]  /*2dbb0*/  LDL.LU R11, [R1+0x134] ;  /* 0x00013400010b7983 */ /* 0x000ee20000300800 */
[C---:B------:R-:W-:Y:S02]  /*2dbc0*/  FFMA.FTZ R16, R2.reuse, R15, 0.20512372255325317383 ;  /* 0x3e520bf402107423 */ /* 0x040fe4000001000f */
[----:B------:R-:W-:Y:S02]  /*2dbd0*/  IMAD R15, R27, 0x4, R28 ;  /* 0x000000041b0f7824 */ /* 0x000fe400078e021c */
[----:B------:R-:W-:-:S03]  /*2dbe0*/  FFMA.FTZ R16, R2, R16, -0.24046532809734344482 ;  /* 0xbe763c8b02107423 */ /* 0x000fc60000010010 */
[C---:B------:R-:W-:Y:S02]  /*2dbf0*/  LEA R19, R27.reuse, R15, 0x2 ;  /* 0x0000000f1b137211 */ /* 0x040fe400078e10ff */
[----:B----4-:R-:W-:Y:S02]  /*2dc00*/  F2FP.BF16.F32.PACK_AB R4, R8, R4 ;  /* 0x000000040804723e */ /* 0x010fe400000010ff */
[----:B--2---:R-:W-:Y:S02]  /*2dc10*/  F2FP.BF16.F32.PACK_AB R8, R18, R22 ;  /* 0x000000161208723e */ /* 0x004fe400000010ff */
[----:B------:R-:W-:Y:S01]  /*2dc20*/  LEA R18, R27, R19, 0x2 ;  /* 0x000000131b127211 */ /* 0x000fe200078e10ff */
[----:B------:R-:W-:Y:S01]  /*2dc30*/  FFMA.FTZ R22, R2, R16, 0.28857114911079406738 ;  /* 0x3e93bf9902167423 */ /* 0x000fe20000010010 */
[----:B---3--:R-:W-:Y:S01]  /*2dc40*/  F2FP.BF16.F32.PACK_AB R9, R9, R17 ;  /* 0x000000110909723e */ /* 0x008fe200000010ff */
[----:B------:R-:W2:Y:S01]  /*2dc50*/  LDL.LU R16, [R1+0x128] ;  /* 0x0001280001107983 */ /* 0x000ea20000300800 */
[----:B------:R-:W-:-:S03]  /*2dc60*/  LEA R17, R27, R18, 0x2 ;  /* 0x000000121b117211 */ /* 0x000fc600078e10ff */
[----:B------:R0:W-:Y:S04]  /*2dc70*/  STL.64 [R1+0x16b8], R18 ;  /* 0x0016b81201007387 */ /* 0x0001e80000100a00 */
[----:B0-----:R-:W3:Y:S04]  /*2dc80*/  LDL.LU R19, [R1+0x220] ;  /* 0x0002200001137983 */ /* 0x001ee80000300800 */
[----:B------:R-:W4:Y:S01]  /*2dc90*/  LDL.LU R18, [R1+0x124] ;  /* 0x0001240001127983 */ /* 0x000f220000300800 */
[----:B------:R-:W-:Y:S02]  /*2dca0*/  F2FP.BF16.F32.PACK_AB R5, R23, R5 ;  /* 0x000000051705723e */ /* 0x000fe400000010ff */
[----:B------:R-:W-:-:S02]  /*2dcb0*/  F2FP.BF16.F32.PACK_AB R7, R11, R7 ;  /* 0x000000070b07723e */ /* 0x000fc400000010ff */
[----:B------:R-:W-:Y:S01]  /*2dcc0*/  F2FP.BF16.F32.PACK_AB R11, R3, R13 ;  /* 0x0000000d030b723e */ /* 0x000fe200000010ff */
[----:B------:R-:W-:-:S04]  /*2dcd0*/  FFMA.FTZ R22, R2, R22, -0.36067417263984680176 ;  /* 0xbeb8aa4902167423 */ /* 0x000fc80000010016 */
[----:B------:R-:W-:-:S04]  /*2dce0*/  FFMA.FTZ R22, R2, R22, 0.48089820146560668945 ;  /* 0x3ef6384a02167423 */ /* 0x000fc80000010016 */
[----:B------:R-:W-:-:S04]  /*2dcf0*/  FFMA.FTZ R22, R2, R22, -0.72134751081466674805 ;  /* 0xbf38aa3b02167423 */ /* 0x000fc80000010016 */
[----:B------:R-:W-:Y:S01]  /*2dd00*/  FMUL R22, R2, R22 ;  /* 0x0000001602167220 */ /* 0x000fe20000400000 */
[----:B------:R-:W-:Y:S02]  /*2dd10*/  IADD3 R21, R14, -R21, RZ ;  /* 0x800000150e157210 */ /* 0x000fe40007ffe0ff */
[----:B------:R-:W-:Y:S02]  /*2dd20*/  MOV R23, 0x3dc6b27f ;  /* 0x3dc6b27f00177802 */ /* 0x000fe40000000f00 */
[----:B--2---:R-:W-:Y:S01]  /*2dd30*/  F2FP.BF16.F32.PACK_AB R10, R16, R10 ;  /* 0x0000000a100a723e */ /* 0x004fe200000010ff */
[----:B------:R-:W-:-:S05]  /*2dd40*/  IMAD R16, R27, 0x4, R17 ;  /* 0x000000041b107824 */ /* 0x000fca00078e0211 */
[----:B------:R0:W-:Y:S01]  /*2dd50*/  STL.64 [R1+0x16a8], R16 ;  /* 0x0016a81001007387 */ /* 0x0001e20000100a00 */
[----:B------:R-:W-:-:S03]  /*2dd60*/  LEA R27, R27, R16, 0x2 ;  /* 0x000000101b1b7211 */ /* 0x000fc600078e10ff */
[----:B------:R-:W2:Y:S01]  /*2dd70*/  LDL.LU R13, [R1+0x154] ;  /* 0x00015400010d7983 */ /* 0x000ea20000300800 */
[----:B0-----:R-:W0:Y:S01]  /*2dd80*/  LDC R17, c[0x0][0x278] ;  /* 0x00009e00ff117b82 */ /* 0x001e220000000800 */
[----:B----4-:R-:W-:-:S05]  /*2dd90*/  F2FP.BF16.F32.PACK_AB R6, R18, R6 ;  /* 0x000000061206723e */ /* 0x010fca00000010ff */
[----:B------:R1:W-:Y:S02]  /*2dda0*/  STS.128 [R0+UR6+0x180], R4 ;  /* 0x0001800400007988 */ /* 0x0003e40008000c06 */
[----:B-1----:R-:W-:Y:S02]  /*2ddb0*/  IADD3 R6, R29, -R20, RZ ;  /* 0x800000141d067210 */ /* 0x002fe40007ffe0ff */
[----:B------:R-:W4:Y:S04]  /*2ddc0*/  LDL.LU R20, [R1+0x150] ;  /* 0x0001500001147983 */ /* 0x000f280000300800 */
[----:B------:R-:W4:Y:S04]  /*2ddd0*/  LDL.LU R16, [R1+0x14c] ;  /* 0x00014c0001107983 */ /* 0x000f280000300800 */
[----:B------:R-:W4:Y:S04]  /*2dde0*/  LDL.LU R18, [R1+0x158] ;  /* 0x0001580001127983 */ /* 0x000f280000300800 */
[----:B------:R-:W4:Y:S04]  /*2ddf0*/  LDL.LU R3, [R1+0x84] ;  /* 0x0000840001037983 */ /* 0x000f280000300800 */
[----:B------:R0:W-:Y:S01]  /*2de00*/  STS.128 [R0+UR6+0x380], R8 ;  /* 0x0003800800007988 */ /* 0x0001e20008000c06 */
[----:B------:R-:W-:Y:S01]  /*2de10*/  FMUL R4, R2, R22 ;  /* 0x0000001602047220 */ /* 0x000fe20000400000 */
[----:B0-----:R-:W-:-:S04]  /*2de20*/  LEA R10, R17, R27, 0x2 ;  /* 0x0000001b110a7211 */ /* 0x001fc800078e10ff */
[----:B------:R-:W-:-:S04]  /*2de30*/  LEA R9, R17, R10, 0x2 ;  /* 0x0000000a11097211 */ /* 0x000fc800078e10ff */
[----:B------:R-:W-:Y:S01]  /*2de40*/  LEA R8, R17, R9, 0x2 ;  /* 0x0000000911087211 */ /* 0x000fe200078e10ff */
[----:B------:R-:W-:-:S03]  /*2de50*/  FFMA.FTZ R4, R2, 1.4426950216293334961, R4 ;  /* 0x3fb8aa3b02047823 */ /* 0x000fc60000010004 */
[----:B------:R-:W-:Y:S01]  /*2de60*/  LEA R7, R17, R8, 0x2 ;  /* 0x0000000811077211 */ /* 0x000fe200078e10ff */
[----:B------:R-:W-:Y:S01]  /*2de70*/  FADD R2, R6, -1 ;  /* 0xbf80000006027421 */ /* 0x000fe20000000000 */
[----:B---3--:R-:W-:Y:S02]  /*2de80*/  IMAD.IADD R5, R19, 0x1, -R26 ;  /* 0x0000000113057824 */ /* 0x008fe400078e0a1a */
[----:B------:R-:W-:Y:S01]  /*2de90*/  LEA R6, R17, R7, 0x2 ;  /* 0x0000000711067211 */ /* 0x000fe200078e10ff */
[----:B------:R0:W-:Y:S01]  /*2dea0*/  STL.64 [R1+0x1698], R8 ;  /* 0x0016980801007387 */ /* 0x0001e20000100a00 */
[----:B------:R-:W-:Y:S01]  /*2deb0*/  FADD R0, R21, -1 ;  /* 0xbf80000015007421 */ /* 0x000fe20000000000 */
[----:B------:R-:W-:Y:S01]  /*2dec0*/  FADD R5, R5, -1 ;  /* 0xbf80000005057421 */ /* 0x000fe20000000000 */
[-C--:B------:R-:W-:Y:S02]  /*2ded0*/  FFMA.FTZ R21, R2, R23.reuse, -0.16845393180847167969 ;  /* 0xbe2c7f3002157423 */ /* 0x080fe40000010017 */
[-C--:B------:R-:W-:Y:S01]  /*2dee0*/  FFMA.FTZ R22, R0, R23.reuse, -0.16845393180847167969 ;  /* 0xbe2c7f3000167423 */ /* 0x080fe20000010017 */
[----:B------:R-:W-:Y:S01]  /*2def0*/  FFMA.FTZ R11, R5, R23, -0.16845393180847167969 ;  /* 0xbe2c7f30050b7423 */ /* 0x000fe20000010017 */
[----:B0-----:R-:W-:Y:S01]  /*2df00*/  MOV R9, R24 ;  /* 0x0000001800097202 */ /* 0x001fe20000000f00 */
[----:B------:R-:W-:-:S05]  /*2df10*/  IMAD R24, R17, 0x4, R6 ;  /* 0x0000000411187824 */ /* 0x000fca00078e0206 */
[----:B------:R-:W-:-:S04]  /*2df20*/  LEA R23, R17, R24, 0x2 ;  /* 0x0000001811177211 */ /* 0x000fc800078e10ff */
[----:B------:R-:W-:Y:S01]  /*2df30*/  LEA R26, R17, R23, 0x2 ;  /* 0x00000017111a7211 */ /* 0x000fe200078e10ff */
[----:B------:R-:W-:Y:S04]  /*2df40*/  STL.64 [R1+0x16a0], R6 ;  /* 0x0016a00601007387 */ /* 0x000fe80000100a00 */
[----:B------:R0:W-:Y:S01]  /*2df50*/  STL.64 [R1+0x16b0], R26 ;  /* 0x0016b01a01007387 */ /* 0x0001e20000100a00 */
[----:B------:R-:W-:Y:S01]  /*2df60*/  FFMA.FTZ R21, R2, R21, 0.1716887056827545166 ;  /* 0x3e2fcf2a02157423 */ /* 0x000fe20000010015 */
[----:B------:R-:W-:Y:S02]  /*2df70*/  FFMA.FTZ R22, R0, R22, 0.1716887056827545166 ;  /* 0x3e2fcf2a00167423 */ /* 0x000fe40000010016 */
[----:B0-----:R-:W3:Y:S01]  /*2df80*/  LDL.LU R27, [R1+0x7c] ;  /* 0x00007c00011b7983 */ /* 0x001ee20000300800 */
[----:B------:R-:W-:Y:S01]  /*2df90*/  FFMA.FTZ R11, R5, R11, 0.1716887056827545166 ;  /* 0x3e2fcf2a050b7423 */ /* 0x000fe2000001000b */
[----:B------:R-:W-:Y:S01]  /*2dfa0*/  FFMA.FTZ R21, R2, R21, -0.17900948226451873779 ;  /* 0xbe374e4302157423 */ /* 0x000fe20000010015 */
[----:B------:R-:W-:Y:S01]  /*2dfb0*/  FFMA.FTZ R22, R0, R22, -0.17900948226451873779 ;  /* 0xbe374e4300167423 */ /* 0x000fe20000010016 */
[----:B------:R-:W-:Y:S01]  /*2dfc0*/  LEA R29, R17, R26, 0x2 ;  /* 0x0000001a111d7211 */ /* 0x000fe200078e10ff */
[----:B------:R-:W-:Y:S01]  /*2dfd0*/  FFMA.FTZ R11, R5, R11, -0.17900948226451873779 ;  /* 0xbe374e43050b7423 */ /* 0x000fe2000001000b */
[----:B------:R-:W-:Y:S01]  /*2dfe0*/  FFMA.FTZ R21, R2, R21, 0.20512372255325317383 ;  /* 0x3e520bf402157423 */ /* 0x000fe20000010015 */
[----:B------:R-:W-:Y:S01]  /*2dff0*/  FFMA.FTZ R22, R0, R22, 0.20512372255325317383 ;  /* 0x3e520bf400167423 */ /* 0x000fe20000010016 */
[----:B------:R-:W-:Y:S01]  /*2e000*/  LEA R8, R17, R29, 0x2 ;  /* 0x0000001d11087211 */ /* 0x000fe200078e10ff */
[----:B------:R-:W-:Y:S01]  /*2e010*/  FFMA.FTZ R11, R5, R11, 0.20512372255325317383 ;  /* 0x3e520bf4050b7423 */ /* 0x000fe2000001000b */
[----:B------:R-:W-:Y:S01]  /*2e020*/  FFMA.FTZ R21, R2, R21, -0.24046532809734344482 ;  /* 0xbe763c8b02157423 */ /* 0x000fe20000010015 */
[----:B------:R-:W-:Y:S01]  /*2e030*/  FFMA.FTZ R22, R0, R22, -0.24046532809734344482 ;  /* 0xbe763c8b00167423 */ /* 0x000fe20000010016 */
[----:B------:R-:W-:Y:S01]  /*2e040*/  LEA R6, R17, R8, 0x2 ;  /* 0x0000000811067211 */ /* 0x000fe200078e10ff */
[----:B------:R-:W-:Y:S01]  /*2e050*/  FFMA.FTZ R11, R5, R11, -0.24046532809734344482 ;  /* 0xbe763c8b050b7423 */ /* 0x000fe2000001000b */
[----:B------:R-:W-:Y:S01]  /*2e060*/  FFMA.FTZ R21, R2, R21, 0.28857114911079406738 ;  /* 0x3e93bf9902157423 */ /* 0x000fe20000010015 */
[----:B------:R-:W-:Y:S01]  /*2e070*/  FFMA.FTZ R22, R0, R22, 0.28857114911079406738 ;  /* 0x3e93bf9900167423 */ /* 0x000fe20000010016 */
[----:B------:R-:W-:Y:S01]  /*2e080*/  LEA R6, R17, R6, 0x2 ;  /* 0x0000000611067211 */ /* 0x000fe200078e10ff */
[----:B------:R-:W-:Y:S01]  /*2e090*/  FFMA.FTZ R11, R5, R11, 0.28857114911079406738 ;  /* 0x3e93bf99050b7423 */ /* 0x000fe2000001000b */
[----:B------:R-:W-:Y:S01]  /*2e0a0*/  FFMA.FTZ R21, R2, R21, -0.36067417263984680176 ;  /* 0xbeb8aa4902157423 */ /* 0x000fe20000010015 */
[----:B------:R-:W-:-:S02]  /*2e0b0*/  FFMA.FTZ R22, R0, R22, -0.36067417263984680176 ;  /* 0xbeb8aa4900167423 */ /* 0x000fc40000010016 */
[----:B------:R-:W-:Y:S01]  /*2e0c0*/  FFMA.FTZ R11, R5, R11, -0.36067417263984680176 ;  /* 0xbeb8aa49050b7423 */ /* 0x000fe2000001000b */
[----:B------:R-:W-:Y:S01]  /*2e0d0*/  FFMA.FTZ R21, R2, R21, 0.48089820146560668945 ;  /* 0x3ef6384a02157423 */ /* 0x000fe20000010015 */
[----:B------:R0:W-:Y:S01]  /*2e0e0*/  STL [R1+0x4c], R6 ;  /* 0x00004c0601007387 */ /* 0x0001e20000100800 */
[----:B------:R-:W-:-:S03]  /*2e0f0*/  FFMA.FTZ R22, R0, R22, 0.48089820146560668945 ;  /* 0x3ef6384a00167423 */ /* 0x000fc60000010016 */
[----:B------:R-:W3:Y:S01]  /*2e100*/  LDL R26, [R1+0x1558] ;  /* 0x00155800011a7983 */ /* 0x000ee20000100800 */
[----:B------:R-:W-:Y:S01]  /*2e110*/  FFMA.FTZ R11, R5, R11, 0.48089820146560668945 ;  /* 0x3ef6384a050b7423 */ /* 0x000fe2000001000b */
[----:B------:R-:W-:Y:S01]  /*2e120*/  FFMA.FTZ R21, R2, R21, -0.72134751081466674805 ;  /* 0xbf38aa3b02157423 */ /* 0x000fe20000010015 */
[----:B------:R-:W-:Y:S01]  /*2e130*/  FFMA.FTZ R22, R0, R22, -0.72134751081466674805 ;  /* 0xbf38aa3b00167423 */ /* 0x000fe20000010016 */
[----:B0-----:R-:W-:Y:S01]  /*2e140*/  LEA R6, R17, R6, 0x2 ;  /* 0x0000000611067211 */ /* 0x001fe200078e10ff */
[----:B------:R-:W-:Y:S02]  /*2e150*/  IMAD.MOV.U32 R8, RZ, RZ, R9 ;  /* 0x000000ffff087224 */ /* 0x000fe400078e0009 */
[----:B------:R-:W-:Y:S01]  /*2e160*/  FFMA.FTZ R11, R5, R11, -0.72134751081466674805 ;  /* 0xbf38aa3b050b7423 */ /* 0x000fe2000001000b */
[----:B------:R-:W-:Y:S01]  /*2e170*/  FMUL R21, R2, R21 ;  /* 0x0000001502157220 */ /* 0x000fe20000400000 */
[----:B------:R-:W-:Y:S01]  /*2e180*/  FMUL R22, R0, R22 ;  /* 0x0000001600167220 */ /* 0x000fe20000400000 */
[----:B------:R-:W-:Y:S01]  /*2e190*/  LEA R9, R17, R6, 0x2 ;  /* 0x0000000611097211 */ /* 0x000fe200078e10ff */
[----:B------:R-:W-:Y:S01]  /*2e1a0*/  FMUL R11, R5, R11 ;  /* 0x0000000b050b7220 */ /* 0x000fe20000400000 */
[----:B------:R-:W-:Y:S01]  /*2e1b0*/  FMUL R21, R2, R21 ;  /* 0x0000001502157220 */ /* 0x000fe20000400000 */
[----:B------:R-:W-:Y:S01]  /*2e1c0*/  ISETP.GE.U32.AND P6, PT, R14, 0x7f800000, PT ;  /* 0x7f8000000e00780c */ /* 0x000fe20003fc6070 */
[----:B------:R-:W-:Y:S01]  /*2e1d0*/  FMUL R22, R0, R22 ;  /* 0x0000001600167220 */ /* 0x000fe20000400000 */
[----:B------:R-:W-:Y:S01]  /*2e1e0*/  LEA R6, R17, R9, 0x2 ;  /* 0x0000000911067211 */ /* 0x000fe200078e10ff */
[----:B------:R-:W-:Y:S01]  /*2e1f0*/  FMUL R11, R5, R11 ;  /* 0x0000000b050b7220 */ /* 0x000fe20000400000 */
[----:B------:R-:W-:Y:S01]  /*2e200*/  FFMA.FTZ R21, R2, 1.4426950216293334961, R21 ;  /* 0x3fb8aa3b02157823 */ /* 0x000fe20000010015 */
[----:B------:R-:W-:Y:S01]  /*2e210*/  FFMA.FTZ R22, R0, 1.4426950216293334961, R22 ;  /* 0x3fb8aa3b00167823 */ /* 0x000fe20000010016 */
[----:B------:R-:W-:Y:S01]  /*2e220*/  LEA R2, R17, R6, 0x2 ;  /* 0x0000000611027211 */ /* 0x000fe200078e10ff */
[----:B------:R-:W-:Y:S01]  /*2e230*/  FFMA.FTZ R11, R5, 1.4426950216293334961, R11 ;  /* 0x3fb8aa3b050b7823 */ /* 0x000fe2000001000b */
[----:B------:R-:W-:Y:S01]  /*2e240*/  FSETP.NEU.AND P2, PT, R14, RZ, PT ;  /* 0x000000ff0e00720b */ /* 0x000fe20003f4d000 */
[----:B--2---:R-:W-:-:S02]  /*2e250*/  FADD R13, R13, R4 ;  /* 0x000000040d0d7221 */ /* 0x004fc40000000000 */
[----:B------:R-:W0:Y:S01]  /*2e260*/  LDC.64 R4, c[0x0][0x228] ;  /* 0x00008a00ff047b82 */ /* 0x000e220000000a00 */
[----:B----4-:R-:W-:Y:S01]  /*2e270*/  ISETP.GE.U32.AND P1, PT, R3, 0x7f800000, PT ;  /* 0x7f8000000300780c */ /* 0x010fe20003f26070 */
[----:B------:R-:W-:Y:S01]  /*2e280*/  FADD R16, R16, R21 ;  /* 0x0000001510107221 */ /* 0x000fe20000000000 */
[----:B------:R-:W-:Y:S01]  /*2e290*/  LEA R21, R17, R2, 0x2 ;  /* 0x0000000211157211 */ /* 0x000fe200078e10ff */
[----:B------:R-:W-:Y:S01]  /*2e2a0*/  FADD R20, R20, R22 ;  /* 0x0000001614147221 */ /* 0x000fe20000000000 */
[----:B------:R-:W-:Y:S01]  /*2e2b0*/  FADD R18, R18, R11 ;  /* 0x0000000b12127221 */ /* 0x000fe20000000000 */
[----:B------:R-:W2:Y:S02]  /*2e2c0*/  LDL.LU R22, [R1+0x218] ;  /* 0x0002180001167983 */ /* 0x000ea40000300800 */
[----:B------:R-:W-:Y:S06]  /*2e2d0*/  BAR.SYNC.DEFER_BLOCKING 0x0 ;  /* 0x0000000000007b1d */ /* 0x000fec0000010000 */
[----:B------:R-:W-:Y:S01]  /*2e2e0*/  @P1 IMAD.MOV.U32 R0, RZ, RZ, 0x7f800000 ;  /* 0x7f800000ff001424 */ /* 0x000fe200078e00ff */
[----:B------:R-:W-:-:S03]  /*2e2f0*/  FSETP.NEU.AND P3, PT, R3, RZ, PT ;  /* 0x000000ff0300720b */ /* 0x000fc60003f6d000 */
[----:B------:R-:W-:Y:S01]  /*2e300*/  @P1 FFMA.FTZ R13, R3, R0, +INF ;  /* 0x7f800000030d1423 */ /* 0x000fe20000010000 */
[----:B------:R1:W-:Y:S01]  /*2e310*/  STL [R1+0x24], R2 ;  /* 0x0000240201007387 */ /* 0x0003e20000100800 */
[----:B------:R-:W-:-:S03]  /*2e320*/  LEA R11, R17, R21, 0x2 ;  /* 0x00000015110b7211 */ /* 0x000fc600078e10ff */
[----:B------:R-:W4:Y:S04]  /*2e330*/  LDL.LU R3, [R1+0x170c] ;  /* 0x00170c0001037983 */ /* 0x000f280000300800 */
[----:B------:R0:W-:Y:S01]  /*2e340*/  STL [R1+0x230], R13 ;  /* 0x0002300d01007387 */ /* 0x0001e20000100800 */
[----:B-1----:R-:W-:-:S05]  /*2e350*/  @P6 MOV R2, 0x7f800000 ;  /* 0x7f80000000026802 */ /* 0x002fca0000000f00 */
[----:B------:R-:W-:Y:S01]  /*2e360*/  @P6 FFMA.FTZ R20, R14, R2, +INF ;  /* 0x7f8000000e146423 */ /* 0x000fe20000010002 */
[----:B0-----:R-:W2:Y:S04]  /*2e370*/  LDL.LU R13, [R1+0x1708] ;  /* 0x00170800010d7983 */ /* 0x001ea80000300800 */
[----:B------:R-:W-:Y:S04]  /*2e380*/  STL [R1+0x28], R21 ;  /* 0x0000281501007387 */ /* 0x000fe80000100800 */
[----:B------:R0:W-:Y:S04]  /*2e390*/  STL [R1+0x3c], R11 ;  /* 0x00003c0b01007387 */ /* 0x0001e80000100800 */
[----:B------:R-:W4:Y:S01]  /*2e3a0*/  LDL.LU R14, [R1+0x1704] ;  /* 0x00170400010e7983 */ /* 0x000f220000300800 */
[----:B---3--:R-:W-:-:S02]  /*2e3b0*/  ISETP.GE.U32.AND P4, PT, R27, 0x7f800000, PT ;  /* 0x7f8000001b00780c */ /* 0x008fc40003f86070 */
[----:B------:R-:W-:-:S11]  /*2e3c0*/  FSETP.NEU.AND P1, PT, R27, RZ, PT ;  /* 0x000000ff1b00720b */ /* 0x000fd60003f2d000 */
[----:B------:R-:W-:-:S05]  /*2e3d0*/  @P4 MOV R0, 0x7f800000 ;  /* 0x7f80000000004802 */ /* 0x000fca0000000f00 */
[----:B------:R-:W-:Y:S02]  /*2e3e0*/  @P4 FFMA.FTZ R16, R27, R0, +INF ;  /* 0x7f8000001b104423 */ /* 0x000fe40000010000 */
[----:B------:R-:W1:Y:S01]  /*2e3f0*/  S2R R27, SR_TID.X ;  /* 0x00000000001b7919 */ /* 0x000e620000002100 */
[----:B------:R-:W-:Y:S02]  /*2e400*/  ISETP.GE.U32.AND P5, PT, R19, 0x7f800000, PT ;  /* 0x7f8000001300780c */ /* 0x000fe40003fa6070 */
[----:B0-----:R-:W-:Y:S01]  /*2e410*/  LEA R11, R17, R11, 0x2 ;  /* 0x0000000b110b7211 */ /* 0x001fe200078e10ff */
[----:B------:R-:W-:Y:S01]  /*2e420*/  UIMAD UR4, UR7, UR4, URZ ;  /* 0x00000004070472a4 */ /* 0x000fe2000f8e023f */
[----:B------:R0:W-:Y:S01]  /*2e430*/  STL [R1+0x22c], R20 ;  /* 0x00022c1401007387 */ /* 0x0001e20000100800 */
[----:B------:R-:W-:Y:S02]  /*2e440*/  IMAD R2, R26, UR5, RZ ;  /* 0x000000051a027c24 */ /* 0x000fe4000f8e02ff */
[----:B------:R-:W-:Y:S01]  /*2e450*/  USHF.L.U32 UR8, UR4, 0x1, URZ ;  /* 0x0000000104087899 */ /* 0x000fe2000800063f */
[----:B0-----:R-:W3:Y:S04]  /*2e460*/  LDL.LU R20, [R1+0x1700] ;  /* 0x0017000001147983 */ /* 0x001ee80000300800 */
[----:B------:R-:W-:Y:S04]  /*2e470*/  STL [R1+0x34], R11 ;  /* 0x0000340b01007387 */ /* 0x000fe80000100800 */
[----:B------:R0:W-:Y:S01]  /*2e480*/  STL [R1+0x228], R16 ;  /* 0x0002281001007387 */ /* 0x0001e20000100800 */
[----:B------:R-:W-:Y:S01]  /*2e490*/  IMAD.HI R21, R2, 0x2, RZ ;  /* 0x0000000202157827 */ /* 0x000fe200078e02ff */
[----:B------:R-:W-:Y:S01]  /*2e4a0*/  @P5 MOV R0, 0x7f800000 ;  /* 0x7f80000000005802 */ /* 0x000fe20000000f00 */
[----:B------:R-:W-:-:S02]  /*2e4b0*/  UIMAD.WIDE UR4, UR4, 0x2, URZ ;  /* 0x00000002040478a5 */ /* 0x000fc4000f8e023f */
[----:B0-----:R-:W-:Y:S01]  /*2e4c0*/  IMAD R16, R17, 0x4, R11 ;  /* 0x0000000411107824 */ /* 0x001fe200078e020b */
[----:B------:R-:W-:-:S04]  /*2e4d0*/  SHF.L.U32 R11, R2, 0x1, RZ ;  /* 0x00000001020b7819 */ /* 0x000fc800000006ff */
[----:B------:R-:W-:Y:S01]  /*2e4e0*/  ULDC UR4, c[0x0][0x27c] ;  /* 0x00009f0000047ab9 */ /* 0x000fe20000000800 */
[----:B------:R-:W-:Y:S02]  /*2e4f0*/  IADD3 R2, P4, P6, R11, UR8, R4 ;  /* 0x000000080b027c10 */ /* 0x000fe4000fe9e004 */
[----:B------:R-:W-:Y:S01]  /*2e500*/  MOV R11, R19 ;  /* 0x00000013000b7202 */ /* 0x000fe20000000f00 */
[----:B------:R0:W-:Y:S01]  /*2e510*/  STL [R1+0x2c], R16 ;  /* 0x00002c1001007387 */ /* 0x0001e20000100800 */
[----:B-1----:R-:W-:-:S03]  /*2e520*/  SHF.R.U32.HI R26, RZ, 0x5, R27 ;  /* 0x00000005ff1a7819 */ /* 0x002fc6000001161b */
[----:B------:R-:W-:Y:S01]  /*2e530*/  @P5 FFMA.FTZ R18, R11, R0, +INF ;  /* 0x7f8000000b125423 */ /* 0x000fe20000010000 */
[----:B------:R-:W-:Y:S01]  /*2e540*/  IADD3.X R0, R21, UR5, R5, P4, P6 ;  /* 0x0000000515007c10 */ /* 0x000fe2000a7ec405 */
[----:B------:R-:W-:Y:S01]  /*2e550*/  IMAD.MOV.U32 R21, RZ, RZ, R8 ;  /* 0x000000ffff157224 */ /* 0x000fe200078e0008 */
[----:B0-----:R-:W-:Y:S02]  /*2e560*/  LEA R16, R17, R16, 0x2 ;  /* 0x0000001011107211 */ /* 0x001fe400078e10ff */
[----:B------:R-:W-:-:S03]  /*2e570*/  SGXT.U32 R26, R26, 0x2 ;  /* 0x000000021a1a781a */ /* 0x000fc60000000000 */
[----:B------:R0:W-:Y:S01]  /*2e580*/  STL [R1+0x214], R16 ;  /* 0x0002141001007387 */ /* 0x0001e20000100800 */
[----:B------:R-:W-:-:S03]  /*2e590*/  MOV R5, R21 ;  /* 0x0000001500057202 */ /* 0x000fc60000000f00 */
[----:B------:R1:W-:Y:S01]  /*2e5a0*/  STL [R1+0x224], R18 ;  /* 0x0002241201007387 */ /* 0x0003e20000100800 */
[C---:B0-----:R-:W-:Y:S01]  /*2e5b0*/  LEA R16, R17.reuse, R16, 0x2 ;  /* 0x0000001011107211 */ /* 0x041fe200078e10ff */
[----:B------:R-:W-:Y:S02]  /*2e5c0*/  IMAD R26, R26, R17, RZ ;  /* 0x000000111a1a7224 */ /* 0x000fe400078e02ff */
[----:B-1----:R-:W3:Y:S01]  /*2e5d0*/  LDL.LU R18, [R1+0x144] ;  /* 0x0001440001127983 */ /* 0x002ee20000300800 */
[----:B------:R-:W-:-:S03]  /*2e5e0*/  LEA R21, R17, R16, 0x2 ;  /* 0x0000001011157211 */ /* 0x000fc600078e10ff */
[----:B------:R-:W3:Y:S04]  /*2e5f0*/  LDL.LU R19, [R1+0x140] ;  /* 0x0001400001137983 */ /* 0x000ee80000300800 */
[----:B------:R0:W-:Y:S04]  /*2e600*/  STL [R1+0x210], R16 ;  /* 0x0002101001007387 */ /* 0x0001e80000100800 */
[----:B0-----:R-:W3:Y:S04]  /*2e610*/  LDL.LU R16, [R1+0x15c] ;  /* 0x00015c0001107983 */ /* 0x001ee80000300800 */
[----:B------:R-:W3:Y:S04]  /*2e620*/  LDL.LU R17, [R1+0x10c] ;  /* 0x00010c0001117983 */ /* 0x000ee80000300800 */
[----:B------:R0:W-:Y:S04]  /*2e630*/  STL [R1+0x21c], R21 ;  /* 0x00021c1501007387 */ /* 0x0001e80000100800 */
[----:B0-----:R-:W3:Y:S04]  /*2e640*/  LDL.LU R21, [R1+0xf8] ;  /* 0x0000f80001157983 */ /* 0x001ee80000300800 */
[----:B----4-:R0:W-:Y:S04]  /*2e650*/  STL [R1+0x16fc], R14 ;  /* 0x0016fc0e01007387 */ /* 0x0101e80000100800 */
[----:B0-----:R-:W4:Y:S04]  /*2e660*/  LDL.LU R14, [R1+0xf4] ;  /* 0x0000f400010e7983 */ /* 0x001f280000300800 */
[----:B--2---:R0:W-:Y:S04]  /*2e670*/  STL [R1+0x16f8], R13 ;  /* 0x0016f80d01007387 */ /* 0x0041e80000100800 */
[----:B0-----:R-:W2:Y:S01]  /*2e680*/  LDL.LU R13, [R1+0xfc] ;  /* 0x0000fc00010d7983 */ /* 0x001ea20000300800 */
[----:B------:R-:W-:-:S03]  /*2e690*/  LOP3.LUT R8, R22, 0x40, RZ, 0x3c, !PT ;  /* 0x0000004016087812 */ /* 0x000fc600078e3cff */
[----:B------:R-:W-:Y:S04]  /*2e6a0*/  STL [R1+0x16f4], R9 ;  /* 0x0016f40901007387 */ /* 0x000fe80000100800 */
        /* <DEDUP_REMOVED lines=9> */
[----:B------:R0:W-:Y:S04]  /*2e740*/  STL [R1+0x16cc], R24 ;  /* 0x0016cc1801007387 */ /* 0x0001e80000100800 */
[----:B0-----:R-:W4:Y:S04]  /*2e750*/  LDL.LU R24, [R1+0x108] ;  /* 0x0001080001187983 */ /* 0x001f280000300800 */
[----:B------:R-:W-:Y:S01]  /*2e760*/  STL [R1+0x16c8], R23 ;  /* 0x0016c81701007387 */ /* 0x000fe20000100800 */
[----:B------:R-:W-:-:S03]  /*2e770*/  SHF.R.U32.HI R27, RZ, 0x5, R27 ;  /* 0x00000005ff1b7819 */ /* 0x000fc6000001161b */
[----:B------:R0:W-:Y:S01]  /*2e780*/  STL [R1+0x16c4], R29 ;  /* 0x0016c41d01007387 */ /* 0x0001e20000100800 */
[----:B------:R-:W-:-:S03]  /*2e790*/  SGXT.U32 R27, R27, 0x2 ;  /* 0x000000021b1b781a */ /* 0x000fc60000000000 */
[----:B0-----:R-:W4:Y:S01]  /*2e7a0*/  LDL.LU R29, [R1+0x104] ;  /* 0x00010400011d7983 */ /* 0x001f220000300800 */
[----:B------:R-:W-:-:S03]  /*2e7b0*/  LEA R4, P4, R26, R2, 0x1 ;  /* 0x000000021a047211 */ /* 0x000fc600078808ff */
[----:B------:R0:W-:Y:S02]  /*2e7c0*/  STL [R1+0x16c0], R22 ;  /* 0x0016c01601007387 */ /* 0x0001e40000100800 */
[----:B0-----:R-:W-:Y:S02]  /*2e7d0*/  MOV R22, R5 ;  /* 0x0000000500167202 */ /* 0x001fe40000000f00 */
[----:B------:R-:W-:Y:S02]  /*2e7e0*/  LEA.HI.X.SX32 R5, R26, R0, 0x1, P4 ;  /* 0x000000001a057211 */ /* 0x000fe400020f0eff */
[----:B--2---:R-:W-:Y:S02]  /*2e7f0*/  MOV R23, R13 ;  /* 0x0000000d00177202 */ /* 0x004fe40000000f00 */
[----:B------:R-:W0:Y:S02]  /*2e800*/  LDC R13, c[0x0][0x278] ;  /* 0x00009e00ff0d7b82 */ /* 0x000e240000000800 */
[----:B0-----:R-:W-:-:S05]  /*2e810*/  IMAD R27, R27, R13, RZ ;  /* 0x0000000d1b1b7224 */ /* 0x001fca00078e02ff */
[----:B------:R-:W-:Y:S02]  /*2e820*/  LEA R27, R13, R27, 0x2 ;  /* 0x0000001b0d1b7211 */ /* 0x000fe400078e10ff */
[----:B------:R-:W2:Y:S02]  /*2e830*/  LDL.LU R13, [R1+0xf0] ;  /* 0x0000f000010d7983 */ /* 0x000ea40000300800 */
[----:B------:R-:W-:-:S04]  /*2e840*/  LEA R8, P6, R27, R2, 0x1 ;  /* 0x000000021b087211 */ /* 0x000fc800078c08ff */
[----:B------:R-:W-:Y:S01]  /*2e850*/  LEA.HI.X.SX32 R9, R27, R0, 0x1, P6 ;  /* 0x000000001b097211 */ /* 0x000fe200030f0eff */
[----:B------:R-:W-:Y:S04]  /*2e860*/  STL.64 [R1+0x208], R4 ;  /* 0x0002080401007387 */ /* 0x000fe80000100a00 */
[----:B------:R0:W-:Y:S04]  /*2e870*/  STL.64 [R1+0x200], R8 ;  /* 0x0002000801007387 */ /* 0x0001e80000100a00 */
[----:B0-----:R-:W2:Y:S04]  /*2e880*/  LDL.LU R9, [R1+0xec] ;  /* 0x0000ec0001097983 */ /* 0x001ea80000300800 */
[----:B------:R-:W2:Y:S04]  /*2e890*/  LDL.LU R3, [R1+0xe8] ;  /* 0x0000e80001037983 */ /* 0x000ea80000300800 */
[----:B------:R-:W2:Y:S04]  /*2e8a0*/  LDL.LU R12, [R1+0xe0] ;  /* 0x0000e000010c7983 */ /* 0x000ea80000300800 */
[----:B------:R-:W2:Y:S01]  /*2e8b0*/  LDL.LU R25, [R1+0xe4] ;  /* 0x0000e40001197983 */ /* 0x000ea20000300800 */
[----:B---3--:R-:W-:-:S04]  /*2e8c0*/  LEA R10, P5, R18, R2, 0x1 ;  /* 0x00000002120a7211 */ /* 0x008fc800078a08ff */
[----:B------:R-:W-:-:S05]  /*2e8d0*/  LEA.HI.X.SX32 R11, R18, R0, 0x1, P5 ;  /* 0x00000000120b7211 */ /* 0x000fca00028f0eff */
[----:B------:R0:W-:Y:S04]  /*2e8e0*/  STL.64 [R1+0x1f8], R10 ;  /* 0x0001f80a01007387 */ /* 0x0001e80000100a00 */
[----:B------:R-:W3:Y:S04]  /*2e8f0*/  LDL.LU R28, [R1+0xdc] ;  /* 0x0000dc00011c7983 */ /* 0x000ee80000300800 */
[----:B------:R-:W3:Y:S01]  /*2e900*/  LDL.LU R15, [R1+0xb8] ;  /* 0x0000b800010f7983 */ /* 0x000ee20000300800 */
[CC--:B------:R-:W-:Y:S02]  /*2e910*/  LEA R26, P6, R16.reuse, R2.reuse, 0x1 ;  /* 0x00000002101a7211 */ /* 0x0c0fe400078c08ff */
[----:B0-----:R-:W-:Y:S01]  /*2e920*/  LEA R10, P5, R17, R2, 0x1 ;  /* 0x00000002110a7211 */ /* 0x001fe200078a08ff */
[----:B------:R-:W3:Y:S01]  /*2e930*/  LDL.LU R7, [R1+0xac] ;  /* 0x0000ac0001077983 */ /* 0x000ee20000300800 */
[----:B------:R-:W-:-:S02]  /*2e940*/  LEA.HI.X.SX32 R27, R16, R0, 0x1, P6 ;  /* 0x00000000101b7211 */ /* 0x000fc400030f0eff */
[----:B------:R-:W-:Y:S01]  /*2e950*/  LEA.HI.X.SX32 R11, R17, R0, 0x1, P5 ;  /* 0x00000000110b7211 */ /* 0x000fe200028f0eff */
[----:B------:R-:W3:Y:S01]  /*2e960*/  LDL.LU R8, [R1+0x70] ;  /* 0x0000700001087983 */ /* 0x000ee20000300800 */
[----:B------:R-:W-:-:S03]  /*2e970*/  LEA R4, P4, R19, R2, 0x1 ;  /* 0x0000000213047211 */ /* 0x000fc600078808ff */
[----:B------:R-:W-:Y:S01]  /*2e980*/  STL.64 [R1+0x1e8], R26 ;  /* 0x0001e81a01007387 */ /* 0x000fe20000100a00 */
[----:B------:R-:W-:-:S03]  /*2e990*/  LEA.HI.X.SX32 R5, R19, R0, 0x1, P4 ;  /* 0x0000000013057211 */ /* 0x000fc600020f0eff */
[----:B------:R0:W-:Y:S01]  /*2e9a0*/  STL.64 [R1+0x1e0], R10 ;  /* 0x0001e00a01007387 */ /* 0x0001e20000100a00 */
[----:B----4-:R-:W-:Y:S01]  /*2e9b0*/  LEA R18, P4, R24, R2, 0x1 ;  /* 0x0000000218127211 */ /* 0x010fe200078808ff */
[----:B------:R-:W-:-:S03]  /*2e9c0*/  IMAD.MOV.U32 R17, RZ, RZ, R23 ;  /* 0x000000ffff117224 */ /* 0x000fc600078e0017 */
[----:B------:R-:W-:Y:S01]  /*2e9d0*/  LEA.HI.X.SX32 R19, R24, R0, 0x1, P4 ;  /* 0x0000000018137211 */ /* 0x000fe200020f0eff */
[----:B0-----:R-:W4:Y:S04]  /*2e9e0*/  LDL.LU R10, [R1+0x64] ;  /* 0x00006400010a7983 */ /* 0x001f280000300800 */
[----:B------:R-:W4:Y:S01]  /*2e9f0*/  LDL.LU R11, [R1+0x60] ;  /* 0x00006000010b7983 */ /* 0x000f220000300800 */
[-C--:B------:R-:W-:Y:S02]  /*2ea00*/  LEA R26, P6, R29, R2.reuse, 0x1 ;  /* 0x000000021d1a7211 */ /* 0x080fe400078c08ff */
[----:B------:R-:W-:Y:S01]  /*2ea10*/  LEA R16, P5, R23, R2, 0x1 ;  /* 0x0000000217107211 */ /* 0x000fe200078a08ff */
[----:B------:R-:W4:Y:S01]  /*2ea20*/  LDL.LU R24, [R1+0x5c] ;  /* 0x00005c0001187983 */ /* 0x000f220000300800 */
[----:B------:R-:W-:-:S03]  /*2ea30*/  LEA.HI.X.SX32 R27, R29, R0, 0x1, P6 ;  /* 0x000000001d1b7211 */ /* 0x000fc600030f0eff */
[----:B------:R-:W4:Y:S04]  /*2ea40*/  LDL.LU R23, [R1+0x58] ;  /* 0x0000580001177983 */ /* 0x000f280000300800 */
[----:B------:R0:W-:Y:S01]  /*2ea50*/  STL.64 [R1+0x1d8], R18 ;  /* 0x0001d81201007387 */ /* 0x0001e20000100a00 */
[----:B------:R-:W-:-:S03]  /*2ea60*/  LEA.HI.X.SX32 R17, R17, R0, 0x1, P5 ;  /* 0x0000000011117211 */ /* 0x000fc600028f0eff */
[----:B------:R-:W4:Y:S01]  /*2ea70*/  LDL.LU R29, [R1+0x54] ;  /* 0x00005400011d7983 */ /* 0x000f220000300800 */
[----:B0-----:R-:W-:Y:S02]  /*2ea80*/  MOV R19, R22 ;  /* 0x0000001600137202 */ /* 0x001fe40000000f00 */
[----:B------:R-:W-:Y:S01]  /*2ea90*/  LEA R18, P4, R21, R2, 0x1 ;  /* 0x0000000215127211 */ /* 0x000fe200078808ff */
[----:B------:R-:W4:Y:S04]  /*2eaa0*/  LDL.LU R22, [R1+0x50] ;  /* 0x0000500001167983 */ /* 0x000f280000300800 */
[----:B------:R0:W-:Y:S04]  /*2eab0*/  STL.64 [R1+0x1d0], R26 ;  /* 0x0001d01a01007387 */ /* 0x0001e80000100a00 */
[----:B------:R-:W-:Y:S01]  /*2eac0*/  STL.64 [R1+0x1c8], R16 ;  /* 0x0001c81001007387 */ /* 0x000fe20000100a00 */
[----:B0-----:R-:W-:-:S02]  /*2ead0*/  MOV R27, R19 ;  /* 0x00000013001b7202 */ /* 0x001fc40000000f00 */
[----:B------:R-:W-:Y:S02]  /*2eae0*/  LEA.HI.X.SX32 R19, R21, R0, 0x1, P4 ;  /* 0x0000000015137211 */ /* 0x000fe400020f0eff */
[C---:B------:R-:W-:Y:S01]  /*2eaf0*/  LEA R26, P6, R14.reuse, R2, 0x1 ;  /* 0x000000020e1a7211 */ /* 0x040fe200078c08ff */
[----:B------:R-:W4:Y:S04]  /*2eb00*/  LDL.LU R21, [R1] ;  /* 0x0000000001157983 */ /* 0x000f280000300800 */
[----:B------:R0:W-:Y:S02]  /*2eb10*/  STL.64 [R1+0x1c0], R18 ;  /* 0x0001c01201007387 */ /* 0x0001e40000100a00 */
[----:B0-----:R-:W-:Y:S02]  /*2eb20*/  MOV R19, R27 ;  /* 0x0000001b00137202 */ /* 0x001fe40000000f00 */
[----:B------:R-:W-:-:S02]  /*2eb30*/  LEA.HI.X.SX32 R27, R14, R0, 0x1, P6 ;  /* 0x000000000e1b7211 */ /* 0x000fc400030f0eff */
[----:B------:R-:W4:Y:S04]  /*2eb40*/  LDL.LU R14, [R1+0x16fc] ;  /* 0x0016fc00010e7983 */ /* 0x000f280000300800 */
[----:B------:R-:W-:Y:S01]  /*2eb50*/  STL.64 [R1+0x1b8], R26 ;  /* 0x0001b81a01007387 */ /* 0x000fe20000100a00 */
[----:B--2---:R-:W-:-:S04]  /*2eb60*/  LEA R16, P5, R13, R2, 0x1 ;  /* 0x000000020d107211 */ /* 0x004fc800078a08ff */
[----:B------:R-:W-:Y:S02]  /*2eb70*/  LEA.HI.X.SX32 R17, R13, R0, 0x1, P5 ;  /* 0x000000000d117211 */ /* 0x000fe400028f0eff */
[----:B------:R-:W2:Y:S04]  /*2eb80*/  LDL.LU R13, [R1+0x16f8] ;  /* 0x0016f800010d7983 */ /* 0x000ea80000300800 */
[----:B------:R0:W-:Y:S01]  /*2eb90*/  STL.64 [R1+0x1b0], R16 ;  /* 0x0001b01001007387 */ /* 0x0001e20000100a00 */
[-C--:B------:R-:W-:Y:S02]  /*2eba0*/  LEA R18, P4, R9, R2.reuse, 0x1 ;  /* 0x0000000209127211 */ /* 0x080fe400078808ff */
[----:B0-----:R-:W-:Y:S02]  /*2ebb0*/  MOV R17, R19 ;  /* 0x0000001300117202 */ /* 0x001fe40000000f00 */
[----:B------:R-:W-:-:S02]  /*2ebc0*/  LEA R26, P6, R3, R2, 0x1 ;  /* 0x00000002031a7211 */ /* 0x000fc400078c08ff */
[-C--:B------:R-:W-:Y:S02]  /*2ebd0*/  LEA.HI.X.SX32 R19, R9, R0.reuse, 0x1, P4 ;  /* 0x0000000009137211 */ /* 0x080fe400020f0eff */
[----:B------:R-:W-:Y:S01]  /*2ebe0*/  LEA.HI.X.SX32 R27, R3, R0, 0x1, P6 ;  /* 0x00000000031b7211 */ /* 0x000fe200030f0eff */
[----:B------:R-:W2:Y:S01]  /*2ebf0*/  LDL.LU R9, [R1+0x16f4] ;  /* 0x0016f40001097983 */ /* 0x000ea20000300800 */
[----:B------:R-:W-:-:S03]  /*2ec00*/  LEA R16, P5, R12, R2, 0x1 ;  /* 0x000000020c107211 */ /* 0x000fc600078a08ff */
[----:B------:R0:W-:Y:S04]  /*2ec10*/  STL.64 [R1+0x1a8], R18 ;  /* 0x0001a81201007387 */ /* 0x0001e80000100a00 */
[----:B------:R-:W2:Y:S04]  /*2ec20*/  LDL.LU R3, [R1+0x16f0] ;  /* 0x0016f00001037983 */ /* 0x000ea80000300800 */
[----:B------:R1:W-:Y:S01]  /*2ec30*/  STL.64 [R1+0x1a0], R26 ;  /* 0x0001a01a01007387 */ /* 0x0003e20000100a00 */
[----:B0-----:R-:W-:Y:S02]  /*2ec40*/  LEA R18, P4, R25, R2, 0x1 ;  /* 0x0000000219127211 */ /* 0x001fe400078808ff */
[----:B-1----:R-:W-:-:S02]  /*2ec50*/  MOV R27, R17 ;  /* 0x00000011001b7202 */ /* 0x002fc40000000f00 */
[-C--:B------:R-:W-:Y:S02]  /*2ec60*/  LEA.HI.X.SX32 R17, R12, R0.reuse, 0x1, P5 ;  /* 0x000000000c117211 */ /* 0x080fe400028f0eff */
[----:B------:R-:W2:Y:S01]  /*2ec70*/  LDL.LU R12, [R1+0x16ec] ;  /* 0x0016ec00010c7983 */ /* 0x000ea20000300800 */
[----:B------:R-:W-:-:S03]  /*2ec80*/  LEA.HI.X.SX32 R19, R25, R0, 0x1, P4 ;  /* 0x0000000019137211 */ /* 0x000fc600020f0eff */
[----:B------:R0:W-:Y:S04]  /*2ec90*/  STL.64 [R1+0x198], R16 ;  /* 0x0001981001007387 */ /* 0x0001e80000100a00 */
[----:B------:R-:W2:Y:S01]  /*2eca0*/  LDL.LU R25, [R1+0x16e8] ;  /* 0x0016e80001197983 */ /* 0x000ea20000300800 */
[----:B---3--:R-:W-:-:S03]  /*2ecb0*/  LEA R26, P6, R28, R2, 0x1 ;  /* 0x000000021c1a7211 */ /* 0x008fc600078c08ff */
[----:B------:R1:W-:Y:S01]  /*2ecc0*/  STL.64 [R1+0x190], R18 ;  /* 0x0001901201007387 */ /* 0x0003e20000100a00 */
[----:B0-----:R-:W-:-:S04]  /*2ecd0*/  LEA R16, P5, R15, R2, 0x1 ;  /* 0x000000020f107211 */ /* 0x001fc800078a08ff */
[-C--:B------:R-:W-:Y:S01]  /*2ece0*/  LEA.HI.X.SX32 R17, R15, R0.reuse, 0x1, P5 ;  /* 0x000000000f117211 */ /* 0x080fe200028f0eff */
[----:B-1----:R-:W-:Y:S01]  /*2ecf0*/  IMAD.MOV.U32 R19, RZ, RZ, R27 ;  /* 0x000000ffff137224 */ /* 0x002fe200078e001b */
[----:B------:R-:W-:Y:S02]  /*2ed00*/  LEA.HI.X.SX32 R27, R28, R0, 0x1, P6 ;  /* 0x000000001c1b7211 */ /* 0x000fe400030f0eff */
[----:B------:R-:W3:Y:S01]  /*2ed10*/  LDL.LU R28, [R1+0x16e4] ;  /* 0x0016e400011c7983 */ /* 0x000ee20000300800 */
[----:B------:R-:W-:-:S03]  /*2ed20*/  LEA R18, P4, R7, R2, 0x1 ;  /* 0x0000000207127211 */ /* 0x000fc600078808ff */
[----:B------:R0:W-:Y:S04]  /*2ed30*/  STL.64 [R1+0x188], R26 ;  /* 0x0001881a01007387 */ /* 0x0001e80000100a00 */
[----:B------:R-:W3:Y:S04]  /*2ed40*/  LDL.LU R15, [R1+0x16e0] ;  /* 0x0016e000010f7983 */ /* 0x000ee80000300800 */
[----:B------:R1:W-:Y:S01]  /*2ed50*/  STL.64 [R1+0x180], R16 ;  /* 0x0001801001007387 */ /* 0x0003e20000100a00 */
[----:B0-----:R-:W-:-:S04]  /*2ed60*/  LEA R26, P6, R8, R2, 0x1 ;  /* 0x00000002081a7211 */ /* 0x001fc800078c08ff */
[-C--:B------:R-:W-:Y:S02]  /*2ed70*/  LEA.HI.X.SX32 R27, R8, R0.reuse, 0x1, P6 ;  /* 0x00000000081b7211 */ /* 0x080fe400030f0eff */
[----:B-1----:R-:W-:Y:S02]  /*2ed80*/  MOV R17, R19 ;  /* 0x0000001300117202 */ /* 0x002fe40000000f00 */
[----:B------:R-:W-:Y:S02]  /*2ed90*/  LEA.HI.X.SX32 R19, R7, R0, 0x1, P4 ;  /* 0x0000000007137211 */ /* 0x000fe400020f0eff */
[----:B------:R-:W3:Y:S01]  /*2eda0*/  LDL.LU R7, [R1+0x16dc] ;  /* 0x0016dc0001077983 */ /* 0x000ee20000300800 */
[----:B----4-:R-:W-:-:S03]  /*2edb0*/  LEA R16, P5, R10, R2, 0x1 ;  /* 0x000000020a107211 */ /* 0x010fc600078a08ff */
[----:B------:R0:W-:Y:S04]  /*2edc0*/  STL.64 [R1+0x178], R18 ;  /* 0x0001781201007387 */ /* 0x0001e80000100a00 */
[----:B------:R-:W4:Y:S04]  /*2edd0*/  LDL.LU R8, [R1+0x16d8] ;  /* 0x0016d80001087983 */ /* 0x000f280000300800 */
[----:B------:R1:W-:Y:S01]  /*2ede0*/  STL.64 [R1+0x170], R26 ;  /* 0x0001701a01007387 */ /* 0x0003e20000100a00 */
[----:B0-----:R-:W-:-:S04]  /*2edf0*/  LEA R18, P4, R11, R2, 0x1 ;  /* 0x000000020b127211 */ /* 0x001fc800078808ff */
[-C--:B------:R-:W-:Y:S02]  /*2ee00*/  LEA.HI.X.SX32 R19, R11, R0.reuse, 0x1, P4 ;  /* 0x000000000b137211 */ /* 0x080fe400020f0eff */
[----:B-1----:R-:W-:Y:S02]  /*2ee10*/  MOV R27, R17 ;  /* 0x00000011001b7202 */ /* 0x002fe40000000f00 */
[----:B------:R-:W-:Y:S02]  /*2ee20*/  LEA.HI.X.SX32 R17, R10, R0, 0x1, P5 ;  /* 0x000000000a117211 */ /* 0x000fe400028f0eff */
[----:B------:R-:W4:Y:S01]  /*2ee30*/  LDL.LU R10, [R1+0x16d4] ;  /* 0x0016d400010a7983 */ /* 0x000f220000300800 */
[----:B------:R-:W-:-:S03]  /*2ee40*/  LEA R26, P6, R24, R2, 0x1 ;  /* 0x00000002181a7211 */ /* 0x000fc600078c08ff */
        /* <DEDUP_REMOVED lines=12> */
[-C--:B0-----:R-:W-:Y:S02]  /*2ef10*/  LEA R26, P6, R22, R2.reuse, 0x1 ;  /* 0x00000002161a7211 */ /* 0x081fe400078c08ff */
[----:B-1----:R-:W-:-:S02]  /*2ef20*/  LEA R16, P5, R19, R2, 0x1 ;  /* 0x0000000213107211 */ /* 0x002fc400078a08ff */
[----:B------:R-:W-:Y:S02]  /*2ef30*/  MOV R17, R19 ;  /* 0x0000001300117202 */ /* 0x000fe40000000f00 */
[-C--:B------:R-:W-:Y:S02]  /*2ef40*/  LEA.HI.X.SX32 R19, R29, R0.reuse, 0x1, P4 ;  /* 0x000000001d137211 */ /* 0x080fe400020f0eff */
[----:B------:R-:W4:Y:S01]  /*2ef50*/  LDL.LU R29, [R1+0x16c4] ;  /* 0x0016c400011d7983 */ /* 0x000f220000300800 */
[----:B------:R-:W-:-:S03]  /*2ef60*/  LEA.HI.X.SX32 R27, R22, R0, 0x1, P6 ;  /* 0x00000000161b7211 */ /* 0x000fc600030f0eff */
[----:B------:R0:W-:Y:S01]  /*2ef70*/  STL.64 [R1+0x148], R18 ;  /* 0x0001481201007387 */ /* 0x0001e20000100a00 */
[----:B------:R-:W-:-:S03]  /*2ef80*/  LEA.HI.X.SX32 R17, R17, R0, 0x1, P5 ;  /* 0x0000000011117211 */ /* 0x000fc600028f0eff */
[----:B------:R-:W4:Y:S01]  /*2ef90*/  LDL.LU R22, [R1+0x16c0] ;  /* 0x0016c00001167983 */ /* 0x000f220000300800 */
[----:B0-----:R-:W-:-:S03]  /*2efa0*/  LEA R18, P4, R21, R2, 0x1 ;  /* 0x0000000215127211 */ /* 0x001fc600078808ff */
[----:B------:R0:W-:Y:S01]  /*2efb0*/  STL.64 [R1+0x140], R26 ;  /* 0x0001401a01007387 */ /* 0x0001e20000100a00 */
[----:B------:R-:W-:-:S03]  /*2efc0*/  LEA.HI.X.SX32 R19, R21, R0, 0x1, P4 ;  /* 0x0000000015137211 */ /* 0x000fc600020f0eff */
[----:B------:R1:W-:Y:S04]  /*2efd0*/  STL.64 [R1+0x138], R16 ;  /* 0x0001381001007387 */ /* 0x0003e80000100a00 */
[----:B------:R2:W-:Y:S01]  /*2efe0*/  STL.64 [R1+0x130], R18 ;  /* 0x0001301201007387 */ /* 0x0005e20000100a00 */
[-C--:B0-----:R-:W-:Y:S02]  /*2eff0*/  LEA R26, P6, R20, R2.reuse, 0x1 ;  /* 0x00000002141a7211 */ /* 0x081fe400078c08ff */
[----:B-1----:R-:W-:Y:S02]  /*2f000*/  LEA R16, P5, R14, R2, 0x1 ;  /* 0x000000020e107211 */ /* 0x002fe400078a08ff */
[-C--:B------:R-:W-:Y:S02]  /*2f010*/  LEA.HI.X.SX32 R27, R20, R0.reuse, 0x1, P6 ;  /* 0x00000000141b7211 */ /* 0x080fe400030f0eff */
[----:B------:R-:W-:-:S03]  /*2f020*/  LEA.HI.X.SX32 R17, R14, R0, 0x1, P5 ;  /* 0x000000000e117211 */ /* 0x000fc600028f0eff */
[----:B------:R0:W-:Y:S04]  /*2f030*/  STL.64 [R1+0x128], R26 ;  /* 0x0001281a01007387 */ /* 0x0001e80000100a00 */
[----:B------:R1:W-:Y:S01]  /*2f040*/  STL.64 [R1+0x120], R16 ;  /* 0x0001201001007387 */ /* 0x0003e20000100a00 */
[----:B--2---:R-:W-:-:S04]  /*2f050*/  LEA R18, P4, R13, R2, 0x1 ;  /* 0x000000020d127211 */ /* 0x004fc800078808ff */
[----:B------:R-:W-:-:S05]  /*2f060*/  LEA.HI.X.SX32 R19, R13, R0, 0x1, P4 ;  /* 0x000000000d137211 */ /* 0x000fca00020f0eff */
[----:B------:R2:W-:Y:S01]  /*2f070*/  STL.64 [R1+0x118], R18 ;  /* 0x0001181201007387 */ /* 0x0005e20000100a00 */
[----:B0-----:R-:W-:-:S04]  /*2f080*/  LEA R26, P6, R3, R2, 0x1 ;  /* 0x00000002031a7211 */ /* 0x001fc800078c08ff */
[----:B------:R-:W-:Y:S01]  /*2f090*/  LEA.HI.X.SX32 R27, R3, R0, 0x1, P6 ;  /* 0x00000000031b7211 */ /* 0x000fe200030f0eff */
[----:B------:R-:W-:Y:S01]  /*2f0a0*/  IMAD.MOV.U32 R21, RZ, RZ, R6 ;  /* 0x000000ffff157224 */ /* 0x000fe200078e0006 */
[----:B------:R-:W-:Y:S01]  /*2f0b0*/  MOV R20, R9 ;  /* 0x0000000900147202 */ /* 0x000fe20000000f00 */
[----:B------:R-:W0:Y:S02]  /*2f0c0*/  LDC R3, c[0x0][0x278] ;  /* 0x00009e00ff037b82 */ /* 0x000e240000000800 */
[----:B------:R-:W-:Y:S01]  /*2f0d0*/  STL.64 [R1+0x110], R26 ;  /* 0x0001101a01007387 */ /* 0x000fe20000100a00 */
[----:B-1----:R-:W-:-:S04]  /*2f0e0*/  LEA R16, P5, R12, R2, 0x1 ;  /* 0x000000020c107211 */ /* 0x002fc800078a08ff */
[----:B------:R-:W-:Y:S02]  /*2f0f0*/  LEA.HI.X.SX32 R17, R12, R0, 0x1, P5 ;  /* 0x000000000c117211 */ /* 0x000fe400028f0eff */
[----:B--2---:R-:W-:-:S04]  /*2f100*/  LEA R18, P4, R25, R2, 0x1 ;  /* 0x0000000219127211 */ /* 0x004fc800078808ff */
[----:B------:R-:W-:Y:S01]  /*2f110*/  LEA.HI.X.SX32 R19, R25, R0, 0x1, P4 ;  /* 0x0000000019137211 */ /* 0x000fe200020f0eff */
[----:B------:R-:W-:Y:S04]  /*2f120*/  STL.64 [R1+0x108], R16 ;  /* 0x0001081001007387 */ /* 0x000fe80000100a00 */
[----:B------:R1:W-:Y:S04]  /*2f130*/  STL.64 [R1+0x100], R18 ;  /* 0x0001001201007387 */ /* 0x0003e80000100a00 */
[----:B-1----:R-:W2:Y:S01]  /*2f140*/  LDL.LU.64 R18, [R1+0x16b8] ;  /* 0x0016b80001127983 */ /* 0x002ea20000300a00 */
[----:B---3--:R-:W-:-:S04]  /*2f150*/  LEA R26, P6, R28, R2, 0x1 ;  /* 0x000000021c1a7211 */ /* 0x008fc800078c08ff */
[----:B------:R-:W-:Y:S02]  /*2f160*/  LEA.HI.X.SX32 R27, R28, R0, 0x1, P6 ;  /* 0x000000001c1b7211 */ /* 0x000fe400030f0eff */
[----:B------:R-:W-:-:S04]  /*2f170*/  LEA R16, P5, R15, R2, 0x1 ;  /* 0x000000020f107211 */ /* 0x000fc800078a08ff */
[----:B------:R-:W-:Y:S01]  /*2f180*/  LEA.HI.X.SX32 R17, R15, R0, 0x1, P5 ;  /* 0x000000000f117211 */ /* 0x000fe200028f0eff */
[----:B------:R1:W-:Y:S04]  /*2f190*/  STL.64 [R1+0xf8], R26 ;  /* 0x0000f81a01007387 */ /* 0x0003e80000100a00 */
[----:B-1----:R-:W3:Y:S01]  /*2f1a0*/  LDL.LU.64 R26, [R1+0x16b0] ;  /* 0x0016b000011a7983 */ /* 0x002ee20000300a00 */
[----:B------:R-:W-:Y:S02]  /*2f1b0*/  MOV R15, R7 ;  /* 0x00000007000f7202 */ /* 0x000fe40000000f00 */
[----:B----4-:R-:W-:Y:S02]  /*2f1c0*/  MOV R25, R8 ;  /* 0x0000000800197202 */ /* 0x010fe40000000f00 */
[----:B--2---:R-:W-:-:S02]  /*2f1d0*/  LEA R6, P4, R19, R2, 0x1 ;  /* 0x0000000213067211 */ /* 0x004fc400078808ff */
[----:B------:R-:W-:-:S03]  /*2f1e0*/  LEA R8, P6, R18, R2, 0x1 ;  /* 0x0000000212087211 */ /* 0x000fc600078c08ff */
[----:B------:R-:W-:Y:S01]  /*2f1f0*/  STL [R1+0xe8], R6 ;  /* 0x0000e80601007387 */ /* 0x000fe20000100800 */
[----:B------:R-:W-:-:S03]  /*2f200*/  LEA.HI.X.SX32 R15, R19, R0, 0x1, P4 ;  /* 0x00000000130f7211 */ /* 0x000fc600020f0eff */
[----:B------:R1:W-:Y:S01]  /*2f210*/  STL.64 [R1+0xf0], R16 ;  /* 0x0000f01001007387 */ /* 0x0003e20000100a00 */
[----:B------:R-:W-:Y:S02]  /*2f220*/  LEA.HI.X.SX32 R9, R18, R0, 0x1, P6 ;  /* 0x0000000012097211 */ /* 0x000fe400030f0eff */
[----:B------:R-:W-:Y:S01]  /*2f230*/  MOV R14, R6 ;  /* 0x00000006000e7202 */ /* 0x000fe20000000f00 */
[----:B-1----:R-:W2:Y:S04]  /*2f240*/  LDL.LU.64 R16, [R1+0x16a8] ;  /* 0x0016a80001107983 */ /* 0x002ea80000300a00 */
[----:B------:R-:W4:Y:S04]  /*2f250*/  LDL.LU.64 R6, [R1+0x16a0] ;  /* 0x0016a00001067983 */ /* 0x000f280000300a00 */
[----:B------:R-:W-:Y:S04]  /*2f260*/  STL [R1+0xec], R15 ;  /* 0x0000ec0f01007387 */ /* 0x000fe80000100800 */
[----:B------:R1:W-:Y:S04]  /*2f270*/  STL.64 [R1+0xe0], R8 ;  /* 0x0000e00801007387 */ /* 0x0003e80000100a00 */
[----:B-1----:R-:W4:Y:S01]  /*2f280*/  LDL.LU.64 R8, [R1+0x1698] ;  /* 0x0016980001087983 */ /* 0x002f220000300a00 */
[----:B------:R-:W-:-:S02]  /*2f290*/  MOV R19, R13 ;  /* 0x0000000d00137202 */ /* 0x000fc40000000f00 */
[CC--:B--2---:R-:W-:Y:S02]  /*2f2a0*/  LEA R12, P5, R17.reuse, R2.reuse, 0x1 ;  /* 0x00000002110c7211 */ /* 0x0c4fe400078a08ff */
[----:B------:R-:W-:Y:S02]  /*2f2b0*/  LEA R14, P4, R16, R2, 0x1 ;  /* 0x00000002100e7211 */ /* 0x000fe400078808ff */
[----:B------:R-:W-:Y:S01]  /*2f2c0*/  MOV R18, R12 ;  /* 0x0000000c00127202 */ /* 0x000fe20000000f00 */
[----:B------:R3:W-:Y:S01]  /*2f2d0*/  STL [R1+0xd8], R12 ;  /* 0x0000d80c01007387 */ /* 0x0007e20000100800 */
[----:B------:R-:W-:Y:S02]  /*2f2e0*/  LEA.HI.X.SX32 R19, R17, R0, 0x1, P5 ;  /* 0x0000000011137211 */ /* 0x000fe400028f0eff */
[----:B------:R-:W-:Y:S02]  /*2f2f0*/  LEA R18, P5, R10, R2, 0x1 ;  /* 0x000000020a127211 */ /* 0x000fe400078a08ff */
[----:B------:R-:W-:Y:S01]  /*2f300*/  LEA.HI.X.SX32 R15, R16, R0, 0x1, P4 ;  /* 0x00000000100f7211 */ /* 0x000fe200020f0eff */
[----:B------:R1:W-:Y:S01]  /*2f310*/  STL [R1+0xdc], R19 ;  /* 0x0000dc1301007387 */ /* 0x0003e20000100800 */
[----:B---3--:R-:W-:-:S04]  /*2f320*/  LEA R12, P6, R27, R2, 0x1 ;  /* 0x000000021b0c7211 */ /* 0x008fc800078c08ff */
[-C--:B------:R-:W-:Y:S02]  /*2f330*/  LEA.HI.X.SX32 R13, R27, R0.reuse, 0x1, P6 ;  /* 0x000000001b0d7211 */ /* 0x080fe400030f0eff */
[----:B-1----:R-:W-:Y:S02]  /*2f340*/  LEA.HI.X.SX32 R19, R10, R0, 0x1, P5 ;  /* 0x000000000a137211 */ /* 0x002fe400028f0eff */
[C---:B----4-:R-:W-:Y:S01]  /*2f350*/  LEA R16, P4, R9.reuse, R2, 0x1 ;  /* 0x0000000209107211 */ /* 0x050fe200078808ff */
[----:B------:R-:W-:Y:S03]  /*2f360*/  STL.64 [R1+0xd0], R14 ;  /* 0x0000d00e01007387 */ /* 0x000fe60000100a00 */
[----:B------:R-:W-:Y:S01]  /*2f370*/  LEA.HI.X.SX32 R17, R9, R0, 0x1, P4 ;  /* 0x0000000009117211 */ /* 0x000fe200020f0eff */
[----:B------:R1:W-:Y:S04]  /*2f380*/  STL.64 [R1+0xc8], R12 ;  /* 0x0000c80c01007387 */ /* 0x0003e80000100a00 */
[----:B------:R2:W-:Y:S04]  /*2f390*/  STL.64 [R1+0xc0], R18 ;  /* 0x0000c01201007387 */ /* 0x0005e80000100a00 */
[----:B------:R3:W-:Y:S01]  /*2f3a0*/  STL.64 [R1+0xb8], R16 ;  /* 0x0000b81001007387 */ /* 0x0007e20000100a00 */
[----:B-1----:R-:W-:-:S02]  /*2f3b0*/  LEA R12, P6, R8, R2, 0x1 ;  /* 0x00000002080c7211 */ /* 0x002fc400078c08ff */
[C---:B--2---:R-:W-:Y:S02]  /*2f3c0*/  LEA R18, P5, R7.reuse, R2, 0x1 ;  /* 0x0000000207127211 */ /* 0x044fe400078a08ff */
[----:B------:R-:W-:Y:S02]  /*2f3d0*/  LEA.HI.X.SX32 R13, R8, R0, 0x1, P6 ;  /* 0x00000000080d7211 */ /* 0x000fe400030f0eff */
[C---:B---3--:R-:W-:Y:S02]  /*2f3e0*/  LEA R16, P4, R6.reuse, R2, 0x1 ;  /* 0x0000000206107211 */ /* 0x048fe400078808ff */
[-C--:B------:R-:W-:Y:S02]  /*2f3f0*/  LEA.HI.X.SX32 R19, R7, R0.reuse, 0x1, P5 ;  /* 0x0000000007137211 */ /* 0x080fe400028f0eff */
[----:B------:R-:W-:Y:S01]  /*2f400*/  LEA.HI.X.SX32 R17, R6, R0, 0x1, P4 ;  /* 0x0000000006117211 */ /* 0x000fe200020f0eff */
[----:B------:R-:W-:Y:S04]  /*2f410*/  STL [R1+0x1690], R11 ;  /* 0x0016900b01007387 */ /* 0x000fe80000100800 */
[----:B------:R1:W-:Y:S04]  /*2f420*/  STL.64 [R1+0xb0], R12 ;  /* 0x0000b00c01007387 */ /* 0x0003e80000100a00 */
[----:B------:R-:W-:Y:S04]  /*2f430*/  STL.64 [R1+0xa8], R18 ;  /* 0x0000a81201007387 */ /* 0x000fe80000100a00 */
[----:B------:R-:W-:Y:S04]  /*2f440*/  STL.64 [R1+0xa0], R16 ;  /* 0x0000a01001007387 */ /* 0x000fe80000100a00 */
[----:B------:R-:W2:Y:S01]  /*2f450*/  LDS.128 R16, [R22+UR6] ;  /* 0x0000000616107984 */ /* 0x000ea20008000c00 */
[----:B-1----:R-:W-:-:S02]  /*2f460*/  LEA R12, P6, R24, R2, 0x1 ;  /* 0x00000002180c7211 */ /* 0x002fc400078c08ff */
[C---:B------:R-:W-:Y:S02]  /*2f470*/  LEA R10, P5, R23.reuse, R2, 0x1 ;  /* 0x00000002170a7211 */ /* 0x040fe400078a08ff */
[-C--:B------:R-:W-:Y:S02]  /*2f480*/  LEA.HI.X.SX32 R13, R24, R0.reuse, 0x1, P6 ;  /* 0x00000000180d7211 */ /* 0x080fe400030f0eff */
[----:B------:R-:W-:-:S03]  /*2f490*/  LEA.HI.X.SX32 R11, R23, R0, 0x1, P5 ;  /* 0x00000000170b7211 */ /* 0x000fc600028f0eff */
[----:B------:R-:W-:Y:S04]  /*2f4a0*/  STL.64 [R1+0x98], R12 ;  /* 0x0000980c01007387 */ /* 0x000fe80000100a00 */
[----:B------:R-:W-:Y:S04]  /*2f4b0*/  STL.64 [R1+0x90], R10 ;  /* 0x0000900a01007387 */ /* 0x000fe80000100a00 */
[----:B--2---:R-:W-:Y:S04]  /*2f4c0*/  STL.64 [R1+0x10], R16 ;  /* 0x0000101001007387 */ /* 0x004fe80000100a00 */
[----:B------:R1:W-:Y:S02]  /*2f4d0*/  STL.64 [R1+0x18], R18 ;  /* 0x0000181201007387 */ /* 0x0003e40000100a00 */
[----:B-1----:R-:W-:-:S02]  /*2f4e0*/  MOV R18, R4 ;  /* 0x0000000400127202 */ /* 0x002fc40000000f00 */
[----:B------:R-:W-:Y:S02]  /*2f4f0*/  MOV R19, R5 ;  /* 0x0000000500137202 */ /* 0x000fe40000000f00 */
[----:B------:R-:W1:Y:S01]  /*2f500*/  LDS.128 R4, [R25+UR6] ;  /* 0x0000000619047984 */ /* 0x000e620008000c00 */
[----:B------:R-:W-:-:S04]  /*2f510*/  LEA R8, P4, R26, R2, 0x1 ;  /* 0x000000021a087211 */ /* 0x000fc800078808ff */
[----:B------:R-:W-:Y:S01]  /*2f520*/  LEA.HI.X.SX32 R9, R26, R0, 0x1, P4 ;  /* 0x000000001a097211 */ /* 0x000fe200020f0eff */
[----:B-1----:R-:W-:Y:S04]  /*2f530*/  STL [R1+0x1680], R4 ;  /* 0x0016800401007387 */ /* 0x002fe80000100800 */
[----:B------:R-:W-:Y:S04]  /*2f540*/  STL [R1+0x1660], R5 ;  /* 0x0016600501007387 */ /* 0x000fe80000100800 */
[----:B------:R-:W-:Y:S04]  /*2f550*/  STL [R1+0x15b8], R7 ;  /* 0x0015b80701007387 */ /* 0x000fe80000100800 */
[----:B------:R-:W-:Y:S04]  /*2f560*/  STL.64 [R1+0x88], R8 ;  /* 0x0000880801007387 */ /* 0x000fe80000100a00 */
[----:B------:R-:W1:Y:S04]  /*2f570*/  LDS.128 R8, [R22+UR6+0x400] ;  /* 0x0004000616087984 */ /* 0x000e680008000c00 */
[----:B-1----:R-:W-:Y:S04]  /*2f580*/  STL [R1+0x4], R9 ;  /* 0x0000040901007387 */ /* 0x002fe80000100800 */
[----:B------:R1:W-:Y:S04]  /*2f590*/  STL [R1+0xc], R11 ;  /* 0x00000c0b01007387 */ /* 0x0003e80000100800 */
[----:B-1----:R-:W2:Y:S01]  /*2f5a0*/  LDL.LU R11, [R1+0x1690] ;  /* 0x00169000010b7983 */ /* 0x002ea20000300800 */
[----:B------:R-:W-:-:S02]  /*2f5b0*/  MOV R5, R8 ;  /* 0x0000000800057202 */ /* 0x000fc40000000f00 */
[----:B------:R-:W-:-:S03]  /*2f5c0*/  MOV R7, R10 ;  /* 0x0000000a00077202 */ /* 0x000fc60000000f00 */
[----:B------:R-:W-:Y:S04]  /*2f5d0*/  STL [R1+0x1684], R5 ;  /* 0x0016840501007387 */ /* 0x000fe80000100800 */
[----:B------:R2:W-:Y:S01]  /*2f5e0*/  STL.64 [R1+0x15f0], R6 ;  /* 0x0015f00601007387 */ /* 0x0005e20000100a00 */
[----:B------:R-:W-:Y:S02]  /*2f5f0*/  IMAD.MOV.U32 R15, RZ, RZ, R20 ;  /* 0x000000ffff0f7224 */ /* 0x000fe400078e0014 */
[----:B------:R-:W1:Y:S01]  /*2f600*/  LDC R20, c[0x0][0x278] ;  /* 0x00009e00ff147b82 */ /* 0x000e620000000800 */
[----:B------:R-:W-:Y:S02]  /*2f610*/  MOV R14, R21 ;  /* 0x00000015000e7202 */ /* 0x000fe40000000f00 */
[----:B------:R-:W-:-:S04]  /*2f620*/  LEA R12, P6, R29, R2, 0x1 ;  /* 0x000000021d0c7211 */ /* 0x000fc800078c08ff */
[----:B------:R-:W-:Y:S01]  /*2f630*/  LEA.HI.X.SX32 R13, R29, R0, 0x1, P6 ;  /* 0x000000001d0d7211 */ /* 0x000fe200030f0eff */
[----:B0-----:R-:W-:Y:S01]  /*2f640*/  IMAD R23, R3, 0x4, R29 ;  /* 0x0000000403177824 */ /* 0x001fe200078e021d */
[----:B-1----:R-:W-:-:S04]  /*2f650*/  LEA R21, R20, R29, 0x2 ;  /* 0x0000001d14157211 */ /* 0x002fc800078e10ff */
[----:B------:R-:W-:-:S04]  /*2f660*/  LEA R21, R20, R21, 0x2 ;  /* 0x0000001514157211 */ /* 0x000fc800078e10ff */
[C---:B------:R-:W-:Y:S02]  /*2f670*/  LEA R21, R20.reuse, R21, 0x2 ;  /* 0x0000001514157211 */ /* 0x040fe400078e10ff */
[----:B--2---:R-:W-:Y:S02]  /*2f680*/  MOV R6, R11 ;  /* 0x0000000b00067202 */ /* 0x004fe40000000f00 */
[----:B------:R-:W0:Y:S04]  /*2f690*/  LDS.128 R8, [R25+UR6+0x400] ;  /* 0x0004000619087984 */ /* 0x000e280008000c00 */
[----:B0-----:R0:W-:Y:S04]  /*2f6a0*/  STL [R1+0x168c], R8 ;  /* 0x00168c0801007387 */ /* 0x0011e80000100800 */
[----:B0-----:R-:W2:Y:S01]  /*2f6b0*/  LDL.LU R8, [R1+0x4c] ;  /* 0x00004c0001087983 */ /* 0x001ea20000300800 */
[----:B------:R-:W-:-:S03]  /*2f6c0*/  LEA R21, R20, R21, 0x2 ;  /* 0x0000001514157211 */ /* 0x000fc600078e10ff */
[----:B------:R0:W-:Y:S01]  /*2f6d0*/  STL [R1+0x1688], R9 ;  /* 0x0016880901007387 */ /* 0x0001e20000100800 */
[----:B------:R-:W-:-:S03]  /*2f6e0*/  MOV R28, R21 ;  /* 0x00000015001c7202 */ /* 0x000fc60000000f00 */
[----:B------:R-:W-:Y:S01]  /*2f6f0*/  STL.64 [R1+0x15e0], R10 ;  /* 0x0015e00a01007387 */ /* 0x000fe20000100a00 */
[----:B------:R-:W-:Y:S02]  /*2f700*/  LEA R24, R3, R29, 0x2 ;  /* 0x0000001d03187211 */ /* 0x000fe400078e10ff */
[----:B------:R-:W-:Y:S01]  /*2f710*/  MOV R21, R15 ;  /* 0x0000000f00157202 */ /* 0x000fe20000000f00 */
[----:B0-----:R-:W3:Y:S01]  /*2f720*/  LDL.LU R9, [R1+0x24] ;  /* 0x0000240001097983 */ /* 0x001ee20000300800 */
[----:B------:R-:W-:-:S03]  /*2f730*/  MOV R29, R14 ;  /* 0x0000000e001d7202 */ /* 0x000fc60000000f00 */
[----:B------:R-:W4:Y:S04]  /*2f740*/  LDL.LU R5, [R1+0x28] ;  /* 0x0000280001057983 */ /* 0x000f280000300800 */
[----:B------:R-:W-:Y:S04]  /*2f750*/  STL.64 [R1+0x80], R12 ;  /* 0x0000800c01007387 */ /* 0x000fe80000100a00 */
[----:B------:R-:W0:Y:S01]  /*2f760*/  LDS.128 R12, [R22+UR6+0x800] ;  /* 0x00080006160c7984 */ /* 0x000e220008000c00 */
[----:B------:R-:W-:-:S03]  /*2f770*/  IMAD R24, R3, 0x4, R24 ;  /* 0x0000000403187824 */ /* 0x000fc600078e0218 */
[----:B------:R-:W4:Y:S04]  /*2f780*/  LDL.LU R4, [R1+0x3c] ;  /* 0x00003c0001047983 */ /* 0x000f280000300800 */
[----:B------:R-:W4:Y:S04]  /*2f790*/  LDL.LU R3, [R1+0x2c] ;  /* 0x00002c0001037983 */ /* 0x000f280000300800 */
[----:B------:R-:W4:Y:S04]  /*2f7a0*/  LDL.LU R7, [R1+0x210] ;  /* 0x0002100001077983 */ /* 0x000f280000300800 */
[----:B0-----:R0:W-:Y:S02]  /*2f7b0*/  STL.64 [R1+0x1678], R12 ;  /* 0x0016780c01007387 */ /* 0x0011e40000100a00 */
[----:B0-----:R-:W-:Y:S01]  /*2f7c0*/  MOV R12, R18 ;  /* 0x00000012000c7202 */ /* 0x001fe20000000f00 */
[----:B------:R-:W-:-:S02]  /*2f7d0*/  IMAD.MOV.U32 R13, RZ, RZ, R19 ;  /* 0x000000ffff0d7224 */ /* 0x000fc400078e0013 */
[----:B------:R-:W0:Y:S04]  /*2f7e0*/  LDS.128 R16, [R25+UR6+0x800] ;  /* 0x0008000619107984 */ /* 0x000e280008000c00 */
[----:B------:R1:W-:Y:S04]  /*2f7f0*/  STL.64 [R1+0x15d8], R14 ;  /* 0x0015d80e01007387 */ /* 0x0003e80000100a00 */
[----:B-1----:R-:W4:Y:S04]  /*2f800*/  LDL.LU R14, [R1+0x21c] ;  /* 0x00021c00010e7983 */ /* 0x002f280000300800 */
[----:B0-----:R0:W-:Y:S01]  /*2f810*/  STL.64 [R1+0x15d0], R18 ;  /* 0x0015d01201007387 */ /* 0x0011e20000100a00 */
[----:B--2---:R-:W-:-:S05]  /*2f820*/  LEA R10, P6, R8, R2, 0x1 ;  /* 0x00000002080a7211 */ /* 0x004fca00078c08ff */
[----:B------:R-:W-:Y:S04]  /*2f830*/  STL [R1+0x68], R10 ;  /* 0x0000680a01007387 */ /* 0x000fe80000100800 */
[----:B0-----:R0:W2:Y:S01]  /*2f840*/  LDL.64 R18, [R1+0x68] ;  /* 0x0000680001127983 */ /* 0x0010a20000100a00 */
[-C--:B------:R-:W-:Y:S02]  /*2f850*/  LEA R20, P5, R23, R2.reuse, 0x1 ;  /* 0x0000000217147211 */ /* 0x080fe400078a08ff */
[----:B------:R-:W-:-:S04]  /*2f860*/  LEA R26, P4, R24, R2, 0x1 ;  /* 0x00000002181a7211 */ /* 0x000fc800078808ff */
[-C--:B------:R-:W-:Y:S02]  /*2f870*/  LEA.HI.X.SX32 R27, R24, R0.reuse, 0x1, P4 ;  /* 0x00000000181b7211 */ /* 0x080fe400020f0eff */
[----:B--2---:R-:W-:Y:S02]  /*2f880*/  MOV R19, R21 ;  /* 0x0000001500137202 */ /* 0x004fe40000000f00 */
[----:B------:R-:W-:-:S05]  /*2f890*/  LEA.HI.X.SX32 R21, R23, R0, 0x1, P5 ;  /* 0x0000000017157211 */ /* 0x000fca00028f0eff */
[----:B------:R-:W-:Y:S04]  /*2f8a0*/  STL.64 [R1+0x78], R20 ;  /* 0x0000781401007387 */ /* 0x000fe80000100a00 */
[----:B------:R-:W1:Y:S04]  /*2f8b0*/  LDS.128 R20, [R22+UR6+0xc00] ;  /* 0x000c000616147984 */ /* 0x000e680008000c00 */
[----:B-1----:R1:W-:Y:S04]  /*2f8c0*/  STL.64 [R1+0x1670], R20 ;  /* 0x0016701401007387 */ /* 0x0023e80000100a00 */
[----:B-1----:R-:W2:Y:S04]  /*2f8d0*/  LDL.LU R20, [R1+0x34] ;  /* 0x0000340001147983 */ /* 0x002ea80000300800 */
[----:B------:R-:W2:Y:S04]  /*2f8e0*/  LDL.LU R21, [R1+0x214] ;  /* 0x0002140001157983 */ /* 0x000ea80000300800 */
[----:B------:R1:W-:Y:S04]  /*2f8f0*/  STL.64 [R1+0x15c8], R22 ;  /* 0x0015c81601007387 */ /* 0x0003e80000100a00 */
[----:B------:R-:W2:Y:S04]  /*2f900*/  LDL.LU R15, [R1+0x10] ;  /* 0x00001000010f7983 */ /* 0x000ea80000300800 */
[----:B------:R-:W-:Y:S04]  /*2f910*/  STL.64 [R1+0x70], R26 ;  /* 0x0000701a01007387 */ /* 0x000fe80000100a00 */
[----:B------:R-:W0:Y:S01]  /*2f920*/  LDS.128 R24, [R25+UR6+0xc00] ;  /* 0x000c000619187984 */ /* 0x000e220008000c00 */
[----:B-1----:R-:W-:-:S02]  /*2f930*/  LEA R22, P4, R19, R2, 0x1 ;  /* 0x0000000213167211 */ /* 0x002fc400078808ff */
[----:B------:R-:W-:Y:S02]  /*2f940*/  MOV R23, R19 ;  /* 0x0000001300177202 */ /* 0x000fe40000000f00 */
[----:B------:R-:W-:Y:S02]  /*2f950*/  LEA.HI.X.SX32 R19, R8, R0, 0x1, P6 ;  /* 0x0000000008137211 */ /* 0x000fe400030f0eff */
[CC--:B------:R-:W-:Y:S02]  /*2f960*/  LEA R10, P5, R28.reuse, R2.reuse, 0x1 ;  /* 0x000000021c0a7211 */ /* 0x0c0fe400078a08ff */
[----:B------:R-:W-:Y:S02]  /*2f970*/  LEA R18, P6, R29, R2, 0x1 ;  /* 0x000000021d127211 */ /* 0x000fe400078c08ff */
[-C--:B------:R-:W-:Y:S02]  /*2f980*/  LEA.HI.X.SX32 R11, R28, R0.reuse, 0x1, P5 ;  /* 0x000000001c0b7211 */ /* 0x080fe400028f0eff */
[----:B------:R-:W-:-:S02]  /*2f990*/  LEA.HI.X.SX32 R23, R23, R0, 0x1, P4 ;  /* 0x0000000017177211 */ /* 0x000fc400020f0eff */
[----:B---3--:R-:W-:Y:S01]  /*2f9a0*/  LEA R28, P5, R9, R2, 0x1 ;  /* 0x00000002091c7211 */ /* 0x008fe200078a08ff */
[----:B0-----:R-:W-:Y:S04]  /*2f9b0*/  STL.64 [R1+0x15c0], R26 ;  /* 0x0015c01a01007387 */ /* 0x001fe80000100a00 */
[----:B------:R-:W3:Y:S04]  /*2f9c0*/  LDL.LU R8, [R1+0x168c] ;  /* 0x00168c0001087983 */ /* 0x000ee80000300800 */
[----:B------:R0:W-:Y:S04]  /*2f9d0*/  STL [R1+0x6c], R19 ;  /* 0x00006c1301007387 */ /* 0x0001e80000100800 */
[----:B------:R1:W-:Y:S01]  /*2f9e0*/  STL.64 [R1+0x60], R10 ;  /* 0x0000600a01007387 */ /* 0x0003e20000100a00 */
[----:B0-----:R-:W-:-:S04]  /*2f9f0*/  MOV R19, R29 ;  /* 0x0000001d00137202 */ /* 0x001fc80000000f00 */
[-C--:B------:R-:W-:Y:S01]  /*2fa00*/  LEA.HI.X.SX32 R19, R19, R0.reuse, 0x1, P6 ;  /* 0x0000000013137211 */ /* 0x080fe200030f0eff */
[----:B-1----:R-:W3:Y:S01]  /*2fa10*/  LDL.LU.64 R10, [R1+0x200] ;  /* 0x00020000010a7983 */ /* 0x002ee20000300a00 */
[----:B------:R-:W-:-:S03]  /*2fa20*/  LEA.HI.X.SX32 R29, R9, R0, 0x1, P5 ;  /* 0x00000000091d7211 */ /* 0x000fc600028f0eff */
[----:B------:R-:W3:Y:S04]  /*2fa30*/  LDL.LU.64 R26, [R1+0x1f8] ;  /* 0x0001f800011a7983 */ /* 0x000ee80000300a00 */
[----:B------:R4:W-:Y:S04]  /*2fa40*/  STL.64 [R1+0x58], R22 ;  /* 0x0000581601007387 */ /* 0x0009e80000100a00 */
[----:B------:R0:W-:Y:S04]  /*2fa50*/  STL.64 [R1+0x50], R18 ;  /* 0x0000501201007387 */ /* 0x0001e80000100a00 */
[----:B------:R-:W3:Y:S01]  /*2fa60*/  LDL.LU R9, [R1+0x1688] ;  /* 0x0016880001097983 */ /* 0x000ee20000300800 */
[----:B----4-:R-:W-:-:S02]  /*2fa70*/  LEA R22, P4, R5, R2, 0x1 ;  /* 0x0000000205167211 */ /* 0x010fc400078808ff */
[C---:B0-----:R-:W-:Y:S02]  /*2fa80*/  LEA R18, P6, R4.reuse, R2, 0x1 ;  /* 0x0000000204127211 */ /* 0x041fe400078c08ff */
[-C--:B------:R-:W-:Y:S01]  /*2fa90*/  LEA.HI.X.SX32 R23, R5, R0.reuse, 0x1, P4 ;  /* 0x0000000005177211 */ /* 0x080fe200020f0eff */
[----:B------:R-:W-:Y:S01]  /*2faa0*/  STL.64 [R1+0x48], R28 ;  /* 0x0000481c01007387 */ /* 0x000fe20000100a00 */
[----:B------:R-:W-:-:S03]  /*2fab0*/  LEA.HI.X.SX32 R19, R4, R0, 0x1, P6 ;  /* 0x0000000004137211 */ /* 0x000fc600030f0eff */
[----:B------:R-:W4:Y:S04]  /*2fac0*/  LDL.LU R5, [R1+0x1684] ;  /* 0x0016840001057983 */ /* 0x000f280000300800 */
[----:B------:R0:W-:Y:S04]  /*2fad0*/  STL.64 [R1+0x40], R22 ;  /* 0x0000401601007387 */ /* 0x0001e80000100a00 */
[----:B------:R-:W3:Y:S04]  /*2fae0*/  LDL.LU R4, [R1+0x1680] ;  /* 0x0016800001047983 */ /* 0x000ee80000300800 */
[----:B------:R1:W-:Y:S01]  /*2faf0*/  STL.64 [R1+0x38], R18 ;  /* 0x0000381201007387 */ /* 0x0003e20000100a00 */
[----:B0-----:R-:W-:-:S04]  /*2fb00*/  LEA R22, P4, R3, R2, 0x1 ;  /* 0x0000000203167211 */ /* 0x001fc800078808ff */
[----:B------:R-:W-:Y:S02]  /*2fb10*/  LEA.HI.X.SX32 R23, R3, R0, 0x1, P4 ;  /* 0x0000000003177211 */ /* 0x000fe400020f0eff */
[----:B--2---:R-:W-:-:S04]  /*2fb20*/  LEA R28, P5, R20, R2, 0x1 ;  /* 0x00000002141c7211 */ /* 0x004fc800078a08ff */
[----:B------:R-:W-:Y:S02]  /*2fb30*/  LEA.HI.X.SX32 R29, R20, R0, 0x1, P5 ;  /* 0x00000000141d7211 */ /* 0x000fe400028f0eff */
[----:B-1----:R-:W-:-:S03]  /*2fb40*/  LEA R18, P6, R21, R2, 0x1 ;  /* 0x0000000215127211 */ /* 0x002fc600078c08ff */
[----:B------:R0:W-:Y:S01]  /*2fb50*/  STL.64 [R1+0x30], R28 ;  /* 0x0000301c01007387 */ /* 0x0001e20000100a00 */
[----:B------:R-:W-:Y:S02]  /*2fb60*/  LEA.HI.X.SX32 R19, R21, R0, 0x1, P6 ;  /* 0x0000000015137211 */ /* 0x000fe400030f0eff */
[----:B------:R-:W-:Y:S01]  /*2fb70*/  FSETP.NEU.AND P6, PT, R6, RZ, PT ;  /* 0x000000ff0600720b */ /* 0x000fe20003fcd000 */
[----:B------:R-:W-:Y:S04]  /*2fb80*/  STL.64 [R1+0x28], R22 ;  /* 0x0000281601007387 */ /* 0x000fe80000100a00 */
[----:B------:R-:W2:Y:S01]  /*2fb90*/  LDL.LU R6, [R1+0x14] ;  /* 0x0000140001067983 */ /* 0x000ea20000300800 */
[----:B0-----:R-:W-:-:S03]  /*2fba0*/  LEA R28, P5, R7, R2, 0x1 ;  /* 0x00000002071c7211 */ /* 0x001fc600078a08ff */
[----:B------:R-:W-:Y:S01]  /*2fbb0*/  STL.64 [R1+0x20], R18 ;  /* 0x0000201201007387 */ /* 0x000fe20000100a00 */
[----:B------:R-:W-:-:S03]  /*2fbc0*/  LEA.HI.X.SX32 R29, R7, R0, 0x1, P5 ;  /* 0x00000000071d7211 */ /* 0x000fc600028f0eff */
[----:B------:R-:W2:Y:S01]  /*2fbd0*/  LDL.LU R7, [R1+0x4] ;  /* 0x0000040001077983 */ /* 0x000ea20000300800 */
[----:B------:R-:W-:-:S03]  /*2fbe0*/  LEA R2, P4, R14, R2, 0x1 ;  /* 0x000000020e027211 */ /* 0x000fc600078808ff */
[----:B--2---:R0:W-:Y:S04]  /*2fbf0*/  STL.64 [R1+0x1630], R6 ;  /* 0x0016300601007387 */ /* 0x0041e80000100a00 */
[----:B0-----:R-:W2:Y:S01]  /*2fc00*/  LDL.LU.64 R6, [R1+0x208] ;  /* 0x0002080001067983 */ /* 0x001ea20000300a00 */
[----:B------:R-:W-:-:S03]  /*2fc10*/  LEA.HI.X.SX32 R3, R14, R0, 0x1, P4 ;  /* 0x000000000e037211 */ /* 0x000fc600020f0eff */
[----:B------:R-:W-:Y:S04]  /*2fc20*/  STL.64 [R1+0x1560], R28 ;  /* 0x0015601c01007387 */ /* 0x000fe80000100a00 */
[----:B------:R-:W4:Y:S04]  /*2fc30*/  LDL.LU.64 R22, [R1+0x1e8] ;  /* 0x0001e80001167983 */ /* 0x000f280000300a00 */
[----:B------:R-:W4:Y:S04]  /*2fc40*/  LDL.LU.64 R20, [R1+0x1e0] ;  /* 0x0001e00001147983 */ /* 0x000f280000300a00 */
[----:B------:R-:W4:Y:S04]  /*2fc50*/  LDL.LU.64 R18, [R1+0x1d8] ;  /* 0x0001d80001127983 */ /* 0x000f280000300a00 */
[----:B------:R-:W-:Y:S04]  /*2fc60*/  STL.64 [R1+0x1568], R2 ;  /* 0x0015680201007387 */ /* 0x000fe80000100a00 */
[----:B--2---:R-:W-:Y:S04]  /*2fc70*/  STG.E.U16 desc[UR10][R6.64], R15 ;  /* 0x0000000f06007986 */ /* 0x004fe8000c10150a */
[----:B---3--:R0:W-:Y:S04]  /*2fc80*/  STG.E.U16 desc[UR10][R10.64], R4 ;  /* 0x000000040a007986 */ /* 0x0081e8000c10150a */
[----:B0-----:R-:W2:Y:S04]  /*2fc90*/  LDL.LU.64 R10, [R1+0x1d0] ;  /* 0x0001d000010a7983 */ /* 0x001ea80000300a00 */
[----:B------:R-:W3:Y:S04]  /*2fca0*/  LDL.LU.64 R6, [R1+0x198] ;  /* 0x0001980001067983 */ /* 0x000ee80000300a00 */
[----:B---3--:R0:W-:Y:S04]  /*2fcb0*/  STL.64 [R1+0x1638], R6 ;  /* 0x0016380601007387 */ /* 0x0081e80000100a00 */
[----:B0-----:R-:W3:Y:S04]  /*2fcc0*/  LDL.LU.64 R6, [R1+0x1a0] ;  /* 0x0001a00001067983 */ /* 0x001ee80000300a00 */
        /* <DEDUP_REMOVED lines=10> */
[----:B------:R-:W3:Y:S04]  /*2fd70*/  LDL.LU.64 R28, [R1+0x190] ;  /* 0x00019000011c7983 */ /* 0x000ee80000300a00 */
[----:B------:R-:W4:Y:S04]  /*2fd80*/  LDL.LU.64 R2, [R1+0x170] ;  /* 0x0001700001027983 */ /* 0x000f280000300a00 */
[----:B----4-:R0:W-:Y:S04]  /*2fd90*/  STL.64 [R1+0x1618], R2 ;  /* 0x0016180201007387 */ /* 0x0101e80000100a00 */
[----:B0-----:R-:W4:Y:S04]  /*2fda0*/  LDL.LU.64 R2, [R1+0x178] ;  /* 0x0001780001027983 */ /* 0x001f280000300a00 */
[----:B----4-:R0:W-:Y:S04]  /*2fdb0*/  STL.64 [R1+0x1620], R2 ;  /* 0x0016200201007387 */ /* 0x0101e80000100a00 */
[----:B0-----:R-:W4:Y:S04]  /*2fdc0*/  LDL.LU.64 R2, [R1+0x180] ;  /* 0x0001800001027983 */ /* 0x001f280000300a00 */
[----:B------:R-:W-:Y:S04]  /*2fdd0*/  STG.E.U16 desc[UR10][R26.64], R5 ;  /* 0x000000051a007986 */ /* 0x000fe8000c10150a */
[----:B------:R-:W-:Y:S04]  /*2fde0*/  STG.E.U16 desc[UR10][R12.64], R8 ;  /* 0x000000080c007986 */ /* 0x000fe8000c10150a */
[----:B----4-:R0:W-:Y:S04]  /*2fdf0*/  STL.64 [R1+0x1628], R2 ;  /* 0x0016280201007387 */ /* 0x0101e80000100a00 */
[----:B0-----:R-:W4:Y:S04]  /*2fe00*/  LDL.LU.64 R2, [R1+0x188] ;  /* 0x0001880001027983 */ /* 0x001f280000300a00 */
[----:B------:R-:W4:Y:S04]  /*2fe10*/  LDL.LU.64 R26, [R1+0x168] ;  /* 0x00016800011a7983 */ /* 0x000f280000300a00 */
[----:B------:R-:W2:Y:S04]  /*2fe20*/  LDL.LU.64 R12, [R1+0x1678] ;  /* 0x00167800010c7983 */ /* 0x000ea80000300a00 */
[----:B--2---:R0:W-:Y:S04]  /*2fe30*/  STG.E.U16 desc[UR10][R22.64], R12 ;  /* 0x0000000c16007986 */ /* 0x0041e8000c10150a */
[----:B------:R1:W-:Y:S04]  /*2fe40*/  STG.E.U16 desc[UR10][R20.64], R16 ;  /* 0x0000001014007986 */ /* 0x0003e8000c10150a */
[----:B0-----:R-:W2:Y:S04]  /*2fe50*/  LDL.LU.64 R22, [R1+0x160] ;  /* 0x0001600001167983 */ /* 0x001ea80000300a00 */
[----:B-1----:R-:W3:Y:S01]  /*2fe60*/  LDL.LU.64 R20, [R1+0x1670] ;  /* 0x0016700001147983 */ /* 0x002ee20000300a00 */
[----:B------:R-:W-:-:S03]  /*2fe70*/  PRMT R0, R15, 0x7632, R0 ;  /* 0x000076320f007816 */ /* 0x000fc60000000000 */
[----:B---3--:R0:W-:Y:S04]  /*2fe80*/  STG.E.U16 desc[UR10][R18.64], R20 ;  /* 0x0000001412007986 */ /* 0x0081e8000c10150a */
[----:B------:R1:W-:Y:S04]  /*2fe90*/  STG.E.U16 desc[UR10][R10.64], R24 ;  /* 0x000000180a007986 */ /* 0x0003e8000c10150a */
[----:B------:R3:W-:Y:S04]  /*2fea0*/  STG.E.U16 desc[UR10][R6.64], R0 ;  /* 0x0000000006007986 */ /* 0x0007e8000c10150a */
[----:B0-----:R-:W2:Y:S04]  /*2feb0*/  LDL.LU.64 R18, [R1+0x158] ;  /* 0x0001580001127983 */ /* 0x001ea80000300a00 */
[----:B------:R-:W2:Y:S04]  /*2fec0*/  LDL.LU.64 R14, [R1+0x150] ;  /* 0x00015000010e7983 */ /* 0x000ea80000300a00 */
[----:B-1----:R-:W2:Y:S04]  /*2fed0*/  LDL.LU.64 R10, [R1+0x148] ;  /* 0x00014800010a7983 */ /* 0x002ea80000300a00 */
[----:B---3--:R-:W3:Y:S01]  /*2fee0*/  LDL.LU.64 R6, [R1+0x1668] ;  /* 0x0016680001067983 */ /* 0x008ee20000300a00 */
[----:B------:R-:W-:-:S02]  /*2fef0*/  PRMT R4, R4, 0x7632, R4 ;  /* 0x0000763204047816 */ /* 0x000fc40000000004 */
[----:B------:R-:W-:Y:S02]  /*2ff00*/  PRMT R0, R5, 0x7632, R0 ;  /* 0x0000763205007816 */ /* 0x000fe40000000000 */
[----:B------:R-:W2:Y:S04]  /*2ff10*/  LDL.LU R5, [R1+0x1660] ;  /* 0x0016600001057983 */ /* 0x000ea80000300800 */
[----:B---3--:R0:W-:Y:S04]  /*2ff20*/  STG.E.U16 desc[UR10][R6.64], R4 ;  /* 0x0000000406007986 */ /* 0x0081e8000c10150a */
[----:B0-----:R-:W3:Y:S01]  /*2ff30*/  LDL.LU.64 R6, [R1+0x1658] ;  /* 0x0016580001067983 */ /* 0x001ee20000300a00 */
[----:B------:R-:W-:-:S03]  /*2ff40*/  PRMT R8, R8, 0x7632, R8 ;  /* 0x0000763208087816 */ /* 0x000fc60000000008 */
        /* <DEDUP_REMOVED lines=13> */
[----:B0-----:R-:W4:Y:S04]  /*30020*/  LDL.LU.64 R6, [R1+0x1630] ;  /* 0x0016300001067983 */ /* 0x001f280000300a00 */
[----:B------:R0:W-:Y:S04]  /*30030*/  STG.E.U16 desc[UR10][R28.64], R24 ;  /* 0x000000181c007986 */ /* 0x0001e8000c10150a */
[----:B0-----:R-:W3:Y:S04]  /*30040*/  LDL.LU.64 R28, [R1+0x140] ;  /* 0x00014000011c7983 */ /* 0x001ee80000300a00 */
[----:B----4-:R0:W-:Y:S04]  /*30050*/  STG.E.U16 desc[UR10][R2.64], R6 ;  /* 0x0000000602007986 */ /* 0x0101e8000c10150a */
[----:B0-----:R-:W2:Y:S04]  /*30060*/  LDL.LU.64 R2, [R1+0x1628] ;  /* 0x0016280001027983 */ /* 0x001ea80000300a00 */
[----:B--2---:R0:W-:Y:S04]  /*30070*/  STG.E.U16 desc[UR10][R2.64], R5 ;  /* 0x0000000502007986 */ /* 0x0041e8000c10150a */
[----:B0-----:R-:W2:Y:S04]  /*30080*/  LDL.LU.64 R2, [R1+0x1620] ;  /* 0x0016200001027983 */ /* 0x001ea80000300a00 */
[----:B--2---:R0:W-:Y:S04]  /*30090*/  STG.E.U16 desc[UR10][R2.64], R7 ;  /* 0x0000000702007986 */ /* 0x0041e8000c10150a */
[----:B0-----:R-:W2:Y:S04]  /*300a0*/  LDL.LU.64 R2, [R1+0x1618] ;  /* 0x0016180001027983 */ /* 0x001ea80000300a00 */
[----:B------:R-:W-:Y:S04]  /*300b0*/  STL.64 [R1+0x1610], R12 ;  /* 0x0016100c01007387 */ /* 0x000fe80000100a00 */
[----:B--2---:R-:W-:Y:S04]  /*300c0*/  STG.E.U16 desc[UR10][R2.64], R9 ;  /* 0x0000000902007986 */ /* 0x004fe8000c10150a */
[----:B------:R0:W-:Y:S04]  /*300d0*/  STG.E.U16 desc[UR10][R26.64], R13 ;  /* 0x0000000d1a007986 */ /* 0x0001e8000c10150a */
[----:B------:R-:W-:Y:S04]  /*300e0*/  STG.E.U16 desc[UR10][R22.64], R17 ;  /* 0x0000001116007986 */ /* 0x000fe8000c10150a */
[----:B0-----:R-:W2:Y:S04]  /*300f0*/  LDL.LU.64 R12, [R1+0x138] ;  /* 0x00013800010c7983 */ /* 0x001ea80000300a00 */
[----:B------:R0:W-:Y:S04]  /*30100*/  STL [R1+0x1608], R17 ;  /* 0x0016081101007387 */ /* 0x0001e80000100800 */
[----:B0-----:R-:W4:Y:S04]  /*30110*/  LDL.LU.64 R16, [R1+0x130] ;  /* 0x0001300001107983 */ /* 0x001f280000300a00 */
[----:B------:R-:W4:Y:S04]  /*30120*/  LDL.LU R20, [R1+0x18] ;  /* 0x0000180001147983 */ /* 0x000f280000300800 */
[----:B------:R-:W3:Y:S01]  /*30130*/  LDL.LU.64 R2, [R1+0x110] ;  /* 0x0001100001027983 */ /* 0x000ee20000300a00 */
[----:B------:R-:W-:-:S03]  /*30140*/  PRMT R0, R6, 0x7632, R0 ;  /* 0x0000763206007816 */ /* 0x000fc60000000000 */
[----:B---3--:R0:W-:Y:S04]  /*30150*/  STL.64 [R1+0x15f8], R2 ;  /* 0x0015f80201007387 */ /* 0x0081e80000100a00 */
[----:B0-----:R-:W3:Y:S04]  /*30160*/  LDL.LU.64 R2, [R1+0x118] ;  /* 0x0001180001027983 */ /* 0x001ee80000300a00 */
[----:B------:R-:W-:Y:S04]  /*30170*/  STG.E.U16 desc[UR10][R18.64], R21 ;  /* 0x0000001512007986 */ /* 0x000fe8000c10150a */
[----:B------:R-:W-:Y:S04]  /*30180*/  STG.E.U16 desc[UR10][R14.64], R25 ;  /* 0x000000190e007986 */ /* 0x000fe8000c10150a */
[----:B------:R0:W-:Y:S02]  /*30190*/  STG.E.U16 desc[UR10][R10.64], R0 ;  /* 0x000000000a007986 */ /* 0x0001e4000c10150a */
[----:B0-----:R-:W-:-:S02]  /*301a0*/  PRMT R0, R7, 0x7632, R0 ;  /* 0x0000763207007816 */ /* 0x001fc40000000000 */
[----:B---3--:R0:W-:Y:S04]  /*301b0*/  STL.64 [R1+0x1600], R2 ;  /* 0x0016000201007387 */ /* 0x0081e80000100a00 */
[----:B0-----:R-:W3:Y:S04]  /*301c0*/  LDL.LU.64 R2, [R1+0x120] ;  /* 0x0001200001027983 */ /* 0x001ee80000300a00 */
[----:B------:R-:W3:Y:S04]  /*301d0*/  LDL.LU.64 R6, [R1+0x108] ;  /* 0x0001080001067983 */ /* 0x000ee80000300a00 */
[----:B------:R-:W3:Y:S01]  /*301e0*/  LDL.LU.64 R10, [R1+0xf8] ;  /* 0x0000f800010a7983 */ /* 0x000ee20000300a00 */
[----:B------:R-:W-:-:S02]  /*301f0*/  PRMT R5, R5, 0x7632, R5 ;  /* 0x0000763205057816 */ /* 0x000fc40000000005 */
[----:B------:R-:W-:-:S03]  /*30200*/  PRMT R9, R9, 0x7632, R9 ;  /* 0x0000763209097816 */ /* 0x000fc60000000009 */
[----:B------:R-:W-:Y:S04]  /*30210*/  STG.E.U16 desc[UR10][R28.64], R5 ;  /* 0x000000051c007986 */ /* 0x000fe8000c10150a */
[----:B--2---:R-:W-:Y:S04]  /*30220*/  STG.E.U16 desc[UR10][R12.64], R0 ;  /* 0x000000000c007986 */ /* 0x004fe8000c10150a */
[----:B----4-:R-:W-:Y:S04]  /*30230*/  STG.E.U16 desc[UR10][R16.64], R9 ;  /* 0x0000000910007986 */ /* 0x010fe8000c10150a */
[----:B---3--:R0:W-:Y:S04]  /*30240*/  STL.64 [R1+0x15e8], R10 ;  /* 0x0015e80a01007387 */ /* 0x0081e80000100a00 */
[----:B0-----:R-:W2:Y:S04]  /*30250*/  LDL.LU.64 R10, [R1+0x100] ;  /* 0x00010000010a7983 */ /* 0x001ea80000300a00 */
[----:B------:R-:W3:Y:S04]  /*30260*/  LDL.LU.64 R14, [R1+0xf0] ;  /* 0x0000f000010e7983 */ /* 0x000ee80000300a00 */
[----:B------:R-:W4:Y:S04]  /*30270*/  LDL.LU.64 R18, [R1+0xe8] ;  /* 0x0000e80001127983 */ /* 0x000f280000300a00 */
[----:B------:R-:W4:Y:S04]  /*30280*/  LDL.LU.64 R22, [R1+0xe0] ;  /* 0x0000e00001167983 */ /* 0x000f280000300a00 */
[----:B------:R-:W4:Y:S04]  /*30290*/  LDL.LU.64 R26, [R1+0xd8] ;  /* 0x0000d800011a7983 */ /* 0x000f280000300a00 */
[----:B------:R-:W4:Y:S04]  /*302a0*/  LDL.LU.64 R28, [R1+0xd0] ;  /* 0x0000d000011c7983 */ /* 0x000f280000300a00 */
[----:B------:R0:W-:Y:S04]  /*302b0*/  STL.64 [R1+0x1590], R4 ;  /* 0x0015900401007387 */ /* 0x0001e80000100a00 */
[----:B0-----:R-:W2:Y:S04]  /*302c0*/  LDL.LU.64 R4, [R1+0x128] ;  /* 0x0001280001047983 */ /* 0x001ea80000300a00 */
[----:B------:R-:W3:Y:S04]  /*302d0*/  LDL.LU.64 R12, [R1+0x1610] ;  /* 0x00161000010c7983 */ /* 0x000ee80000300a00 */
[----:B------:R-:W4:Y:S04]  /*302e0*/  LDL.LU R17, [R1+0x1608] ;  /* 0x0016080001117983 */ /* 0x000f280000300800 */
[----:B------:R0:W-:Y:S04]  /*302f0*/  STL.64 [R1+0x15a0], R8 ;  /* 0x0015a00801007387 */ /* 0x0001e80000100a00 */
[----:B0-----:R-:W2:Y:S04]  /*30300*/  LDL.LU.64 R8, [R1+0xa8] ;  /* 0x0000a80001087983 */ /* 0x001ea80000300a00 */
[----:B--2---:R0:W-:Y:S04]  /*30310*/  STL.64 [R1+0x15a8], R8 ;  /* 0x0015a80801007387 */ /* 0x0041e80000100a00 */
[----:B0-----:R-:W2:Y:S01]  /*30320*/  LDL.LU.64 R8, [R1+0xb8] ;  /* 0x0000b80001087983 */ /* 0x001ea20000300a00 */
[----:B---3--:R-:W-:-:S02]  /*30330*/  PRMT R13, R13, 0x7632, R13 ;  /* 0x000076320d0d7816 */ /* 0x008fc4000000000d */
[----:B----4-:R-:W-:-:S03]  /*30340*/  PRMT R17, R17, 0x7632, R17 ;  /* 0x0000763211117816 */ /* 0x010fc60000000011 */
[----:B------:R-:W-:Y:S04]  /*30350*/  STG.E.U16 desc[UR10][R4.64], R13 ;  /* 0x0000000d04007986 */ /* 0x000fe8000c10150a */
[----:B------:R-:W-:Y:S04]  /*30360*/  STG.E.U16 desc[UR10][R2.64], R17 ;  /* 0x0000001102007986 */ /* 0x000fe8000c10150a */
[----:B--2---:R0:W-:Y:S04]  /*30370*/  STL.64 [R1+0x15b0], R8 ;  /* 0x0015b00801007387 */ /* 0x0041e80000100a00 */
[----:B0-----:R-:W2:Y:S04]  /*30380*/  LDL.LU.64 R8, [R1+0xc0] ;  /* 0x0000c00001087983 */ /* 0x001ea80000300a00 */
[----:B------:R-:W3:Y:S04]  /*30390*/  LDL.LU.64 R4, [R1+0xa0] ;  /* 0x0000a00001047983 */ /* 0x000ee80000300a00 */
[----:B------:R-:W4:Y:S01]  /*303a0*/  LDL.LU.64 R2, [R1+0x1600] ;  /* 0x0016000001027983 */ /* 0x000f220000300a00 */
[----:B------:R-:W-:-:S03]  /*303b0*/  PRMT R21, R21, 0x7632, R21 ;  /* 0x0000763215157816 */ /* 0x000fc60000000015 */
[----:B------:R-:W3:Y:S04]  /*303c0*/  LDL.LU.64 R16, [R1+0xb0] ;  /* 0x0000b00001107983 */ /* 0x000ee80000300a00 */
[----:B----4-:R0:W-:Y:S04]  /*303d0*/  STG.E.U16 desc[UR10][R2.64], R21 ;  /* 0x0000001502007986 */ /* 0x0101e8000c10150a */
[----:B0-----:R-:W4:Y:S01]  /*303e0*/  LDL.LU.64 R2, [R1+0x15f8] ;  /* 0x0015f80001027983 */ /* 0x001f220000300a00 */
[----:B------:R-:W-:-:S05]  /*303f0*/  PRMT R25, R25, 0x7632, R25 ;  /* 0x0000763219197816 */ /* 0x000fca0000000019 */
[----:B----4-:R0:W-:Y:S04]  /*30400*/  STG.E.U16 desc[UR10][R2.64], R25 ;  /* 0x0000001902007986 */ /* 0x0101e8000c10150a */
[----:B------:R1:W-:Y:S04]  /*30410*/  STG.E.U16 desc[UR10][R6.64], R20 ;  /* 0x0000001406007986 */ /* 0x0003e8000c10150a */
[----:B0-----:R-:W4:Y:S04]  /*30420*/  LDL.LU.64 R24, [R1+0xc8] ;  /* 0x0000c80001187983 */ /* 0x001f280000300a00 */
[----:B------:R-:W3:Y:S04]  /*30430*/  LDL.LU.64 R2, [R1+0x98] ;  /* 0x0000980001027983 */ /* 0x000ee80000300a00 */
[----:B-1----:R-:W2:Y:S04]  /*30440*/  LDL.LU.64 R6, [R1+0x15f0] ;  /* 0x0015f00001067983 */ /* 0x002ea80000300a00 */
[----:B--2---:R0:W-:Y:S04]  /*30450*/  STG.E.U16 desc[UR10][R10.64], R6 ;  /* 0x000000060a007986 */ /* 0x0041e8000c10150a */
[----:B0-----:R-:W2:Y:S04]  /*30460*/  LDL.LU.64 R10, [R1+0x15e8] ;  /* 0x0015e800010a7983 */ /* 0x001ea80000300a00 */
[----:B--2---:R0:W-:Y:S04]  /*30470*/  STG.E.U16 desc[UR10][R10.64], R7 ;  /* 0x000000070a007986 */ /* 0x0041e8000c10150a */
[----:B0-----:R-:W2:Y:S04]  /*30480*/  LDL.LU.64 R10, [R1+0x15e0] ;  /* 0x0015e000010a7983 */ /* 0x001ea80000300a00 */
[----:B--2---:R0:W-:Y:S04]  /*30490*/  STG.E.U16 desc[UR10][R14.64], R10 ;  /* 0x0000000a0e007986 */ /* 0x0041e8000c10150a */
[----:B0-----:R-:W2:Y:S04]  /*304a0*/  LDL.LU.64 R14, [R1+0x15d8] ;  /* 0x0015d800010e7983 */ /* 0x001ea80000300a00 */
[----:B--2---:R0:W-:Y:S04]  /*304b0*/  STG.E.U16 desc[UR10][R18.64], R14 ;  /* 0x0000000e12007986 */ /* 0x0041e8000c10150a */
[----:B0-----:R-:W2:Y:S04]  /*304c0*/  LDL.LU.64 R18, [R1+0x15d0] ;  /* 0x0015d00001127983 */ /* 0x001ea80000300a00 */
[----:B--2---:R0:W-:Y:S04]  /*304d0*/  STG.E.U16 desc[UR10][R22.64], R18 ;  /* 0x0000001216007986 */ /* 0x0041e8000c10150a */
[----:B0-----:R-:W2:Y:S01]  /*304e0*/  LDL.LU.64 R22, [R1+0x15c8] ;  /* 0x0015c80001167983 */ /* 0x001ea20000300a00 */
[----:B------:R-:W-:-:S03]  /*304f0*/  PRMT R0, R20, 0x7632, R0 ;  /* 0x0000763214007816 */ /* 0x000fc60000000000 */
[----:B--2---:R0:W-:Y:S04]  /*30500*/  STG.E.U16 desc[UR10][R26.64], R22 ;  /* 0x000000161a007986 */ /* 0x0041e8000c10150a */
[----:B0-----:R-:W2:Y:S01]  /*30510*/  LDL.LU.64 R26, [R1+0x15c0] ;  /* 0x0015c000011a7983 */ /* 0x001ea20000300a00 */
[----:B------:R-:W-:-:S03]  /*30520*/  PRMT R6, R6, 0x7632, R6 ;  /* 0x0000763206067816 */ /* 0x000fc60000000006 */
[----:B--2---:R0:W-:Y:S04]  /*30530*/  STG.E.U16 desc[UR10][R28.64], R26 ;  /* 0x0000001a1c007986 */ /* 0x0041e8000c10150a */
[----:B----4-:R1:W-:Y:S04]  /*30540*/  STG.E.U16 desc[UR10][R24.64], R0 ;  /* 0x0000000018007986 */ /* 0x0103e8000c10150a */
[----:B------:R2:W-:Y:S04]  /*30550*/  STG.E.U16 desc[UR10][R8.64], R6 ;  /* 0x0000000608007986 */ /* 0x0005e8000c10150a */
[----:B0-----:R-:W4:Y:S04]  /*30560*/  LDL.LU.64 R28, [R1+0x90] ;  /* 0x00009000011c7983 */ /* 0x001f280000300a00 */
[----:B------:R-:W4:Y:S01]  /*30570*/  LDL.LU R20, [R1+0x1c] ;  /* 0x00001c0001147983 */ /* 0x000f220000300800 */
[----:B-1----:R-:W-:-:S03]  /*30580*/  PRMT R0, R7, 0x7632, R0 ;  /* 0x0000763207007816 */ /* 0x002fc60000000000 */
[----:B------:R-:W4:Y:S04]  /*30590*/  LDL.LU.64 R24, [R1+0x88] ;  /* 0x0000880001187983 */ /* 0x000f280000300a00 */
[----:B------:R-:W4:Y:S04]  /*305a0*/  LDL.LU R7, [R1+0x15b8] ;  /* 0x0015b80001077983 */ /* 0x000f280000300800 */
[----:B--2---:R-:W2:Y:S01]  /*305b0*/  LDL.LU.64 R8, [R1+0x15b0] ;  /* 0x0015b00001087983 */ /* 0x004ea20000300a00 */
[----:B------:R-:W-:Y:S02]  /*305c0*/  PRMT R10, R10, 0x7632, R10 ;  /* 0x000076320a0a7816 */ /* 0x000fe4000000000a */
[----:B------:R-:W-:Y:S01]  /*305d0*/  PRMT R14, R14, 0x7632, R14 ;  /* 0x000076320e0e7816 */ /* 0x000fe2000000000e */
[----:B--2---:R0:W-:Y:S04]  /*305e0*/  STG.E.U16 desc[UR10][R8.64], R0 ;  /* 0x0000000008007986 */ /* 0x0041e8000c10150a */
[----:B0-----:R-:W2:Y:S01]  /*305f0*/  LDL.LU.64 R8, [R1+0x15a8] ;  /* 0x0015a80001087983 */ /* 0x001ea20000300a00 */
[----:B------:R-:W-:-:S03]  /*30600*/  PRMT R18, R18, 0x7632, R18 ;  /* 0x0000763212127816 */ /* 0x000fc60000000012 */
[----:B---3--:R0:W-:Y:S04]  /*30610*/  STG.E.U16 desc[UR10][R16.64], R10 ;  /* 0x0000000a10007986 */ /* 0x0081e8000c10150a */
[----:B0-----:R-:W3:Y:S04]  /*30620*/  LDL.LU.64 R16, [R1+0x80] ;  /* 0x0000800001107983 */ /* 0x001ee80000300a00 */
[----:B--2---:R0:W-:Y:S04]  /*30630*/  STG.E.U16 desc[UR10][R8.64], R14 ;  /* 0x0000000e08007986 */ /* 0x0041e8000c10150a */
[----:B------:R1:W-:Y:S04]  /*30640*/  STG.E.U16 desc[UR10][R4.64], R18 ;  /* 0x0000001204007986 */ /* 0x0003e8000c10150a */
[----:B0-----:R-:W2:Y:S04]  /*30650*/  LDL.LU.64 R8, [R1+0x78] ;  /* 0x0000780001087983 */ /* 0x001ea80000300a00 */
[----:B-1----:R-:W4:Y:S01]  /*30660*/  LDL.LU.64 R4, [R1+0x68] ;  /* 0x0000680001047983 */ /* 0x002f220000300a00 */
[----:B------:R-:W-:-:S05]  /*30670*/  PRMT R22, R22, 0x7632, R22 ;  /* 0x0000763216167816 */ /* 0x000fca0000000016 */
[----:B------:R-:W-:Y:S04]  /*30680*/  STG.E.U16 desc[UR10][R2.64], R22 ;  /* 0x0000001602007986 */ /* 0x000fe8000c10150a */
[----:B----4-:R0:W-:Y:S04]  /*30690*/  STL.64 [R1+0x1598], R4 ;  /* 0x0015980401007387 */ /* 0x0101e80000100a00 */
[----:B0-----:R-:W4:Y:S04]  /*306a0*/  LDL.LU.64 R4, [R1+0x70] ;  /* 0x0000700001047983 */ /* 0x001f280000300a00 */
[----:B------:R0:W-:Y:S04]  /*306b0*/  STL [R1+0x1588], R23 ;  /* 0x0015881701007387 */ /* 0x0001e80000100800 */
[----:B0-----:R-:W4:Y:S04]  /*306c0*/  LDL.LU.64 R22, [R1+0x60] ;  /* 0x0000600001167983 */ /* 0x001f280000300a00 */
[----:B------:R-:W3:Y:S04]  /*306d0*/  LDL.LU.64 R2, [R1+0x40] ;  /* 0x0000400001027983 */ /* 0x000ee80000300a00 */
[----:B---3--:R0:W-:Y:S04]  /*306e0*/  STL.64 [R1+0x1570], R2 ;  /* 0x0015700201007387 */ /* 0x0081e80000100a00 */
[----:B0-----:R-:W3:Y:S01]  /*306f0*/  LDL.LU.64 R2, [R1+0x48] ;  /* 0x0000480001027983 */ /* 0x001ee20000300a00 */
[----:B------:R-:W-:-:S03]  /*30700*/  PRMT R26, R26, 0x7632, R26 ;  /* 0x000076321a1a7816 */ /* 0x000fc6000000001a */
[----:B---3--:R0:W-:Y:S04]  /*30710*/  STL.64 [R1+0x1578], R2 ;  /* 0x0015780201007387 */ /* 0x0081e80000100a00 */
[----:B0-----:R-:W3:Y:S04]  /*30720*/  LDL.LU.64 R2, [R1+0x50] ;  /* 0x0000500001027983 */ /* 0x001ee80000300a00 */
[----:B------:R-:W-:Y:S04]  /*30730*/  STG.E.U16 desc[UR10][R28.64], R26 ;  /* 0x0000001a1c007986 */ /* 0x000fe8000c10150a */
[----:B---3--:R0:W-:Y:S04]  /*30740*/  STL.64 [R1+0x1580], R2 ;  /* 0x0015800201007387 */ /* 0x0081e80000100a00 */
[----:B0-----:R-:W3:Y:S04]  /*30750*/  LDL.LU.64 R2, [R1+0x58] ;  /* 0x0000580001027983 */ /* 0x001ee80000300a00 */
[----:B------:R-:W2:Y:S04]  /*30760*/  LDL.LU R26, [R1+0xc] ;  /* 0x00000c00011a7983 */ /* 0x000ea80000300800 */
[----:B------:R-:W3:Y:S04]  /*30770*/  LDL.LU.64 R28, [R1+0x38] ;  /* 0x00003800011c7983 */ /* 0x000ee80000300a00 */
[----:B------:R-:W3:Y:S04]  /*30780*/  LDL.LU R14, [R1+0x230] ;  /* 0x00023000010e7983 */ /* 0x000ee80000300800 */
[----:B------:R-:W3:Y:S04]  /*30790*/  LDL.LU R13, [R1+0x22c] ;  /* 0x00022c00010d7983 */ /* 0x000ee80000300800 */
[----:B------:R0:W-:Y:S04]  /*307a0*/  STG.E.U16 desc[UR10][R24.64], R20 ;  /* 0x0000001418007986 */ /* 0x0001e8000c10150a */
[----:B------:R-:W3:Y:S01]  /*307b0*/  LDL.LU R18, [R1+0x228] ;  /* 0x0002280001127983 */ /* 0x000ee20000300800 */
[----:B------:R-:W-:-:S03]  /*307c0*/  PRMT R12, R20, 0x7632, R12 ;  /* 0x00007632140c7816 */ /* 0x000fc6000000000c */
[----:B------:R1:W-:Y:S04]  /*307d0*/  STG.E.U16 desc[UR10][R16.64], R7 ;  /* 0x0000000710007986 */ /* 0x0003e8000c10150a */
[----:B0-----:R-:W3:Y:S04]  /*307e0*/  LDL.LU R25, [R1+0x224] ;  /* 0x0002240001197983 */ /* 0x001ee80000300800 */
[----:B------:R-:W3:Y:S04]  /*307f0*/  LDL.LU R21, [R1+0x2ac] ;  /* 0x0002ac0001157983 */ /* 0x000ee80000300800 */
[----:B-1----:R-:W3:Y:S04]  /*30800*/  LDL.LU R17, [R1+0x2a8] ;  /* 0x0002a80001117983 */ /* 0x002ee80000300800 */
[----:B------:R-:W3:Y:S04]  /*30810*/  LDL.LU R24, [R1+0x2a4] ;  /* 0x0002a40001187983 */ /* 0x000ee80000300800 */
[----:B------:R-:W3:Y:S04]  /*30820*/  LDL.LU R16, [R1+0x2a0] ;  /* 0x0002a00001107983 */ /* 0x000ee80000300800 */
[----:B------:R-:W3:Y:S04]  /*30830*/  LDL.LU R20, [R1+0x1558] ;  /* 0x0015580001147983 */ /* 0x000ee80000300800 */
[----:B--2---:R0:W-:Y:S04]  /*30840*/  STG.E.U16 desc[UR10][R8.64], R26 ;  /* 0x0000001a08007986 */ /* 0x0041e8000c10150a */
[----:B----4-:R1:W-:Y:S04]  /*30850*/  STG.E.U16 desc[UR10][R4.64], R11 ;  /* 0x0000000b04007986 */ /* 0x0103e8000c10150a */
[----:B0-----:R-:W2:Y:S04]  /*30860*/  LDL.LU.64 R8, [R1+0x15a0] ;  /* 0x0015a00001087983 */ /* 0x001ea80000300a00 */
[----:B-1----:R-:W4:Y:S04]  /*30870*/  LDL.LU.64 R4, [R1+0x1598] ;  /* 0x0015980001047983 */ /* 0x002f280000300a00 */
[----:B----4-:R0:W-:Y:S04]  /*30880*/  STG.E.U16 desc[UR10][R4.64], R15 ;  /* 0x0000000f04007986 */ /* 0x0101e8000c10150a */
[----:B------:R1:W-:Y:S04]  /*30890*/  STG.E.U16 desc[UR10][R22.64], R19 ;  /* 0x0000001316007986 */ /* 0x0003e8000c10150a */
[----:B0-----:R-:W4:Y:S04]  /*308a0*/  LDL.LU.64 R4, [R1+0x1590] ;  /* 0x0015900001047983 */ /* 0x001f280000300a00 */
[----:B-1----:R-:W3:Y:S04]  /*308b0*/  LDL.LU R23, [R1+0x1588] ;  /* 0x0015880001177983 */ /* 0x002ee80000300800 */
[----:B---3--:R0:W-:Y:S04]  /*308c0*/  STG.E.U16 desc[UR10][R2.64], R23 ;  /* 0x0000001702007986 */ /* 0x0081e8000c10150a */
[----:B0-----:R-:W3:Y:S01]  /*308d0*/  LDL.LU.64 R2, [R1+0x1580] ;  /* 0x0015800001027983 */ /* 0x001ee20000300a00 */
[----:B------:R-:W-:-:S03]  /*308e0*/  PRMT R0, R23, 0x7632, R0 ;  /* 0x0000763217007816 */ /* 0x000fc60000000000 */
[----:B------:R-:W2:Y:S04]  /*308f0*/  LDL.LU.64 R22, [R1+0x20] ;  /* 0x0000200001167983 */ /* 0x000ea80000300a00 */
[----:B---3--:R0:W-:Y:S04]  /*30900*/  STG.E.U16 desc[UR10][R2.64], R27 ;  /* 0x0000001b02007986 */ /* 0x0081e8000c10150a */
[----:B0-----:R-:W3:Y:S01]  /*30910*/  LDL.LU.64 R2, [R1+0x1578] ;  /* 0x0015780001027983 */ /* 0x001ee20000300a00 */
[----:B------:R-:W-:Y:S02]  /*30920*/  PRMT R6, R26, 0x7632, R6 ;  /* 0x000076321a067816 */ /* 0x000fe40000000006 */
[----:B----4-:R-:W-:-:S02]  /*30930*/  PRMT R4, R27, 0x7632, R4 ;  /* 0x000076321b047816 */ /* 0x010fc40000000004 */
[----:B------:R-:W4:Y:S04]  /*30940*/  LDL.LU.64 R26, [R1+0x28] ;  /* 0x00002800011a7983 */ /* 0x000f280000300a00 */
[----:B---3--:R0:W-:Y:S04]  /*30950*/  STG.E.U16 desc[UR10][R2.64], R12 ;  /* 0x0000000c02007986 */ /* 0x0081e8000c10150a */
[----:B0-----:R-:W3:Y:S01]  /*30960*/  LDL.LU.64 R2, [R1+0x1570] ;  /* 0x0015700001027983 */ /* 0x001ee20000300a00 */
[----:B------:R-:W-:Y:S02]  /*30970*/  PRMT R10, R7, 0x7632, R10 ;  /* 0x00007632070a7816 */ /* 0x000fe4000000000a */
[----:B--2---:R-:W-:-:S03]  /*30980*/  PRMT R9, R11, 0x7632, R9 ;  /* 0x000076320b097816 */ /* 0x004fc60000000009 */
[----:B---3--:R0:W-:Y:S04]  /*30990*/  STG.E.U16 desc[UR10][R2.64], R10 ;  /* 0x0000000a02007986 */ /* 0x0081e8000c10150a */
[----:B0-----:R-:W2:Y:S04]  /*309a0*/  LDL.LU.64 R2, [R1+0x1568] ;  /* 0x0015680001027983 */ /* 0x001ea80000300a00 */
[----:B------:R-:W3:Y:S04]  /*309b0*/  LDL.LU.64 R10, [R1+0x30] ;  /* 0x00003000010a7983 */ /* 0x000ee80000300a00 */
[----:B------:R0:W-:Y:S04]  /*309c0*/  STG.E.U16 desc[UR10][R28.64], R6 ;  /* 0x000000061c007986 */ /* 0x0001e8000c10150a */
[----:B0-----:R-:W2:Y:S01]  /*309d0*/  LDL.LU.64 R28, [R1+0x1560] ;  /* 0x00156000011c7983 */ /* 0x001ea20000300a00 */
[----:B------:R-:W-:Y:S01]  /*309e0*/  FSEL R12, R25, -INF , P6 ;  /* 0xff800000190c7808 */ /* 0x000fe20003000000 */
[----:B------:R-:W0:Y:S01]  /*309f0*/  LDC.64 R6, c[0x0][0x230] ;  /* 0x00008c00ff067b82 */ /* 0x000e220000000a00 */
[----:B------:R-:W-:-:S02]  /*30a00*/  PRMT R8, R15, 0x7632, R8 ;  /* 0x000076320f087816 */ /* 0x000fc40000000008 */
[----:B------:R-:W-:Y:S02]  /*30a10*/  PRMT R5, R19, 0x7632, R5 ;  /* 0x0000763213057816 */ /* 0x000fe40000000005 */
[----:B------:R-:W-:Y:S02]  /*30a20*/  FSEL R14, R14, -INF , P3 ;  /* 0xff8000000e0e7808 */ /* 0x000fe40001800000 */
[----:B------:R-:W-:Y:S01]  /*30a30*/  FSEL R13, R13, -INF , P2 ;  /* 0xff8000000d0d7808 */ /* 0x000fe20001000000 */
[----:B------:R-:W-:-:S04]  /*30a40*/  UIMAD UR4, UR7, UR4, URZ ;  /* 0x00000004070472a4 */ /* 0x000fc8000f8e023f */
[----:B------:R-:W-:Y:S02]  /*30a50*/  USHF.L.U32 UR7, UR4, 0x2, URZ ;  /* 0x0000000204077899 */ /* 0x000fe4000800063f */
[----:B------:R-:W-:Y:S01]  /*30a60*/  UIMAD.WIDE UR4, UR4, 0x4, URZ ;  /* 0x00000004040478a5 */ /* 0x000fe2000f8e023f */
[----:B---3--:R1:W-:Y:S02]  /*30a70*/  STG.E.U16 desc[UR10][R10.64], R9 ;  /* 0x000000090a007986 */ /* 0x0083e4000c10150a */
[----:B-1----:R-:W-:-:S05]  /*30a80*/  FSEL R11, R18, -INF , P1 ;  /* 0xff800000120b7808 */ /* 0x002fca0000800000 */
[----:B------:R-:W-:Y:S01]  /*30a90*/  FFMA R10, R11, 0.69314718246459960938, R24 ;  /* 0x3f3172180b0a7823 */ /* 0x000fe20000000018 */
[----:B------:R-:W-:Y:S02]  /*30aa0*/  FFMA R11, R12, 0.69314718246459960938, R16 ;  /* 0x3f3172180c0b7823 */ /* 0x000fe40000000010 */
[----:B------:R-:W1:Y:S01]  /*30ab0*/  S2R R16, SR_TID.X ;  /* 0x0000000000107919 */ /* 0x000e620000002100 */
[----:B----4-:R3:W-:Y:S04]  /*30ac0*/  STG.E.U16 desc[UR10][R26.64], R8 ;  /* 0x000000081a007986 */ /* 0x0107e8000c10150a */
[----:B------:R4:W-:Y:S04]  /*30ad0*/  STG.E.U16 desc[UR10][R22.64], R5 ;  /* 0x0000000516007986 */ /* 0x0009e8000c10150a */
[----:B--2---:R2:W-:Y:S04]  /*30ae0*/  STG.E.U16 desc[UR10][R28.64], R0 ;  /* 0x000000001c007986 */ /* 0x0045e8000c10150a */
[----:B------:R0:W-:Y:S01]  /*30af0*/  STG.E.U16 desc[UR10][R2.64], R4 ;  /* 0x0000000402007986 */ /* 0x0001e2000c10150a */
[----:B---3--:R-:W-:Y:S01]  /*30b00*/  FFMA R8, R14, 0.69314718246459960938, R21 ;  /* 0x3f3172180e087823 */ /* 0x008fe20000000015 */
[----:B------:R-:W-:Y:S01]  /*30b10*/  FFMA R9, R13, 0.69314718246459960938, R17 ;  /* 0x3f3172180d097823 */ /* 0x000fe20000000011 */
[----:B-1----:R-:W-:-:S04]  /*30b20*/  SHF.L.U32 R16, R16, 0x2, RZ ;  /* 0x0000000210107819 */ /* 0x002fc800000006ff */
[----:B------:R-:W-:Y:S01]  /*30b30*/  LOP3.LUT R16, R16, 0x70, RZ, 0xc0, !PT ;  /* 0x0000007010107812 */ /* 0x000fe200078ec0ff */
[----:B------:R-:W-:Y:S01]  /*30b40*/  BAR.SYNC.DEFER_BLOCKING 0x0 ;  /* 0x0000000000007b1d */ /* 0x000fe20000010000 */
[C---:B----4-:R-:W-:Y:S01]  /*30b50*/  SHF.L.U32 R5, R20.reuse, 0x2, RZ ;  /* 0x0000000214057819 */ /* 0x050fe200000006ff */
[----:B--2---:R-:W-:-:S04]  /*30b60*/  IMAD.HI R0, R20, 0x4, RZ ;  /* 0x0000000414007827 */ /* 0x004fc800078e02ff */
[----:B------:R1:W-:Y:S02]  /*30b70*/  STS.128 [R16+UR6], R8 ;  /* 0x0000000810007988 */ /* 0x0003e40008000c06 */
[----:B------:R-:W-:Y:S01]  /*30b80*/  BAR.SYNC.DEFER_BLOCKING 0x0 ;  /* 0x0000000000007b1d */ /* 0x000fe20000010000 */
[----:B0-----:R-:W-:-:S04]  /*30b90*/  IADD3 R6, P1, P2, R5, UR7, R6 ;  /* 0x0000000705067c10 */ /* 0x001fc8000fa3e006 */
[----:B------:R-:W-:Y:S01]  /*30ba0*/  IADD3.X R7, R0, UR5, R7, P1, P2 ;  /* 0x0000000500077c10 */ /* 0x000fe20008fe4407 */
[----:B------:R-:W-:Y:S08]  /*30bb0*/  @P0 EXIT ;  /* 0x000000000000094d */ /* 0x000ff00003800000 */
[----:B-1----:R-:W2:Y:S04]  /*30bc0*/  LDL.LU R16, [R1+0x234] ;  /* 0x0002340001107983 */ /* 0x002ea80000300800 */
[----:B--2---:R-:W0:Y:S04]  /*30bd0*/  LDS R3, [R16] ;  /* 0x0000000010037984 */ /* 0x004e280000000800 */
[----:B0-----:R-:W-:Y:S01]  /*30be0*/  STG.E desc[UR10][R6.64], R3 ;  /* 0x0000000306007986 */ /* 0x001fe2000c10190a */
[----:B------:R-:W-:Y:S05]  /*30bf0*/  EXIT ;  /* 0x000000000000794d */ /* 0x000fea0003800000 */
.L_x_2:
[----:B------:R-:W-:-:S00]  /*30c00*/  BRA `(.L_x_2) ;  /* 0xfffffffc00fc7947 */ /* 0x000fc0000383ffff */
[----:B------:R-:W-:-:S00]  /*30c10*/  NOP ;  /* 0x0000000000007918 */ /* 0x000fc00000000000 */
        /* <DEDUP_REMOVED lines=14> */
.L_x_3:


//--------------------- .nv.global.init           --------------------------
	.section	.nv.global.init,"aw",@progbits
.nv.global.init:
	.type		_$_str,@object
	.size		_$_str,(.L_0 - _$_str)
_$_str:
        /*0000*/ 	.byte	0x5f, 0x5f, 0x43, 0x55, 0x44, 0x41, 0x5f, 0x46, 0x54, 0x5a, 0x00
.L_0:


//--------------------- .nv.shared.attn_fwd       --------------------------
	.section	.nv.shared.attn_fwd,"aw",@nobits
	.sectionflags	@""
	.align	16
	.zero		1024


//--------------------- .nv.shared.reserved.0     --------------------------
	.section	.nv.shared.reserved.0,"aw",@nobits
	.weak		__nv_reservedSMEM_offset_0_alias
	.size		__nv_reservedSMEM_offset_0_alias, 0, 0
	.other		__nv_reservedSMEM_offset_0_alias,@"STO_CUDA_RESERVED_SHARED STV_DEFAULT"
__nv_reservedSMEM_offset_0_alias:
	.zero		0


//--------------------- .nv.constant0.attn_fwd    --------------------------
	.section	.nv.constant0.attn_fwd,"a",@progbits
	.sectionflags	@""
	.align	4
.nv.constant0.attn_fwd:
	.zero		664


//--------------------- SYMBOLS --------------------------

	.type		.nv.reservedSmem.offset0,@object
	.size		.nv.reservedSmem.offset0,0x4
